// Copyright (c) 2024, Jay Shah, Ganesh Bikshandi, Ying Zhang, Vijay Thakkar, Pradeep Ramani, Tri Dao.
// Splitting the different template instantiations to different files to speed up compilation.
// This file is auto-generated. See "generate_kernels.py"

#include "flash_fwd_launch_template.h"

#ifndef FLASHATTENTION_DISABLE_HDIM64
template void run_mha_fwd_<90, cutlass::float_e4m3_t, 64, 64, false, false, true, false>(Flash_fwd_params &params, cudaStream_t stream);
#endif


// ===== COMPILED SASS (sm_90a) =====

	.target	sm_90a

	.elftype	@"ET_EXEC"


//--------------------- .note.nv.tkinfo           --------------------------
	.section	.note.nv.tkinfo,"",@"SHT_NOTE"
	.sectionflags	@"SHF_NOTE_NV_TKINFO"
	.tkinfo
        /*0018*/ 	.word	0x00000002
        /*0030*/ 	.string	""
        /*0030*/ 	.string	"ptxas"
        /*0030*/ 	.string	"Cuda compilation tools, release 13.0, V13.0.88"
        /*0030*/ 	.string	"Build cuda_13.0.r13.0/compiler.36424714_0"
        /*0030*/ 	.string	"-arch sm_90a -m 64 "



//--------------------- .note.nv.cuinfo           --------------------------
	.section	.note.nv.cuinfo,"",@"SHT_NOTE"
	.sectionflags	@"SHF_NOTE_NV_CUINFO"
        /*0018*/ 	.short	0x0002
        /*001a*/ 	.short	0x005a
        /*001c*/ 	.short	0x0082
	.zero		2


//--------------------- .nv.info                  --------------------------
	.section	.nv.info,"",@"SHT_CUDA_INFO"
	.align	4


	//----- nvinfo : EIATTR_REGCOUNT
	.align		4
        /*0000*/ 	.byte	0x04, 0x2f
        /*0002*/ 	.short	(.L_21 - .L_20)
	.align		4
.L_20:
        /*0004*/ 	.word	index@(_ZN7cutlass13device_kernelIN5flash11enable_sm90INS1_16FlashAttnFwdSm90INS1_25CollectiveMainloopFwdSm90ILi2EN4cute5tupleIJNS5_1CILi1EEES8_S8_EEENS6_IJNS7_ILi192EEENS7_ILi160EEENS7_ILi64EEEEEELi64ENS_12float_e4m3_tEfNS_4arch4Sm90ELb1ELb0ELb1ELb1ELb0ELb1ELb0ELb1ELb1ELb0ELb0ELb0EEENS1_21CollectiveEpilogueFwdINS6_IJSA_SC_SB_EEES9_NS_10bfloat16_tESG_Li384ELb1ELb0ELb0ELb1EEENS1_36VarlenDynamicPersistentTileSchedulerILi192ELi160ELi384ELi128ELb0ELb0ELb1ELb1ELb1ELb1EEEEEEEEEvNT_6ParamsE)
        /*0008*/ 	.word	0x00000080


	//----- nvinfo : EIATTR_FRAME_SIZE
	.align		4
.L_21:
        /*000c*/ 	.byte	0x04, 0x11
        /*000e*/ 	.short	(.L_23 - .L_22)
	.align		4
.L_22:
        /*0010*/ 	.word	index@(_ZN7cutlass13device_kernelIN5flash11enable_sm90INS1_16FlashAttnFwdSm90INS1_25CollectiveMainloopFwdSm90ILi2EN4cute5tupleIJNS5_1CILi1EEES8_S8_EEENS6_IJNS7_ILi192EEENS7_ILi160EEENS7_ILi64EEEEEELi64ENS_12float_e4m3_tEfNS_4arch4Sm90ELb1ELb0ELb1ELb1ELb0ELb1ELb0ELb1ELb1ELb0ELb0ELb0EEENS1_21CollectiveEpilogueFwdINS6_IJSA_SC_SB_EEES9_NS_10bfloat16_tESG_Li384ELb1ELb0ELb0ELb1EEENS1_36VarlenDynamicPersistentTileSchedulerILi192ELi160ELi384ELi128ELb0ELb0ELb1ELb1ELb1ELb1EEEEEEEEEvNT_6ParamsE)
        /*0014*/ 	.word	0x00000070


	//----- nvinfo : EIATTR_REGCOUNT
	.align		4
.L_23:
        /*0018*/ 	.byte	0x04, 0x2f
        /*001a*/ 	.short	(.L_25 - .L_24)
	.align		4
.L_24:
        /*001c*/ 	.word	index@(_ZN7cutlass13device_kernelIN5flash11enable_sm90INS1_16FlashAttnFwdSm90INS1_25CollectiveMainloopFwdSm90ILi2EN4cute5tupleIJNS5_1CILi1EEES8_S8_EEENS6_IJNS7_ILi192EEENS7_ILi160EEENS7_ILi64EEEEEELi64ENS_12float_e4m3_tEfNS_4arch4Sm90ELb1ELb0ELb1ELb1ELb0ELb0ELb0ELb1ELb1ELb0ELb0ELb0EEENS1_21CollectiveEpilogueFwdINS6_IJSA_SC_SB_EEES9_NS_10bfloat16_tESG_Li384ELb1ELb0ELb0ELb1EEENS1_36VarlenDynamicPersistentTileSchedulerILi192ELi160ELi384ELi128ELb0ELb0ELb1ELb1ELb1ELb1EEEEEEEEEvNT_6ParamsE)
        /*0020*/ 	.word	0x00000080


	//----- nvinfo : EIATTR_FRAME_SIZE
	.align		4
.L_25:
        /*0024*/ 	.byte	0x04, 0x11
        /*0026*/ 	.short	(.L_27 - .L_26)
	.align		4
.L_26:
        /*0028*/ 	.word	index@(_ZN7cutlass13device_kernelIN5flash11enable_sm90INS1_16FlashAttnFwdSm90INS1_25CollectiveMainloopFwdSm90ILi2EN4cute5tupleIJNS5_1CILi1EEES8_S8_EEENS6_IJNS7_ILi192EEENS7_ILi160EEENS7_ILi64EEEEEELi64ENS_12float_e4m3_tEfNS_4arch4Sm90ELb1ELb0ELb1ELb1ELb0ELb0ELb0ELb1ELb1ELb0ELb0ELb0EEENS1_21CollectiveEpilogueFwdINS6_IJSA_SC_SB_EEES9_NS_10bfloat16_tESG_Li384ELb1ELb0ELb0ELb1EEENS1_36VarlenDynamicPersistentTileSchedulerILi192ELi160ELi384ELi128ELb0ELb0ELb1ELb1ELb1ELb1EEEEEEEEEvNT_6ParamsE)
        /*002c*/ 	.word	0x00000008


	//----- nvinfo : EIATTR_REGCOUNT
	.align		4
.L_27:
        /*0030*/ 	.byte	0x04, 0x2f
        /*0032*/ 	.short	(.L_29 - .L_28)
	.align		4
.L_28:
        /*0034*/ 	.word	index@(_ZN7cutlass13device_kernelIN5flash11enable_sm90INS1_16FlashAttnFwdSm90INS1_25CollectiveMainloopFwdSm90ILi2EN4cute5tupleIJNS5_1CILi1EEES8_S8_EEENS6_IJNS7_ILi192EEENS7_ILi160EEENS7_ILi64EEEEEELi64ENS_12float_e4m3_tEfNS_4arch4Sm90ELb1ELb0ELb1ELb0ELb0ELb0ELb0ELb1ELb1ELb0ELb0ELb0EEENS1_21CollectiveEpilogueFwdINS6_IJSA_SC_SB_EEES9_NS_10bfloat16_tESG_Li384ELb0ELb0ELb0ELb1EEENS1_30DynamicPersistentTileSchedulerILi384ELi128ELb0ELb0ELb1EEEEEEEEEvNT_6ParamsE)
        /*0038*/ 	.word	0x00000080


	//----- nvinfo : EIATTR_FRAME_SIZE
	.align		4
.L_29:
        /*003c*/ 	.byte	0x04, 0x11
        /*003e*/ 	.short	(.L_31 - .L_30)
	.align		4
.L_30:
        /*0040*/ 	.word	index@(_ZN7cutlass13device_kernelIN5flash11enable_sm90INS1_16FlashAttnFwdSm90INS1_25CollectiveMainloopFwdSm90ILi2EN4cute5tupleIJNS5_1CILi1EEES8_S8_EEENS6_IJNS7_ILi192EEENS7_ILi160EEENS7_ILi64EEEEEELi64ENS_12float_e4m3_tEfNS_4arch4Sm90ELb1ELb0ELb1ELb0ELb0ELb0ELb0ELb1ELb1ELb0ELb0ELb0EEENS1_21CollectiveEpilogueFwdINS6_IJSA_SC_SB_EEES9_NS_10bfloat16_tESG_Li384ELb0ELb0ELb0ELb1EEENS1_30DynamicPersistentTileSchedulerILi384ELi128ELb0ELb0ELb1EEEEEEEEEvNT_6ParamsE)
        /*0044*/ 	.word	0x00000010


	//----- nvinfo : EIATTR_REGCOUNT
	.align		4
.L_31:
        /*0048*/ 	.byte	0x04, 0x2f
        /*004a*/ 	.short	(.L_33 - .L_32)
	.align		4
.L_32:
        /*004c*/ 	.word	index@(_ZN7cutlass13device_kernelIN5flash11enable_sm90INS1_16FlashAttnFwdSm90INS1_25CollectiveMainloopFwdSm90ILi2EN4cute5tupleIJNS5_1CILi1EEES8_S8_EEENS6_IJNS7_ILi192EEENS7_ILi160EEENS7_ILi64EEEEEELi64ENS_12float_e4m3_tEfNS_4arch4Sm90ELb0ELb1ELb1ELb1ELb0ELb1ELb0ELb1ELb1ELb0ELb0ELb0EEENS1_21CollectiveEpilogueFwdINS6_IJSA_SC_SB_EEES9_NS_10bfloat16_tESG_Li384ELb1ELb0ELb0ELb1EEENS1_36VarlenDynamicPersistentTileSchedulerILi192ELi160ELi384ELi128ELb0ELb0ELb1ELb1ELb0ELb1EEEEEEEEEvNT_6ParamsE)
        /*0050*/ 	.word	0x00000080


	//----- nvinfo : EIATTR_FRAME_SIZE
	.align		4
.L_33:
        /*0054*/ 	.byte	0x04, 0x11
        /*0056*/ 	.short	(.L_35 - .L_34)
	.align		4
.L_34:
        /*0058*/ 	.word	index@(_ZN7cutlass13device_kernelIN5flash11enable_sm90INS1_16FlashAttnFwdSm90INS1_25CollectiveMainloopFwdSm90ILi2EN4cute5tupleIJNS5_1CILi1EEES8_S8_EEENS6_IJNS7_ILi192EEENS7_ILi160EEENS7_ILi64EEEEEELi64ENS_12float_e4m3_tEfNS_4arch4Sm90ELb0ELb1ELb1ELb1ELb0ELb1ELb0ELb1ELb1ELb0ELb0ELb0EEENS1_21CollectiveEpilogueFwdINS6_IJSA_SC_SB_EEES9_NS_10bfloat16_tESG_Li384ELb1ELb0ELb0ELb1EEENS1_36VarlenDynamicPersistentTileSchedulerILi192ELi160ELi384ELi128ELb0ELb0ELb1ELb1ELb0ELb1EEEEEEEEEvNT_6ParamsE)
        /*005c*/ 	.word	0x00000080


	//----- nvinfo : EIATTR_REGCOUNT
	.align		4
.L_35:
        /*0060*/ 	.byte	0x04, 0x2f
        /*0062*/ 	.short	(.L_37 - .L_36)
	.align		4
.L_36:
        /*0064*/ 	.word	index@(_ZN7cutlass13device_kernelIN5flash11enable_sm90INS1_16FlashAttnFwdSm90INS1_25CollectiveMainloopFwdSm90ILi2EN4cute5tupleIJNS5_1CILi1EEES8_S8_EEENS6_IJNS7_ILi192EEENS7_ILi160EEENS7_ILi64EEEEEELi64ENS_12float_e4m3_tEfNS_4arch4Sm90ELb0ELb1ELb1ELb1ELb0ELb0ELb0ELb1ELb1ELb0ELb0ELb0EEENS1_21CollectiveEpilogueFwdINS6_IJSA_SC_SB_EEES9_NS_10bfloat16_tESG_Li384ELb1ELb0ELb0ELb1EEENS1_36VarlenDynamicPersistentTileSchedulerILi192ELi160ELi384ELi128ELb0ELb0ELb1ELb1ELb0ELb1EEEEEEEEEvNT_6ParamsE)
        /*0068*/ 	.word	0x00000080


	//----- nvinfo : EIATTR_FRAME_SIZE
	.align		4
.L_37:
        /*006c*/ 	.byte	0x04, 0x11
        /*006e*/ 	.short	(.L_39 - .L_38)
	.align		4
.L_38:
        /*0070*/ 	.word	index@(_ZN7cutlass13device_kernelIN5flash11enable_sm90INS1_16FlashAttnFwdSm90INS1_25CollectiveMainloopFwdSm90ILi2EN4cute5tupleIJNS5_1CILi1EEES8_S8_EEENS6_IJNS7_ILi192EEENS7_ILi160EEENS7_ILi64EEEEEELi64ENS_12float_e4m3_tEfNS_4arch4Sm90ELb0ELb1ELb1ELb1ELb0ELb0ELb0ELb1ELb1ELb0ELb0ELb0EEENS1_21CollectiveEpilogueFwdINS6_IJSA_SC_SB_EEES9_NS_10bfloat16_tESG_Li384ELb1ELb0ELb0ELb1EEENS1_36VarlenDynamicPersistentTileSchedulerILi192ELi160ELi384ELi128ELb0ELb0ELb1ELb1ELb0ELb1EEEEEEEEEvNT_6ParamsE)
        /*0074*/ 	.word	0x00000008


	//----- nvinfo : EIATTR_REGCOUNT
	.align		4
.L_39:
        /*0078*/ 	.byte	0x04, 0x2f
        /*007a*/ 	.short	(.L_41 - .L_40)
	.align		4
.L_40:
        /*007c*/ 	.word	index@(_ZN7cutlass13device_kernelIN5flash11enable_sm90INS1_16FlashAttnFwdSm90INS1_25CollectiveMainloopFwdSm90ILi2EN4cute5tupleIJNS5_1CILi1EEES8_S8_EEENS6_IJNS7_ILi192EEENS7_ILi160EEENS7_ILi64EEEEEELi64ENS_12float_e4m3_tEfNS_4arch4Sm90ELb0ELb1ELb1ELb0ELb0ELb0ELb0ELb1ELb1ELb0ELb0ELb0EEENS1_21CollectiveEpilogueFwdINS6_IJSA_SC_SB_EEES9_NS_10bfloat16_tESG_Li384ELb0ELb0ELb0ELb1EEENS1_30DynamicPersistentTileSchedulerILi384ELi128ELb0ELb0ELb1EEEEEEEEEvNT_6ParamsE)
        /*0080*/ 	.word	0x00000080


	//----- nvinfo : EIATTR_FRAME_SIZE
	.align		4
.L_41:
        /*0084*/ 	.byte	0x04, 0x11
        /*0086*/ 	.short	(.L_43 - .L_42)
	.align		4
.L_42:
        /*0088*/ 	.word	index@(_ZN7cutlass13device_kernelIN5flash11enable_sm90INS1_16FlashAttnFwdSm90INS1_25CollectiveMainloopFwdSm90ILi2EN4cute5tupleIJNS5_1CILi1EEES8_S8_EEENS6_IJNS7_ILi192EEENS7_ILi160EEENS7_ILi64EEEEEELi64ENS_12float_e4m3_tEfNS_4arch4Sm90ELb0ELb1ELb1ELb0ELb0ELb0ELb0ELb1ELb1ELb0ELb0ELb0EEENS1_21CollectiveEpilogueFwdINS6_IJSA_SC_SB_EEES9_NS_10bfloat16_tESG_Li384ELb0ELb0ELb0ELb1EEENS1_30DynamicPersistentTileSchedulerILi384ELi128ELb0ELb0ELb1EEEEEEEEEvNT_6ParamsE)
        /*008c*/ 	.word	0x00000008


	//----- nvinfo : EIATTR_REGCOUNT
	.align		4
.L_43:
        /*0090*/ 	.byte	0x04, 0x2f
        /*0092*/ 	.short	(.L_45 - .L_44)
	.align		4
.L_44:
        /*0094*/ 	.word	index@(_ZN7cutlass13device_kernelIN5flash11enable_sm90INS1_16FlashAttnFwdSm90INS1_25CollectiveMainloopFwdSm90ILi2EN4cute5tupleIJNS5_1CILi1EEES8_S8_EEENS6_IJNS7_ILi192EEENS7_ILi160EEENS7_ILi64EEEEEELi64ENS_12float_e4m3_tEfNS_4arch4Sm90ELb0ELb0ELb1ELb1ELb0ELb1ELb0ELb1ELb1ELb0ELb0ELb0EEENS1_21CollectiveEpilogueFwdINS6_IJSA_SC_SB_EEES9_NS_10bfloat16_tESG_Li384ELb1ELb0ELb0ELb1EEENS1_36VarlenDynamicPersistentTileSchedulerILi192ELi160ELi384ELi128ELb0ELb0ELb1ELb0ELb1ELb1EEEEEEEEEvNT_6ParamsE)
        /*0098*/ 	.word	0x00000080


	//----- nvinfo : EIATTR_FRAME_SIZE
	.align		4
.L_45:
        /*009c*/ 	.byte	0x04, 0x11
        /*009e*/ 	.short	(.L_47 - .L_46)
	.align		4
.L_46:
        /*00a0*/ 	.word	index@(_ZN7cutlass13device_kernelIN5flash11enable_sm90INS1_16FlashAttnFwdSm90INS1_25CollectiveMainloopFwdSm90ILi2EN4cute5tupleIJNS5_1CILi1EEES8_S8_EEENS6_IJNS7_ILi192EEENS7_ILi160EEENS7_ILi64EEEEEELi64ENS_12float_e4m3_tEfNS_4arch4Sm90ELb0ELb0ELb1ELb1ELb0ELb1ELb0ELb1ELb1ELb0ELb0ELb0EEENS1_21CollectiveEpilogueFwdINS6_IJSA_SC_SB_EEES9_NS_10bfloat16_tESG_Li384ELb1ELb0ELb0ELb1EEENS1_36VarlenDynamicPersistentTileSchedulerILi192ELi160ELi384ELi128ELb0ELb0ELb1ELb0ELb1ELb1EEEEEEEEEvNT_6ParamsE)
        /*00a4*/ 	.word	0x00000058


	//----- nvinfo : EIATTR_REGCOUNT
	.align		4
.L_47:
        /*00a8*/ 	.byte	0x04, 0x2f
        /*00aa*/ 	.short	(.L_49 - .L_48)
	.align		4
.L_48:
        /*00ac*/ 	.word	index@(_ZN7cutlass13device_kernelIN5flash11enable_sm90INS1_16FlashAttnFwdSm90INS1_25CollectiveMainloopFwdSm90ILi2EN4cute5tupleIJNS5_1CILi1EEES8_S8_EEENS6_IJNS7_ILi192EEENS7_ILi160EEENS7_ILi64EEEEEELi64ENS_12float_e4m3_tEfNS_4arch4Sm90ELb0ELb0ELb1ELb1ELb0ELb0ELb0ELb1ELb1ELb0ELb0ELb0EEENS1_21CollectiveEpilogueFwdINS6_IJSA_SC_SB_EEES9_NS_10bfloat16_tESG_Li384ELb1ELb0ELb0ELb1EEENS1_36VarlenDynamicPersistentTileSchedulerILi192ELi160ELi384ELi128ELb0ELb0ELb1ELb0ELb1ELb1EEEEEEEEEvNT_6ParamsE)
        /*00b0*/ 	.word	0x00000080


	//----- nvinfo : EIATTR_FRAME_SIZE
	.align		4
.L_49:
        /*00b4*/ 	.byte	0x04, 0x11
        /*00b6*/ 	.short	(.L_51 - .L_50)
	.align		4
.L_50:
        /*00b8*/ 	.word	index@(_ZN7cutlass13device_kernelIN5flash11enable_sm90INS1_16FlashAttnFwdSm90INS1_25CollectiveMainloopFwdSm90ILi2EN4cute5tupleIJNS5_1CILi1EEES8_S8_EEENS6_IJNS7_ILi192EEENS7_ILi160EEENS7_ILi64EEEEEELi64ENS_12float_e4m3_tEfNS_4arch4Sm90ELb0ELb0ELb1ELb1ELb0ELb0ELb0ELb1ELb1ELb0ELb0ELb0EEENS1_21CollectiveEpilogueFwdINS6_IJSA_SC_SB_EEES9_NS_10bfloat16_tESG_Li384ELb1ELb0ELb0ELb1EEENS1_36VarlenDynamicPersistentTileSchedulerILi192ELi160ELi384ELi128ELb0ELb0ELb1ELb0ELb1ELb1EEEEEEEEEvNT_6ParamsE)
        /*00bc*/ 	.word	0x00000008


	//----- nvinfo : EIATTR_REGCOUNT
	.align		4
.L_51:
        /*00c0*/ 	.byte	0x04, 0x2f
        /*00c2*/ 	.short	(.L_53 - .L_52)
	.align		4
.L_52:
        /*00c4*/ 	.word	index@(_ZN7cutlass13device_kernelIN5flash11enable_sm90INS1_16FlashAttnFwdSm90INS1_25CollectiveMainloopFwdSm90ILi2EN4cute5tupleIJNS5_1CILi1EEES8_S8_EEENS6_IJNS7_ILi192EEENS7_ILi160EEENS7_ILi64EEEEEELi64ENS_12float_e4m3_tEfNS_4arch4Sm90ELb0ELb0ELb1ELb0ELb0ELb0ELb0ELb1ELb1ELb0ELb0ELb0EEENS1_21CollectiveEpilogueFwdINS6_IJSA_SC_SB_EEES9_NS_10bfloat16_tESG_Li384ELb0ELb0ELb0ELb1EEENS1_29StaticPersistentTileSchedulerILb0EEEEEEEEEvNT_6ParamsE)
        /*00c8*/ 	.word	0x00000080


	//----- nvinfo : EIATTR_FRAME_SIZE
	.align		4
.L_53:
        /*00cc*/ 	.byte	0x04, 0x11
        /*00ce*/ 	.short	(.L_55 - .L_54)
	.align		4
.L_54:
        /*00d0*/ 	.word	index@(_ZN7cutlass13device_kernelIN5flash11enable_sm90INS1_16FlashAttnFwdSm90INS1_25CollectiveMainloopFwdSm90ILi2EN4cute5tupleIJNS5_1CILi1EEES8_S8_EEENS6_IJNS7_ILi192EEENS7_ILi160EEENS7_ILi64EEEEEELi64ENS_12float_e4m3_tEfNS_4arch4Sm90ELb0ELb0ELb1ELb0ELb0ELb0ELb0ELb1ELb1ELb0ELb0ELb0EEENS1_21CollectiveEpilogueFwdINS6_IJSA_SC_SB_EEES9_NS_10bfloat16_tESG_Li384ELb0ELb0ELb0ELb1EEENS1_29StaticPersistentTileSchedulerILb0EEEEEEEEEvNT_6ParamsE)
        /*00d4*/ 	.word	0x00000000


	//----- nvinfo : EIATTR_MIN_STACK_SIZE
	.align		4
.L_55:
        /*00d8*/ 	.byte	0x04, 0x12
        /*00da*/ 	.short	(.L_57 - .L_56)
	.align		4
.L_56:
        /*00dc*/ 	.word	index@(_ZN7cutlass13device_kernelIN5flash11enable_sm90INS1_16FlashAttnFwdSm90INS1_25CollectiveMainloopFwdSm90ILi2EN4cute5tupleIJNS5_1CILi1EEES8_S8_EEENS6_IJNS7_ILi192EEENS7_ILi160EEENS7_ILi64EEEEEELi64ENS_12float_e4m3_tEfNS_4arch4Sm90ELb0ELb0ELb1ELb0ELb0ELb0ELb0ELb1ELb1ELb0ELb0ELb0EEENS1_21CollectiveEpilogueFwdINS6_IJSA_SC_SB_EEES9_NS_10bfloat16_tESG_Li384ELb0ELb0ELb0ELb1EEENS1_29StaticPersistentTileSchedulerILb0EEEEEEEEEvNT_6ParamsE)
        /*00e0*/ 	.word	0x00000000


	//----- nvinfo : EIATTR_MIN_STACK_SIZE
	.align		4
.L_57:
        /*00e4*/ 	.byte	0x04, 0x12
        /*00e6*/ 	.short	(.L_59 - .L_58)
	.align		4
.L_58:
        /*00e8*/ 	.word	index@(_ZN7cutlass13device_kernelIN5flash11enable_sm90INS1_16FlashAttnFwdSm90INS1_25CollectiveMainloopFwdSm90ILi2EN4cute5tupleIJNS5_1CILi1EEES8_S8_EEENS6_IJNS7_ILi192EEENS7_ILi160EEENS7_ILi64EEEEEELi64ENS_12float_e4m3_tEfNS_4arch4Sm90ELb0ELb0ELb1ELb1ELb0ELb0ELb0ELb1ELb1ELb0ELb0ELb0EEENS1_21CollectiveEpilogueFwdINS6_IJSA_SC_SB_EEES9_NS_10bfloat16_tESG_Li384ELb1ELb0ELb0ELb1EEENS1_36VarlenDynamicPersistentTileSchedulerILi192ELi160ELi384ELi128ELb0ELb0ELb1ELb0ELb1ELb1EEEEEEEEEvNT_6ParamsE)
        /*00ec*/ 	.word	0x00000008


	//----- nvinfo : EIATTR_MIN_STACK_SIZE
	.align		4
.L_59:
        /*00f0*/ 	.byte	0x04, 0x12
        /*00f2*/ 	.short	(.L_61 - .L_60)
	.align		4
.L_60:
        /*00f4*/ 	.word	index@(_ZN7cutlass13device_kernelIN5flash11enable_sm90INS1_16FlashAttnFwdSm90INS1_25CollectiveMainloopFwdSm90ILi2EN4cute5tupleIJNS5_1CILi1EEES8_S8_EEENS6_IJNS7_ILi192EEENS7_ILi160EEENS7_ILi64EEEEEELi64ENS_12float_e4m3_tEfNS_4arch4Sm90ELb0ELb0ELb1ELb1ELb0ELb1ELb0ELb1ELb1ELb0ELb0ELb0EEENS1_21CollectiveEpilogueFwdINS6_IJSA_SC_SB_EEES9_NS_10bfloat16_tESG_Li384ELb1ELb0ELb0ELb1EEENS1_36VarlenDynamicPersistentTileSchedulerILi192ELi160ELi384ELi128ELb0ELb0ELb1ELb0ELb1ELb1EEEEEEEEEvNT_6ParamsE)
        /*00f8*/ 	.word	0x00000058


	//----- nvinfo : EIATTR_MIN_STACK_SIZE
	.align		4
.L_61:
        /*00fc*/ 	.byte	0x04, 0x12
        /*00fe*/ 	.short	(.L_63 - .L_62)
	.align		4
.L_62:
        /*0100*/ 	.word	index@(_ZN7cutlass13device_kernelIN5flash11enable_sm90INS1_16FlashAttnFwdSm90INS1_25CollectiveMainloopFwdSm90ILi2EN4cute5tupleIJNS5_1CILi1EEES8_S8_EEENS6_IJNS7_ILi192EEENS7_ILi160EEENS7_ILi64EEEEEELi64ENS_12float_e4m3_tEfNS_4arch4Sm90ELb0ELb1ELb1ELb0ELb0ELb0ELb0ELb1ELb1ELb0ELb0ELb0EEENS1_21CollectiveEpilogueFwdINS6_IJSA_SC_SB_EEES9_NS_10bfloat16_tESG_Li384ELb0ELb0ELb0ELb1EEENS1_30DynamicPersistentTileSchedulerILi384ELi128ELb0ELb0ELb1EEEEEEEEEvNT_6ParamsE)
        /*0104*/ 	.word	0x00000008


	//----- nvinfo : EIATTR_MIN_STACK_SIZE
	.align		4
.L_63:
        /*0108*/ 	.byte	0x04, 0x12
        /*010a*/ 	.short	(.L_65 - .L_64)
	.align		4
.L_64:
        /*010c*/ 	.word	index@(_ZN7cutlass13device_kernelIN5flash11enable_sm90INS1_16FlashAttnFwdSm90INS1_25CollectiveMainloopFwdSm90ILi2EN4cute5tupleIJNS5_1CILi1EEES8_S8_EEENS6_IJNS7_ILi192EEENS7_ILi160EEENS7_ILi64EEEEEELi64ENS_12float_e4m3_tEfNS_4arch4Sm90ELb0ELb1ELb1ELb1ELb0ELb0ELb0ELb1ELb1ELb0ELb0ELb0EEENS1_21CollectiveEpilogueFwdINS6_IJSA_SC_SB_EEES9_NS_10bfloat16_tESG_Li384ELb1ELb0ELb0ELb1EEENS1_36VarlenDynamicPersistentTileSchedulerILi192ELi160ELi384ELi128ELb0ELb0ELb1ELb1ELb0ELb1EEEEEEEEEvNT_6ParamsE)
        /*0110*/ 	.word	0x00000008


	//----- nvinfo : EIATTR_MIN_STACK_SIZE
	.align		4
.L_65:
        /*0114*/ 	.byte	0x04, 0x12
        /*0116*/ 	.short	(.L_67 - .L_66)
	.align		4
.L_66:
        /*0118*/ 	.word	index@(_ZN7cutlass13device_kernelIN5flash11enable_sm90INS1_16FlashAttnFwdSm90INS1_25CollectiveMainloopFwdSm90ILi2EN4cute5tupleIJNS5_1CILi1EEES8_S8_EEENS6_IJNS7_ILi192EEENS7_ILi160EEENS7_ILi64EEEEEELi64ENS_12float_e4m3_tEfNS_4arch4Sm90ELb0ELb1ELb1ELb1ELb0ELb1ELb0ELb1ELb1ELb0ELb0ELb0EEENS1_21CollectiveEpilogueFwdINS6_IJSA_SC_SB_EEES9_NS_10bfloat16_tESG_Li384ELb1ELb0ELb0ELb1EEENS1_36VarlenDynamicPersistentTileSchedulerILi192ELi160ELi384ELi128ELb0ELb0ELb1ELb1ELb0ELb1EEEEEEEEEvNT_6ParamsE)
        /*011c*/ 	.word	0x00000080


	//----- nvinfo : EIATTR_MIN_STACK_SIZE
	.align		4
.L_67:
        /*0120*/ 	.byte	0x04, 0x12
        /*0122*/ 	.short	(.L_69 - .L_68)
	.align		4
.L_68:
        /*0124*/ 	.word	index@(_ZN7cutlass13device_kernelIN5flash11enable_sm90INS1_16FlashAttnFwdSm90INS1_25CollectiveMainloopFwdSm90ILi2EN4cute5tupleIJNS5_1CILi1EEES8_S8_EEENS6_IJNS7_ILi192EEENS7_ILi160EEENS7_ILi64EEEEEELi64ENS_12float_e4m3_tEfNS_4arch4Sm90ELb1ELb0ELb1ELb0ELb0ELb0ELb0ELb1ELb1ELb0ELb0ELb0EEENS1_21CollectiveEpilogueFwdINS6_IJSA_SC_SB_EEES9_NS_10bfloat16_tESG_Li384ELb0ELb0ELb0ELb1EEENS1_30DynamicPersistentTileSchedulerILi384ELi128ELb0ELb0ELb1EEEEEEEEEvNT_6ParamsE)
        /*0128*/ 	.word	0x00000010


	//----- nvinfo : EIATTR_MIN_STACK_SIZE
	.align		4
.L_69:
        /*012c*/ 	.byte	0x04, 0x12
        /*012e*/ 	.short	(.L_71 - .L_70)
	.align		4
.L_70:
        /*0130*/ 	.word	index@(_ZN7cutlass13device_kernelIN5flash11enable_sm90INS1_16FlashAttnFwdSm90INS1_25CollectiveMainloopFwdSm90ILi2EN4cute5tupleIJNS5_1CILi1EEES8_S8_EEENS6_IJNS7_ILi192EEENS7_ILi160EEENS7_ILi64EEEEEELi64ENS_12float_e4m3_tEfNS_4arch4Sm90ELb1ELb0ELb1ELb1ELb0ELb0ELb0ELb1ELb1ELb0ELb0ELb0EEENS1_21CollectiveEpilogueFwdINS6_IJSA_SC_SB_EEES9_NS_10bfloat16_tESG_Li384ELb1ELb0ELb0ELb1EEENS1_36VarlenDynamicPersistentTileSchedulerILi192ELi160ELi384ELi128ELb0ELb0ELb1ELb1ELb1ELb1EEEEEEEEEvNT_6ParamsE)
        /*0134*/ 	.word	0x00000008


	//----- nvinfo : EIATTR_MIN_STACK_SIZE
	.align		4
.L_71:
        /*0138*/ 	.byte	0x04, 0x12
        /*013a*/ 	.short	(.L_73 - .L_72)
	.align		4
.L_72:
        /*013c*/ 	.word	index@(_ZN7cutlass13device_kernelIN5flash11enable_sm90INS1_16FlashAttnFwdSm90INS1_25CollectiveMainloopFwdSm90ILi2EN4cute5tupleIJNS5_1CILi1EEES8_S8_EEENS6_IJNS7_ILi192EEENS7_ILi160EEENS7_ILi64EEEEEELi64ENS_12float_e4m3_tEfNS_4arch4Sm90ELb1ELb0ELb1ELb1ELb0ELb1ELb0ELb1ELb1ELb0ELb0ELb0EEENS1_21CollectiveEpilogueFwdINS6_IJSA_SC_SB_EEES9_NS_10bfloat16_tESG_Li384ELb1ELb0ELb0ELb1EEENS1_36VarlenDynamicPersistentTileSchedulerILi192ELi160ELi384ELi128ELb0ELb0ELb1ELb1ELb1ELb1EEEEEEEEEvNT_6ParamsE)
        /*0140*/ 	.word	0x00000070
.L_73:


//--------------------- .nv.compat                --------------------------
	.section	.nv.compat,"",@"SHT_CUDA_COMPAT_INFO"
	.align	4
        /*0000*/ 	.byte	0x02, 0x09, 0x01, 0x00, 0x02, 0x02, 0x04, 0x00, 0x02, 0x05, 0x05, 0x00, 0x03, 0x07, 0x01, 0x01
        /*0010*/ 	.byte	0x02, 0x03, 0x01, 0x00, 0x02, 0x06, 0x01, 0x00, 0x04, 0x0b, 0x08, 0x00, 0x00, 0x00, 0x00, 0x00
        /*0020*/ 	.byte	0x00, 0x00, 0x00, 0x00


//--------------------- .nv.info._ZN7cutlass13device_kernelIN5flash11enable_sm90INS1_16FlashAttnFwdSm90INS1_25CollectiveMainloopFwdSm90ILi2EN4cute5tupleIJNS5_1CILi1EEES8_S8_EEENS6_IJNS7_ILi192EEENS7_ILi160EEENS7_ILi64EEEEEELi64ENS_12float_e4m3_tEfNS_4arch4Sm90ELb0ELb0ELb1ELb0ELb0ELb0ELb0ELb1ELb1ELb0ELb0ELb0EEENS1_21CollectiveEpilogueFwdINS6_IJSA_SC_SB_EEES9_NS_10bfloat16_tESG_Li384ELb0ELb0ELb0ELb1EEENS1_29StaticPersistentTileSchedulerILb0EEEEEEEEEvNT_6ParamsE --------------------------
	.section	.nv.info._ZN7cutlass13device_kernelIN5flash11enable_sm90INS1_16FlashAttnFwdSm90INS1_25CollectiveMainloopFwdSm90ILi2EN4cute5tupleIJNS5_1CILi1EEES8_S8_EEENS6_IJNS7_ILi192EEENS7_ILi160EEENS7_ILi64EEEEEELi64ENS_12float_e4m3_tEfNS_4arch4Sm90ELb0ELb0ELb1ELb0ELb0ELb0ELb0ELb1ELb1ELb0ELb0ELb0EEENS1_21CollectiveEpilogueFwdINS6_IJSA_SC_SB_EEES9_NS_10bfloat16_tESG_Li384ELb0ELb0ELb0ELb1EEENS1_29StaticPersistentTileSchedulerILb0EEEEEEEEEvNT_6ParamsE,"",@"SHT_CUDA_INFO"
	.sectionflags	@""
	.align	4


	//----- nvinfo : EIATTR_CUDA_API_VERSION
	.align		4
        /*0000*/ 	.byte	0x04, 0x37
        /*0002*/ 	.short	(.L_75 - .L_74)
.L_74:
        /*0004*/ 	.word	0x00000082


	//----- nvinfo : EIATTR_KPARAM_INFO
	.align		4
.L_75:
        /*0008*/ 	.byte	0x04, 0x17
        /*000a*/ 	.short	(.L_77 - .L_76)
.L_76:
        /*000c*/ 	.word	0x00000000
        /*0010*/ 	.short	0x0000
        /*0012*/ 	.short	0x0070
        /*0014*/ 	.byte	0x00, 0xf0, 0x01, 0x2e


	//----- nvinfo : EIATTR_SPARSE_MMA_MASK
	.align		4
.L_77:
        /*0018*/ 	.byte	0x03, 0x50
        /*001a*/ 	.short	0x0000


	//----- nvinfo : EIATTR_MAXREG_COUNT
	.align		4
        /*001c*/ 	.byte	0x03, 0x1b
        /*001e*/ 	.short	0x0080


	//----- nvinfo : EIATTR_NUM_BARRIERS
	.align		4
        /*0020*/ 	.byte	0x02, 0x4c
        /*0022*/ 	.byte	0x09
	.zero		1


	//----- nvinfo : EIATTR_EXTERNS
	.align		4
        /*0024*/ 	.byte	0x04, 0x0f
        /*0026*/ 	.short	(.L_79 - .L_78)


	//   ....[0]....
	.align		4
.L_78:
        /*0028*/ 	.word	index@(__assertfail)


	//----- nvinfo : EIATTR_MERCURY_ISA_VERSION
	.align		4
.L_79:
        /*002c*/ 	.byte	0x03, 0x5f
        /*002e*/ 	.short	0x0101


	//----- nvinfo : EIATTR_INT_WARP_WIDE_INSTR_OFFSETS
	.align		4
        /*0030*/ 	.byte	0x04, 0x31
        /*0032*/ 	.short	(.L_81 - .L_80)


	//   ....[0]....
.L_80:
        /*0034*/ 	.word	0x00000180


	//   ....[1]....
        /*0038*/ 	.word	0x000001b0


	//   ....[2]....
        /*003c*/ 	.word	0x000001c0


	//   ....[3]....
        /*0040*/ 	.word	0x00008f90


	//----- nvinfo : EIATTR_COOP_GROUP_MASK_REGIDS
	.align		4
.L_81:
        /*0044*/ 	.byte	0x04, 0x29
        /*0046*/ 	.short	(.L_83 - .L_82)


	//   ....[0]....
.L_82:
        /*0048*/ 	.word	0xffffffff


	//   ....[1]....
        /*004c*/ 	.word	0xffffffff


	//   ....[2]....
        /*0050*/ 	.word	0xffffffff


	//   ....[3]....
        /*0054*/ 	.word	0xffffffff


	//   ....[4]....
        /*0058*/ 	.word	0xffffffff


	//   ....[5]....
        /*005c*/ 	.word	0xffffffff


	//   ....[6]....
        /*0060*/ 	.word	0xffffffff


	//   ....[7]....
        /*0064*/ 	.word	0xffffffff


	//   ....[8]....
        /*0068*/ 	.word	0xffffffff


	//   ....[9]....
        /*006c*/ 	.word	0xffffffff


	//   ....[10]....
        /*0070*/ 	.word	0xffffffff


	//   ....[11]....
        /*0074*/ 	.word	0xffffffff


	//   ....[12]....
        /*0078*/ 	.word	0xffffffff


	//   ....[13]....
        /*007c*/ 	.word	0xffffffff


	//   ....[14]....
        /*0080*/ 	.word	0xffffffff


	//   ....[15]....
        /*0084*/ 	.word	0xffffffff


	//   ....[16]....
        /*0088*/ 	.word	0xffffffff


	//   ....[17]....
        /*008c*/ 	.word	0xffffffff


	//   ....[18]....
        /*0090*/ 	.word	0xffffffff


	//   ....[19]....
        /*0094*/ 	.word	0xffffffff


	//   ....[20]....
        /*0098*/ 	.word	0xffffffff


	//   ....[21]....
        /*009c*/ 	.word	0xffffffff


	//   ....[22]....
        /*00a0*/ 	.word	0xffffffff


	//   ....[23]....
        /*00a4*/ 	.word	0xffffffff


	//   ....[24]....
        /*00a8*/ 	.word	0xffffffff


	//   ....[25]....
        /*00ac*/ 	.word	0xffffffff


	//   ....[26]....
        /*00b0*/ 	.word	0xffffffff


	//   ....[27]....
        /*00b4*/ 	.word	0xffffffff


	//   ....[28]....
        /*00b8*/ 	.word	0xffffffff


	//   ....[29]....
        /*00bc*/ 	.word	0xffffffff


	//   ....[30]....
        /*00c0*/ 	.word	0xffffffff


	//   ....[31]....
        /*00c4*/ 	.word	0xffffffff


	//   ....[32]....
        /*00c8*/ 	.word	0xffffffff


	//   ....[33]....
        /*00cc*/ 	.word	0xffffffff


	//   ....[34]....
        /*00d0*/ 	.word	0xffffffff


	//   ....[35]....
        /*00d4*/ 	.word	0xffffffff


	//   ....[36]....
        /*00d8*/ 	.word	0xffffffff


	//   ....[37]....
        /*00dc*/ 	.word	0xffffffff


	//   ....[38]....
        /*00e0*/ 	.word	0xffffffff


	//   ....[39]....
        /*00e4*/ 	.word	0x0500000f


	//----- nvinfo : EIATTR_COOP_GROUP_INSTR_OFFSETS
	.align		4
.L_83:
        /*00e8*/ 	.byte	0x04, 0x28
        /*00ea*/ 	.short	(.L_85 - .L_84)


	//   ....[0]....
.L_84:
        /*00ec*/ 	.word	0x00000050


	//   ....[1]....
        /*00f0*/ 	.word	0x00000190


	//   ....[2]....
        /*00f4*/ 	.word	0x000001e0


	//   ....[3]....
        /*00f8*/ 	.word	0x000003d0


	//   ....[4]....
        /*00fc*/ 	.word	0x00000530


	//   ....[5]....
        /*0100*/ 	.word	0x00000650


	//   ....[6]....
        /*0104*/ 	.word	0x000007b0


	//   ....[7]....
        /*0108*/ 	.word	0x00000d40


	//   ....[8]....
        /*010c*/ 	.word	0x00002d80


	//   ....[9]....
        /*0110*/ 	.word	0x00002de0


	//   ....[10]....
        /*0114*/ 	.word	0x000034b0


	//   ....[11]....
        /*0118*/ 	.word	0x00003550


	//   ....[12]....
        /*011c*/ 	.word	0x00005bd0


	//   ....[13]....
        /*0120*/ 	.word	0x00005c30


	//   ....[14]....
        /*0124*/ 	.word	0x00005c40


	//   ....[15]....
        /*0128*/ 	.word	0x00005cd0


	//   ....[16]....
        /*012c*/ 	.word	0x00007610


	//   ....[17]....
        /*0130*/ 	.word	0x00007620


	//   ....[18]....
        /*0134*/ 	.word	0x000076a0


	//   ....[19]....
        /*0138*/ 	.word	0x000076b0


	//   ....[20]....
        /*013c*/ 	.word	0x00008090


	//   ....[21]....
        /*0140*/ 	.word	0x000080a0


	//   ....[22]....
        /*0144*/ 	.word	0x000080b0


	//   ....[23]....
        /*0148*/ 	.word	0x000080c0


	//   ....[24]....
        /*014c*/ 	.word	0x000080d0


	//   ....[25]....
        /*0150*/ 	.word	0x000080e0


	//   ....[26]....
        /*0154*/ 	.word	0x000080f0


	//   ....[27]....
        /*0158*/ 	.word	0x00008100


	//   ....[28]....
        /*015c*/ 	.word	0x00008130


	//   ....[29]....
        /*0160*/ 	.word	0x00008150


	//   ....[30]....
        /*0164*/ 	.word	0x00008180


	//   ....[31]....
        /*0168*/ 	.word	0x00008190


	//   ....[32]....
        /*016c*/ 	.word	0x000081c0


	//   ....[33]....
        /*0170*/ 	.word	0x000081d0


	//   ....[34]....
        /*0174*/ 	.word	0x000081e0


	//   ....[35]....
        /*0178*/ 	.word	0x000081f0


	//   ....[36]....
        /*017c*/ 	.word	0x000083a0


	//   ....[37]....
        /*0180*/ 	.word	0x00009090


	//   ....[38]....
        /*0184*/ 	.word	0x0000a730


	//   ....[39]....
        /*0188*/ 	.word	0x0000ac20


	//----- nvinfo : EIATTR_REG_RECONFIG
	.align		4
.L_85:
        /*018c*/ 	.byte	0x01, 0x54
	.zero		2


	//----- nvinfo : EIATTR_SYSCALL_OFFSETS
	.align		4
        /*0190*/ 	.byte	0x04, 0x46
        /*0192*/ 	.short	(.L_87 - .L_86)


	//   ....[0]....
.L_86:
        /*0194*/ 	.word	0x00001110


	//   ....[1]....
        /*0198*/ 	.word	0x00008ac0


	//   ....[2]....
        /*019c*/ 	.word	0x00008c10


	//   ....[3]....
        /*01a0*/ 	.word	0x00008d50


	//   ....[4]....
        /*01a4*/ 	.word	0x00008e70


	//----- nvinfo : EIATTR_MBARRIER_INSTR_OFFSETS
	.align		4
.L_87:
        /*01a8*/ 	.byte	0x04, 0x39
        /*01aa*/ 	.short	(.L_89 - .L_88)


	//   ....[0]....
.L_88:
        /*01ac*/ 	.word	0x00000280
        /*01b0*/ 	.word	0x000000ff
        /*01b4*/ 	.word	0x00013200
        /*01b8*/ 	.short	0x0100
        /*01ba*/ 	.byte	0x06
	.zero		1


	//   ....[1]....
        /*01bc*/ 	.word	0x00000290
        /*01c0*/ 	.word	0x000000ff
        /*01c4*/ 	.word	0x00013220
        /*01c8*/ 	.short	0x0100
        /*01ca*/ 	.byte	0x06
	.zero		1


	//   ....[2]....
        /*01cc*/ 	.word	0x00000380
        /*01d0*/ 	.word	0x000000ff
        /*01d4*/ 	.word	0x00013230
        /*01d8*/ 	.short	0x0100
        /*01da*/ 	.byte	0x08
	.zero		1


	//   ....[3]....
        /*01dc*/ 	.word	0x00000390
        /*01e0*/ 	.word	0x000000ff
        /*01e4*/ 	.word	0x00013240
        /*01e8*/ 	.short	0x0100
        /*01ea*/ 	.byte	0x08
	.zero		1


	//   ....[4]....
        /*01ec*/ 	.word	0x000003a0
        /*01f0*/ 	.word	0x000000ff
        /*01f4*/ 	.word	0x00013238
        /*01f8*/ 	.short	0x0100
        /*01fa*/ 	.byte	0x08
	.zero		1


	//   ....[5]....
        /*01fc*/ 	.word	0x000003b0
        /*0200*/ 	.word	0x000000ff
        /*0204*/ 	.word	0x00013248
        /*0208*/ 	.short	0x0100
        /*020a*/ 	.byte	0x08
	.zero		1


	//   ....[6]....
        /*020c*/ 	.word	0x000004e0
        /*0210*/ 	.word	0x000000ff
        /*0214*/ 	.word	0x00013250
        /*0218*/ 	.short	0x0100
        /*021a*/ 	.byte	0x08
	.zero		1


	//   ....[7]....
        /*021c*/ 	.word	0x000004f0
        /*0220*/ 	.word	0x000000ff
        /*0224*/ 	.word	0x00013260
        /*0228*/ 	.short	0x0100
        /*022a*/ 	.byte	0x08
	.zero		1


	//   ....[8]....
        /*022c*/ 	.word	0x00000500
        /*0230*/ 	.word	0x000000ff
        /*0234*/ 	.word	0x00013258
        /*0238*/ 	.short	0x0100
        /*023a*/ 	.byte	0x08
	.zero		1


	//   ....[9]....
        /*023c*/ 	.word	0x00000510
        /*0240*/ 	.word	0x000000ff
        /*0244*/ 	.word	0x00013268
        /*0248*/ 	.short	0x0100
        /*024a*/ 	.byte	0x08
	.zero		1


	//   ....[10]....
        /*024c*/ 	.word	0x00000600
        /*0250*/ 	.word	0x000000ff
        /*0254*/ 	.word	0x00013270
        /*0258*/ 	.short	0x0100
        /*025a*/ 	.byte	0x06
	.zero		1


	//   ....[11]....
        /*025c*/ 	.word	0x00000610
        /*0260*/ 	.word	0x000000ff
        /*0264*/ 	.word	0x00013280
        /*0268*/ 	.short	0x0100
        /*026a*/ 	.byte	0x06
	.zero		1


	//   ....[12]....
        /*026c*/ 	.word	0x00000620
        /*0270*/ 	.word	0x000000ff
        /*0274*/ 	.word	0x00013278
        /*0278*/ 	.short	0x0100
        /*027a*/ 	.byte	0x06
	.zero		1


	//   ....[13]....
        /*027c*/ 	.word	0x00000630
        /*0280*/ 	.word	0x000000ff
        /*0284*/ 	.word	0x00013288
        /*0288*/ 	.short	0x0100
        /*028a*/ 	.byte	0x06
	.zero		1


	//   ....[14]....
        /*028c*/ 	.word	0x00000760
        /*0290*/ 	.word	0x000000ff
        /*0294*/ 	.word	0x00013290
        /*0298*/ 	.short	0x0100
        /*029a*/ 	.byte	0x08
	.zero		1


	//   ....[15]....
        /*029c*/ 	.word	0x00000770
        /*02a0*/ 	.word	0x000000ff
        /*02a4*/ 	.word	0x000132a0
        /*02a8*/ 	.short	0x0100
        /*02aa*/ 	.byte	0x08
	.zero		1


	//   ....[16]....
        /*02ac*/ 	.word	0x00000780
        /*02b0*/ 	.word	0x000000ff
        /*02b4*/ 	.word	0x00013298
        /*02b8*/ 	.short	0x0100
        /*02ba*/ 	.byte	0x08
	.zero		1


	//   ....[17]....
        /*02bc*/ 	.word	0x00000790
        /*02c0*/ 	.word	0x000000ff
        /*02c4*/ 	.word	0x000132a8
        /*02c8*/ 	.short	0x0100
        /*02ca*/ 	.byte	0x08
	.zero		1


	//   ....[18]....
        /*02cc*/ 	.word	0x000008c0
        /*02d0*/ 	.word	0x000000ff
        /*02d4*/ 	.word	0x000132b0
        /*02d8*/ 	.short	0x0100
        /*02da*/ 	.byte	0x08
	.zero		1


	//   ....[19]....
        /*02dc*/ 	.word	0x000008d0
        /*02e0*/ 	.word	0x000000ff
        /*02e4*/ 	.word	0x000132c0
        /*02e8*/ 	.short	0x0100
        /*02ea*/ 	.byte	0x08
	.zero		1


	//   ....[20]....
        /*02ec*/ 	.word	0x000008e0
        /*02f0*/ 	.word	0x000000ff
        /*02f4*/ 	.word	0x000132b8
        /*02f8*/ 	.short	0x0100
        /*02fa*/ 	.byte	0x08
	.zero		1


	//   ....[21]....
        /*02fc*/ 	.word	0x000008f0
        /*0300*/ 	.word	0x000000ff
        /*0304*/ 	.word	0x000132c8
        /*0308*/ 	.short	0x0100
        /*030a*/ 	.byte	0x08
	.zero		1


	//   ....[22]....
        /*030c*/ 	.word	0x00001440
        /*0310*/ 	.word	0x000000ff
        /*0314*/ 	.word	0x00013200
        /*0318*/ 	.short	0x010a
        /*031a*/ 	.byte	0x28
	.zero		1


	//   ....[23]....
        /*031c*/ 	.word	0x000014e0
        /*0320*/ 	.word	0x00000004
        /*0324*/ 	.word	0x00013230
        /*0328*/ 	.short	0x010a
        /*032a*/ 	.byte	0x3f
	.zero		1


	//   ....[24]....
        /*032c*/ 	.word	0x00001520
        /*0330*/ 	.word	0x00000004
        /*0334*/ 	.word	0x00013230
        /*0338*/ 	.short	0x010a
        /*033a*/ 	.byte	0x3f
	.zero		1


	//   ....[25]....
        /*033c*/ 	.word	0x00003890
        /*0340*/ 	.word	0x0000001c
        /*0344*/ 	.word	0x00000000
        /*0348*/ 	.short	0x0101
        /*034a*/ 	.byte	0x3f
	.zero		1


	//   ....[26]....
        /*034c*/ 	.word	0x00004710
        /*0350*/ 	.word	0x000000ff
        /*0354*/ 	.word	0x00013230
        /*0358*/ 	.short	0x010a
        /*035a*/ 	.byte	0x15
	.zero		1


	//   ....[27]....
        /*035c*/ 	.word	0x00004750
        /*0360*/ 	.word	0x000000ff
        /*0364*/ 	.word	0x00013230
        /*0368*/ 	.short	0x010a
        /*036a*/ 	.byte	0x15
	.zero		1


	//   ....[28]....
        /*036c*/ 	.word	0x00004ba0
        /*0370*/ 	.word	0x000000ff
        /*0374*/ 	.word	0x00013250
        /*0378*/ 	.short	0x010a
        /*037a*/ 	.byte	0x0b
	.zero		1


	//   ....[29]....
        /*037c*/ 	.word	0x00005390
        /*0380*/ 	.word	0x000000ff
        /*0384*/ 	.word	0x00013250
        /*0388*/ 	.short	0x010a
        /*038a*/ 	.byte	0x0b
	.zero		1


	//   ....[30]....
        /*038c*/ 	.word	0x00006bc0
        /*0390*/ 	.word	0x00000007
        /*0394*/ 	.word	0x00000000
        /*0398*/ 	.short	0x0101
        /*039a*/ 	.byte	0x3f
	.zero		1


	//   ....[31]....
        /*039c*/ 	.word	0x00006e50
        /*03a0*/ 	.word	0x000000ff
        /*03a4*/ 	.word	0x00000000
        /*03a8*/ 	.short	0x0101
        /*03aa*/ 	.byte	0x06
	.zero		1


	//   ....[32]....
        /*03ac*/ 	.word	0x00007300
        /*03b0*/ 	.word	0x000000ff
        /*03b4*/ 	.word	0x00013250
        /*03b8*/ 	.short	0x010a
        /*03ba*/ 	.byte	0x08
	.zero		1


	//   ....[33]....
        /*03bc*/ 	.word	0x00007340
        /*03c0*/ 	.word	0x000000ff
        /*03c4*/ 	.word	0x00013250
        /*03c8*/ 	.short	0x010a
        /*03ca*/ 	.byte	0x08
	.zero		1


	//   ....[34]....
        /*03cc*/ 	.word	0x00007da0
        /*03d0*/ 	.word	0x000000ff
        /*03d4*/ 	.word	0x00000000
        /*03d8*/ 	.short	0x0101
        /*03da*/ 	.byte	0x08
	.zero		1


	//   ....[35]....
        /*03dc*/ 	.word	0x000084d0
        /*03e0*/ 	.word	0x000000ff
        /*03e4*/ 	.word	0x00000000
        /*03e8*/ 	.short	0x0101
        /*03ea*/ 	.byte	0x06
	.zero		1


	//   ....[36]....
        /*03ec*/ 	.word	0x000092a0
        /*03f0*/ 	.word	0x0000000b
        /*03f4*/ 	.word	0x00013280
        /*03f8*/ 	.short	0x010a
        /*03fa*/ 	.byte	0x3f
	.zero		1


	//   ....[37]....
        /*03fc*/ 	.word	0x00009430
        /*0400*/ 	.word	0x0000000b
        /*0404*/ 	.word	0x00013240
        /*0408*/ 	.short	0x010a
        /*040a*/ 	.byte	0x3f
	.zero		1


	//   ....[38]....
        /*040c*/ 	.word	0x000096d0
        /*0410*/ 	.word	0x000000ff
        /*0414*/ 	.word	0x00013220
        /*0418*/ 	.short	0x010a
        /*041a*/ 	.byte	0x28
	.zero		1


	//   ....[39]....
        /*041c*/ 	.word	0x00009940
        /*0420*/ 	.word	0x00000008
        /*0424*/ 	.word	0x00013280
        /*0428*/ 	.short	0x010a
        /*042a*/ 	.byte	0x3f
	.zero		1


	//   ....[40]....
        /*042c*/ 	.word	0x00009b70
        /*0430*/ 	.word	0x00000008
        /*0434*/ 	.word	0x00013240
        /*0438*/ 	.short	0x010a
        /*043a*/ 	.byte	0x3f
	.zero		1


	//   ....[41]....
        /*043c*/ 	.word	0x00009e20
        /*0440*/ 	.word	0x0000000d
        /*0444*/ 	.word	0x00013270
        /*0448*/ 	.short	0x010a
        /*044a*/ 	.byte	0x3f
	.zero		1


	//   ....[42]....
        /*044c*/ 	.word	0x00009e90
        /*0450*/ 	.word	0x0000000d
        /*0454*/ 	.word	0x00013260
        /*0458*/ 	.short	0x010a
        /*045a*/ 	.byte	0x3f
	.zero		1


	//   ....[43]....
        /*045c*/ 	.word	0x0000a150
        /*0460*/ 	.word	0x0000000d
        /*0464*/ 	.word	0x00013250
        /*0468*/ 	.short	0x0101
        /*046a*/ 	.byte	0x3f
	.zero		1


	//   ....[44]....
        /*046c*/ 	.word	0x0000a1d0
        /*0470*/ 	.word	0x00000004
        /*0474*/ 	.word	0x00000000
        /*0478*/ 	.short	0x0101
        /*047a*/ 	.byte	0x3f
	.zero		1


	//   ....[45]....
        /*047c*/ 	.word	0x0000a290
        /*0480*/ 	.word	0x00000000
        /*0484*/ 	.word	0x00013270
        /*0488*/ 	.short	0x010a
        /*048a*/ 	.byte	0x3f
	.zero		1


	//   ....[46]....
        /*048c*/ 	.word	0x0000a300
        /*0490*/ 	.word	0x00000000
        /*0494*/ 	.word	0x00013260
        /*0498*/ 	.short	0x010a
        /*049a*/ 	.byte	0x3f
	.zero		1


	//   ....[47]....
        /*049c*/ 	.word	0x0000a620
        /*04a0*/ 	.word	0x00000000
        /*04a4*/ 	.word	0x00013250
        /*04a8*/ 	.short	0x0101
        /*04aa*/ 	.byte	0x3f
	.zero		1


	//   ....[48]....
        /*04ac*/ 	.word	0x0000a670
        /*04b0*/ 	.word	0x00000003
        /*04b4*/ 	.word	0x00000000
        /*04b8*/ 	.short	0x0101
        /*04ba*/ 	.byte	0x3f
	.zero		1


	//   ....[49]....
        /*04bc*/ 	.word	0x0000a710
        /*04c0*/ 	.word	0x00000006
        /*04c4*/ 	.word	0x00013220
        /*04c8*/ 	.short	0x010a
        /*04ca*/ 	.byte	0x3f
	.zero		1


	//   ....[50]....
        /*04cc*/ 	.word	0x0000a830
        /*04d0*/ 	.word	0x00000005
        /*04d4*/ 	.word	0x00000000
        /*04d8*/ 	.short	0x010a
        /*04da*/ 	.byte	0x3f
	.zero		1


	//   ....[51]....
        /*04dc*/ 	.word	0x0000a8a0
        /*04e0*/ 	.word	0x00000009
        /*04e4*/ 	.word	0x00000000
        /*04e8*/ 	.short	0x010a
        /*04ea*/ 	.byte	0x3f
	.zero		1


	//   ....[52]....
        /*04ec*/ 	.word	0x0000a8f0
        /*04f0*/ 	.word	0x00000013
        /*04f4*/ 	.word	0x00013260
        /*04f8*/ 	.short	0x010a
        /*04fa*/ 	.byte	0x3f
	.zero		1


	//   ....[53]....
        /*04fc*/ 	.word	0x0000a940
        /*0500*/ 	.word	0x00000007
        /*0504*/ 	.word	0x00013260
        /*0508*/ 	.short	0x010a
        /*050a*/ 	.byte	0x3f
	.zero		1


	//   ....[54]....
        /*050c*/ 	.word	0x0000a980
        /*0510*/ 	.word	0x00000013
        /*0514*/ 	.word	0x00013280
        /*0518*/ 	.short	0x010a
        /*051a*/ 	.byte	0x3f
	.zero		1


	//   ....[55]....
        /*051c*/ 	.word	0x0000a9a0
        /*0520*/ 	.word	0x00000007
        /*0524*/ 	.word	0x00013280
        /*0528*/ 	.short	0x010a
        /*052a*/ 	.byte	0x3f
	.zero		1


	//   ....[56]....
        /*052c*/ 	.word	0x0000aa10
        /*0530*/ 	.word	0x00000003
        /*0534*/ 	.word	0x00013200
        /*0538*/ 	.short	0x010a
        /*053a*/ 	.byte	0x3f
	.zero		1


	//   ....[57]....
        /*053c*/ 	.word	0x0000aa60
        /*0540*/ 	.word	0x00000004
        /*0544*/ 	.word	0x00013230
        /*0548*/ 	.short	0x010a
        /*054a*/ 	.byte	0x3f
	.zero		1


	//   ....[58]....
        /*054c*/ 	.word	0x0000aac0
        /*0550*/ 	.word	0x00000009
        /*0554*/ 	.word	0x00013230
        /*0558*/ 	.short	0x010a
        /*055a*/ 	.byte	0x3f
	.zero		1


	//   ....[59]....
        /*055c*/ 	.word	0x0000ab20
        /*0560*/ 	.word	0x00000055
        /*0564*/ 	.word	0x00013250
        /*0568*/ 	.short	0x010a
        /*056a*/ 	.byte	0x3f
	.zero		1


	//   ....[60]....
        /*056c*/ 	.word	0x0000ab80
        /*0570*/ 	.word	0x00000003
        /*0574*/ 	.word	0x00013250
        /*0578*/ 	.short	0x010a
        /*057a*/ 	.byte	0x3f
	.zero		1


	//   ....[61]....
        /*057c*/ 	.word	0x0000acd0
        /*0580*/ 	.word	0x0000000b
        /*0584*/ 	.word	0x00013280
        /*0588*/ 	.short	0x010a
        /*058a*/ 	.byte	0x3f
	.zero		1


	//   ....[62]....
        /*058c*/ 	.word	0x0000ad20
        /*0590*/ 	.word	0x0000000b
        /*0594*/ 	.word	0x00013240
        /*0598*/ 	.short	0x010a
        /*059a*/ 	.byte	0x3f
	.zero		1


	//   ....[63]....
        /*059c*/ 	.word	0x0000ad80
        /*05a0*/ 	.word	0x00000005
        /*05a4*/ 	.word	0x00013220
        /*05a8*/ 	.short	0x010a
        /*05aa*/ 	.byte	0x3f
	.zero		1


	//   ....[64]....
        /*05ac*/ 	.word	0x0000add0
        /*05b0*/ 	.word	0x00000008
        /*05b4*/ 	.word	0x00013280
        /*05b8*/ 	.short	0x010a
        /*05ba*/ 	.byte	0x3f
	.zero		1


	//   ....[65]....
        /*05bc*/ 	.word	0x0000ae20
        /*05c0*/ 	.word	0x00000008
        /*05c4*/ 	.word	0x00013240
        /*05c8*/ 	.short	0x010a
        /*05ca*/ 	.byte	0x3f
	.zero		1


	//   ....[66]....
        /*05cc*/ 	.word	0x0000ae70
        /*05d0*/ 	.word	0x0000000d
        /*05d4*/ 	.word	0x00013270
        /*05d8*/ 	.short	0x010a
        /*05da*/ 	.byte	0x3f
	.zero		1


	//   ....[67]....
        /*05dc*/ 	.word	0x0000aec0
        /*05e0*/ 	.word	0x0000000d
        /*05e4*/ 	.word	0x00013260
        /*05e8*/ 	.short	0x010a
        /*05ea*/ 	.byte	0x3f
	.zero		1


	//   ....[68]....
        /*05ec*/ 	.word	0x0000af10
        /*05f0*/ 	.word	0x00000000
        /*05f4*/ 	.word	0x00013270
        /*05f8*/ 	.short	0x010a
        /*05fa*/ 	.byte	0x3f
	.zero		1


	//   ....[69]....
        /*05fc*/ 	.word	0x0000af60
        /*0600*/ 	.word	0x00000000
        /*0604*/ 	.word	0x00013260
        /*0608*/ 	.short	0x010a
        /*060a*/ 	.byte	0x3f
	.zero		1


	//   ....[70]....
        /*060c*/ 	.word	0x0000afb0
        /*0610*/ 	.word	0x00000006
        /*0614*/ 	.word	0x00013220
        /*0618*/ 	.short	0x010a
        /*061a*/ 	.byte	0x3f
	.zero		1


	//   ....[71]....
        /*061c*/ 	.word	0x0000b000
        /*0620*/ 	.word	0x00000005
        /*0624*/ 	.word	0x00000000
        /*0628*/ 	.short	0x010a
        /*062a*/ 	.byte	0x3f
	.zero		1


	//   ....[72]....
        /*062c*/ 	.word	0x0000b050
        /*0630*/ 	.word	0x00000009
        /*0634*/ 	.word	0x00000000
        /*0638*/ 	.short	0x010a
        /*063a*/ 	.byte	0x3f
	.zero		1


	//   ....[73]....
        /*063c*/ 	.word	0x0000b0a0
        /*0640*/ 	.word	0x00000013
        /*0644*/ 	.word	0x00013260
        /*0648*/ 	.short	0x010a
        /*064a*/ 	.byte	0x3f
	.zero		1


	//   ....[74]....
        /*064c*/ 	.word	0x0000b0f0
        /*0650*/ 	.word	0x00000007
        /*0654*/ 	.word	0x00013260
        /*0658*/ 	.short	0x010a
        /*065a*/ 	.byte	0x3f
	.zero		1


	//   ....[75]....
        /*065c*/ 	.word	0x0000b140
        /*0660*/ 	.word	0x00000013
        /*0664*/ 	.word	0x00013280
        /*0668*/ 	.short	0x010a
        /*066a*/ 	.byte	0x3f
	.zero		1


	//----- nvinfo : EIATTR_NUM_MBARRIERS
	.align		4
.L_89:
        /*066c*/ 	.byte	0x03, 0x38
        /*066e*/ 	.short	0x0016


	//----- nvinfo : EIATTR_EXIT_INSTR_OFFSETS
	.align		4
        /*0670*/ 	.byte	0x04, 0x1c
        /*0672*/ 	.short	(.L_91 - .L_90)


	//   ....[0]....
.L_90:
        /*0674*/ 	.word	0x00000a10


	//   ....[1]....
        /*0678*/ 	.word	0x00008580


	//   ....[2]....
        /*067c*/ 	.word	0x0000a750


	//   ....[3]....
        /*0680*/ 	.word	0x0000a9f0


	//----- nvinfo : EIATTR_MAX_THREADS
	.align		4
.L_91:
        /*0684*/ 	.byte	0x04, 0x05
        /*0686*/ 	.short	(.L_93 - .L_92)
.L_92:
        /*0688*/ 	.word	0x00000200
        /*068c*/ 	.word	0x00000001
        /*0690*/ 	.word	0x00000001


	//----- nvinfo : EIATTR_CRS_STACK_SIZE
	.align		4
.L_93:
        /*0694*/ 	.byte	0x04, 0x1e
        /*0696*/ 	.short	(.L_95 - .L_94)
.L_94:
        /*0698*/ 	.word	0x00000000


	//----- nvinfo : EIATTR_CBANK_PARAM_SIZE
	.align		4
.L_95:
        /*069c*/ 	.byte	0x03, 0x19
        /*069e*/ 	.short	0x0bf0


	//----- nvinfo : EIATTR_PARAM_CBANK
	.align		4
        /*06a0*/ 	.byte	0x04, 0x0a
        /*06a2*/ 	.short	(.L_97 - .L_96)
	.align		4
.L_96:
        /*06a4*/ 	.word	index@(.nv.constant0._ZN7cutlass13device_kernelIN5flash11enable_sm90INS1_16FlashAttnFwdSm90INS1_25CollectiveMainloopFwdSm90ILi2EN4cute5tupleIJNS5_1CILi1EEES8_S8_EEENS6_IJNS7_ILi192EEENS7_ILi160EEENS7_ILi64EEEEEELi64ENS_12float_e4m3_tEfNS_4arch4Sm90ELb0ELb0ELb1ELb0ELb0ELb0ELb0ELb1ELb1ELb0ELb0ELb0EEENS1_21CollectiveEpilogueFwdINS6_IJSA_SC_SB_EEES9_NS_10bfloat16_tESG_Li384ELb0ELb0ELb0ELb1EEENS1_29StaticPersistentTileSchedulerILb0EEEEEEEEEvNT_6ParamsE)
        /*06a8*/ 	.short	0x0210
        /*06aa*/ 	.short	0x0bf0


	//----- nvinfo : EIATTR_SW_WAR
	.align		4
.L_97:
        /*06ac*/ 	.byte	0x04, 0x36
        /*06ae*/ 	.short	(.L_99 - .L_98)
.L_98:
        /*06b0*/ 	.word	0x00000008
.L_99:


//--------------------- .nv.info._ZN7cutlass13device_kernelIN5flash11enable_sm90INS1_16FlashAttnFwdSm90INS1_25CollectiveMainloopFwdSm90ILi2EN4cute5tupleIJNS5_1CILi1EEES8_S8_EEENS6_IJNS7_ILi192EEENS7_ILi160EEENS7_ILi64EEEEEELi64ENS_12float_e4m3_tEfNS_4arch4Sm90ELb0ELb0ELb1ELb1ELb0ELb0ELb0ELb1ELb1ELb0ELb0ELb0EEENS1_21CollectiveEpilogueFwdINS6_IJSA_SC_SB_EEES9_NS_10bfloat16_tESG_Li384ELb1ELb0ELb0ELb1EEENS1_36VarlenDynamicPersistentTileSchedulerILi192ELi160ELi384ELi128ELb0ELb0ELb1ELb0ELb1ELb1EEEEEEEEEvNT_6ParamsE --------------------------
	.section	.nv.info._ZN7cutlass13device_kernelIN5flash11enable_sm90INS1_16FlashAttnFwdSm90INS1_25CollectiveMainloopFwdSm90ILi2EN4cute5tupleIJNS5_1CILi1EEES8_S8_EEENS6_IJNS7_ILi192EEENS7_ILi160EEENS7_ILi64EEEEEELi64ENS_12float_e4m3_tEfNS_4arch4Sm90ELb0ELb0ELb1ELb1ELb0ELb0ELb0ELb1ELb1ELb0ELb0ELb0EEENS1_21CollectiveEpilogueFwdINS6_IJSA_SC_SB_EEES9_NS_10bfloat16_tESG_Li384ELb1ELb0ELb0ELb1EEENS1_36VarlenDynamicPersistentTileSchedulerILi192ELi160ELi384ELi128ELb0ELb0ELb1ELb0ELb1ELb1EEEEEEEEEvNT_6ParamsE,"",@"SHT_CUDA_INFO"
	.sectionflags	@""
	.align	4


	//----- nvinfo : EIATTR_CUDA_API_VERSION
	.align		4
        /*0000*/ 	.byte	0x04, 0x37
        /*0002*/ 	.short	(.L_101 - .L_100)
.L_100:
        /*0004*/ 	.word	0x00000082


	//----- nvinfo : EIATTR_KPARAM_INFO
	.align		4
.L_101:
        /*0008*/ 	.byte	0x04, 0x17
        /*000a*/ 	.short	(.L_103 - .L_102)
.L_102:
        /*000c*/ 	.word	0x00000000
        /*0010*/ 	.short	0x0000
        /*0012*/ 	.short	0x0070
        /*0014*/ 	.byte	0x00, 0xf0, 0x01, 0x28


	//----- nvinfo : EIATTR_SPARSE_MMA_MASK
	.align		4
.L_103:
        /*0018*/ 	.byte	0x03, 0x50
        /*001a*/ 	.short	0x0000


	//----- nvinfo : EIATTR_MAXREG_COUNT
	.align		4
        /*001c*/ 	.byte	0x03, 0x1b
        /*001e*/ 	.short	0x0080


	//----- nvinfo : EIATTR_NUM_BARRIERS
	.align		4
        /*0020*/ 	.byte	0x02, 0x4c
        /*0022*/ 	.byte	0x09
	.zero		1


	//----- nvinfo : EIATTR_EXTERNS
	.align		4
        /*0024*/ 	.byte	0x04, 0x0f
        /*0026*/ 	.short	(.L_105 - .L_104)


	//   ....[0]....
	.align		4
.L_104:
        /*0028*/ 	.word	index@(__assertfail)


	//----- nvinfo : EIATTR_ANNOTATIONS
	.align		4
.L_105:
        /*002c*/ 	.byte	0x04, 0x55
        /*002e*/ 	.short	(.L_107 - .L_106)


	//   ....[0]....
.L_106:
        /*0030*/ 	.word	0x00000001
        /*0034*/ 	.byte	0x70, 0x0c, 0x00, 0x00, 0x01, 0x00, 0x00, 0x00, 0x20, 0x81, 0x00, 0x00, 0x01, 0x00, 0x00, 0x00
        /*0044*/ 	.byte	0x40, 0x9d, 0x00, 0x00, 0x01, 0x00, 0x00, 0x00, 0x50, 0xcd, 0x00, 0x00


	//----- nvinfo : EIATTR_MERCURY_ISA_VERSION
	.align		4
.L_107:
        /*0050*/ 	.byte	0x03, 0x5f
        /*0052*/ 	.short	0x0101


	//----- nvinfo : EIATTR_UNUSED_LOAD_BYTE_OFFSET
	.align		4
        /*0054*/ 	.byte	0x04, 0x44
        /*0056*/ 	.short	(.L_109 - .L_108)


	//   ....[0]....
.L_108:
        /*0058*/ 	.word	0x00000a30
        /*005c*/ 	.word	0x0000fff0


	//   ....[1]....
        /*0060*/ 	.word	0x000080c0
        /*0064*/ 	.word	0x0000fff0


	//----- nvinfo : EIATTR_INT_WARP_WIDE_INSTR_OFFSETS
	.align		4
.L_109:
        /*0068*/ 	.byte	0x04, 0x31
        /*006a*/ 	.short	(.L_111 - .L_110)


	//   ....[0]....
.L_110:
        /*006c*/ 	.word	0x00000160


	//   ....[1]....
        /*0070*/ 	.word	0x000001a0


	//   ....[2]....
        /*0074*/ 	.word	0x00000210


	//   ....[3]....
        /*0078*/ 	.word	0x0000ad60


	//   ....[4]....
        /*007c*/ 	.word	0x0000adf0


	//   ....[5]....
        /*0080*/ 	.word	0x0000b4b0


	//   ....[6]....
        /*0084*/ 	.word	0x0000c810


	//   ....[7]....
        /*0088*/ 	.word	0x0000c8a0


	//----- nvinfo : EIATTR_COOP_GROUP_MASK_REGIDS
	.align		4
.L_111:
        /*008c*/ 	.byte	0x04, 0x29
        /*008e*/ 	.short	(.L_113 - .L_112)


	//   ....[0]....
.L_112:
        /*0090*/ 	.word	0xffffffff


	//   ....[1]....
        /*0094*/ 	.word	0xffffffff


	//   ....[2]....
        /*0098*/ 	.word	0xffffffff


	//   ....[3]....
        /*009c*/ 	.word	0xffffffff


	//   ....[4]....
        /*00a0*/ 	.word	0xffffffff


	//   ....[5]....
        /*00a4*/ 	.word	0xffffffff


	//   ....[6]....
        /*00a8*/ 	.word	0xffffffff


	//   ....[7]....
        /*00ac*/ 	.word	0xffffffff


	//   ....[8]....
        /*00b0*/ 	.word	0xffffffff


	//   ....[9]....
        /*00b4*/ 	.word	0xffffffff


	//   ....[10]....
        /*00b8*/ 	.word	0xffffffff


	//   ....[11]....
        /*00bc*/ 	.word	0xffffffff


	//   ....[12]....
        /*00c0*/ 	.word	0xffffffff


	//   ....[13]....
        /*00c4*/ 	.word	0xffffffff


	//   ....[14]....
        /*00c8*/ 	.word	0xffffffff


	//   ....[15]....
        /*00cc*/ 	.word	0xffffffff


	//   ....[16]....
        /*00d0*/ 	.word	0xffffffff


	//   ....[17]....
        /*00d4*/ 	.word	0xffffffff


	//   ....[18]....
        /*00d8*/ 	.word	0xffffffff


	//   ....[19]....
        /*00dc*/ 	.word	0xffffffff


	//   ....[20]....
        /*00e0*/ 	.word	0xffffffff


	//   ....[21]....
        /*00e4*/ 	.word	0xffffffff


	//   ....[22]....
        /*00e8*/ 	.word	0xffffffff


	//   ....[23]....
        /*00ec*/ 	.word	0xffffffff


	//   ....[24]....
        /*00f0*/ 	.word	0xffffffff


	//   ....[25]....
        /*00f4*/ 	.word	0xffffffff


	//   ....[26]....
        /*00f8*/ 	.word	0xffffffff


	//   ....[27]....
        /*00fc*/ 	.word	0xffffffff


	//   ....[28]....
        /*0100*/ 	.word	0xffffffff


	//   ....[29]....
        /*0104*/ 	.word	0xffffffff


	//   ....[30]....
        /*0108*/ 	.word	0xffffffff


	//   ....[31]....
        /*010c*/ 	.word	0xffffffff


	//   ....[32]....
        /*0110*/ 	.word	0xffffffff


	//   ....[33]....
        /*0114*/ 	.word	0xffffffff


	//   ....[34]....
        /*0118*/ 	.word	0xffffffff


	//   ....[35]....
        /*011c*/ 	.word	0xffffffff


	//   ....[36]....
        /*0120*/ 	.word	0xffffffff


	//   ....[37]....
        /*0124*/ 	.word	0xffffffff


	//   ....[38]....
        /*0128*/ 	.word	0xffffffff


	//   ....[39]....
        /*012c*/ 	.word	0xffffffff


	//   ....[40]....
        /*0130*/ 	.word	0xffffffff


	//   ....[41]....
        /*0134*/ 	.word	0xffffffff


	//   ....[42]....
        /*0138*/ 	.word	0xffffffff


	//   ....[43]....
        /*013c*/ 	.word	0xffffffff


	//   ....[44]....
        /*0140*/ 	.word	0xffffffff


	//   ....[45]....
        /*0144*/ 	.word	0xffffffff


	//   ....[46]....
        /*0148*/ 	.word	0xffffffff


	//   ....[47]....
        /*014c*/ 	.word	0xffffffff


	//   ....[48]....
        /*0150*/ 	.word	0xffffffff


	//   ....[49]....
        /*0154*/ 	.word	0xffffffff


	//   ....[50]....
        /*0158*/ 	.word	0xffffffff


	//   ....[51]....
        /*015c*/ 	.word	0xffffffff


	//   ....[52]....
        /*0160*/ 	.word	0xffffffff


	//   ....[53]....
        /*0164*/ 	.word	0xffffffff


	//   ....[54]....
        /*0168*/ 	.word	0xffffffff


	//   ....[55]....
        /*016c*/ 	.word	0xffffffff


	//   ....[56]....
        /*0170*/ 	.word	0xffffffff


	//   ....[57]....
        /*0174*/ 	.word	0xffffffff


	//   ....[58]....
        /*0178*/ 	.word	0xffffffff


	//   ....[59]....
        /*017c*/ 	.word	0xffffffff


	//   ....[60]....
        /*0180*/ 	.word	0xffffffff


	//   ....[61]....
        /*0184*/ 	.word	0xffffffff


	//   ....[62]....
        /*0188*/ 	.word	0xffffffff


	//   ....[63]....
        /*018c*/ 	.word	0xffffffff


	//   ....[64]....
        /*0190*/ 	.word	0xffffffff


	//   ....[65]....
        /*0194*/ 	.word	0xffffffff


	//   ....[66]....
        /*0198*/ 	.word	0xffffffff


	//   ....[67]....
        /*019c*/ 	.word	0xffffffff


	//   ....[68]....
        /*01a0*/ 	.word	0xffffffff


	//   ....[69]....
        /*01a4*/ 	.word	0xffffffff


	//   ....[70]....
        /*01a8*/ 	.word	0xffffffff


	//   ....[71]....
        /*01ac*/ 	.word	0x0500000f


	//   ....[72]....
        /*01b0*/ 	.word	0x0500000f


	//----- nvinfo : EIATTR_COOP_GROUP_INSTR_OFFSETS
	.align		4
.L_113:
        /*01b4*/ 	.byte	0x04, 0x28
        /*01b6*/ 	.short	(.L_115 - .L_114)


	//   ....[0]....
.L_114:
        /*01b8*/ 	.word	0x00000060


	//   ....[1]....
        /*01bc*/ 	.word	0x00000170


	//   ....[2]....
        /*01c0*/ 	.word	0x000001c0


	//   ....[3]....
        /*01c4*/ 	.word	0x000003f0


	//   ....[4]....
        /*01c8*/ 	.word	0x00000550


	//   ....[5]....
        /*01cc*/ 	.word	0x00000670


	//   ....[6]....
        /*01d0*/ 	.word	0x000007d0


	//   ....[7]....
        /*01d4*/ 	.word	0x000012d0


	//   ....[8]....
        /*01d8*/ 	.word	0x00003190


	//   ....[9]....
        /*01dc*/ 	.word	0x000031d0


	//   ....[10]....
        /*01e0*/ 	.word	0x00003840


	//   ....[11]....
        /*01e4*/ 	.word	0x000038f0


	//   ....[12]....
        /*01e8*/ 	.word	0x00006130


	//   ....[13]....
        /*01ec*/ 	.word	0x00006150


	//   ....[14]....
        /*01f0*/ 	.word	0x00006180


	//   ....[15]....
        /*01f4*/ 	.word	0x00006190


	//   ....[16]....
        /*01f8*/ 	.word	0x00007b00


	//   ....[17]....
        /*01fc*/ 	.word	0x00007b10


	//   ....[18]....
        /*0200*/ 	.word	0x00007ba0


	//   ....[19]....
        /*0204*/ 	.word	0x00007bc0


	//   ....[20]....
        /*0208*/ 	.word	0x000085c0


	//   ....[21]....
        /*020c*/ 	.word	0x000085d0


	//   ....[22]....
        /*0210*/ 	.word	0x000085e0


	//   ....[23]....
        /*0214*/ 	.word	0x000085f0


	//   ....[24]....
        /*0218*/ 	.word	0x00008600


	//   ....[25]....
        /*021c*/ 	.word	0x00008610


	//   ....[26]....
        /*0220*/ 	.word	0x00008630


	//   ....[27]....
        /*0224*/ 	.word	0x00008640


	//   ....[28]....
        /*0228*/ 	.word	0x00008670


	//   ....[29]....
        /*022c*/ 	.word	0x00008680


	//   ....[30]....
        /*0230*/ 	.word	0x000086a0


	//   ....[31]....
        /*0234*/ 	.word	0x000086c0


	//   ....[32]....
        /*0238*/ 	.word	0x00008730


	//   ....[33]....
        /*023c*/ 	.word	0x00008740


	//   ....[34]....
        /*0240*/ 	.word	0x00008750


	//   ....[35]....
        /*0244*/ 	.word	0x00008760


	//   ....[36]....
        /*0248*/ 	.word	0x00009d00


	//   ....[37]....
        /*024c*/ 	.word	0x00009ef0


	//   ....[38]....
        /*0250*/ 	.word	0x00009f20


	//   ....[39]....
        /*0254*/ 	.word	0x00009f50


	//   ....[40]....
        /*0258*/ 	.word	0x00009f80


	//   ....[41]....
        /*025c*/ 	.word	0x00009fb0


	//   ....[42]....
        /*0260*/ 	.word	0x00009ff0


	//   ....[43]....
        /*0264*/ 	.word	0x0000a170


	//   ....[44]....
        /*0268*/ 	.word	0x0000a1a0


	//   ....[45]....
        /*026c*/ 	.word	0x0000a1d0


	//   ....[46]....
        /*0270*/ 	.word	0x0000a200


	//   ....[47]....
        /*0274*/ 	.word	0x0000a230


	//   ....[48]....
        /*0278*/ 	.word	0x0000a270


	//   ....[49]....
        /*027c*/ 	.word	0x0000a2f0


	//   ....[50]....
        /*0280*/ 	.word	0x0000a330


	//   ....[51]....
        /*0284*/ 	.word	0x0000a3c0


	//   ....[52]....
        /*0288*/ 	.word	0x0000b5d0


	//   ....[53]....
        /*028c*/ 	.word	0x0000cef0


	//   ....[54]....
        /*0290*/ 	.word	0x0000cf20


	//   ....[55]....
        /*0294*/ 	.word	0x0000cf50


	//   ....[56]....
        /*0298*/ 	.word	0x0000cf60


	//   ....[57]....
        /*029c*/ 	.word	0x0000cf90


	//   ....[58]....
        /*02a0*/ 	.word	0x0000cfa0


	//   ....[59]....
        /*02a4*/ 	.word	0x0000cfd0


	//   ....[60]....
        /*02a8*/ 	.word	0x0000d010


	//   ....[61]....
        /*02ac*/ 	.word	0x0000d130


	//   ....[62]....
        /*02b0*/ 	.word	0x0000d160


	//   ....[63]....
        /*02b4*/ 	.word	0x0000d190


	//   ....[64]....
        /*02b8*/ 	.word	0x0000d1c0


	//   ....[65]....
        /*02bc*/ 	.word	0x0000d1f0


	//   ....[66]....
        /*02c0*/ 	.word	0x0000d230


	//   ....[67]....
        /*02c4*/ 	.word	0x0000d2c0


	//   ....[68]....
        /*02c8*/ 	.word	0x0000d300


	//   ....[69]....
        /*02cc*/ 	.word	0x0000d3a0


	//   ....[70]....
        /*02d0*/ 	.word	0x0000d7a0


	//   ....[71]....
        /*02d4*/ 	.word	0x0000dc80


	//   ....[72]....
        /*02d8*/ 	.word	0x0000e0f0


	//----- nvinfo : EIATTR_REG_RECONFIG
	.align		4
.L_115:
        /*02dc*/ 	.byte	0x01, 0x54
	.zero		2


	//----- nvinfo : EIATTR_SYSCALL_OFFSETS
	.align		4
        /*02e0*/ 	.byte	0x04, 0x46
        /*02e2*/ 	.short	(.L_117 - .L_116)


	//   ....[0]....
.L_116:
        /*02e4*/ 	.word	0x000014b0


	//   ....[1]....
        /*02e8*/ 	.word	0x0000af80


	//   ....[2]....
        /*02ec*/ 	.word	0x0000b0c0


	//   ....[3]....
        /*02f0*/ 	.word	0x0000b200


	//   ....[4]....
        /*02f4*/ 	.word	0x0000b320


	//----- nvinfo : EIATTR_MBARRIER_INSTR_OFFSETS
	.align		4
.L_117:
        /*02f8*/ 	.byte	0x04, 0x39
        /*02fa*/ 	.short	(.L_119 - .L_118)


	//   ....[0]....
.L_118:
        /*02fc*/ 	.word	0x000002a0
        /*0300*/ 	.word	0x000000ff
        /*0304*/ 	.word	0x00013200
        /*0308*/ 	.short	0x0100
        /*030a*/ 	.byte	0x08
	.zero		1


	//   ....[1]....
        /*030c*/ 	.word	0x000002b0
        /*0310*/ 	.word	0x000000ff
        /*0314*/ 	.word	0x00013220
        /*0318*/ 	.short	0x0100
        /*031a*/ 	.byte	0x08
	.zero		1


	//   ....[2]....
        /*031c*/ 	.word	0x000003a0
        /*0320*/ 	.word	0x000000ff
        /*0324*/ 	.word	0x00013230
        /*0328*/ 	.short	0x0100
        /*032a*/ 	.byte	0x08
	.zero		1


	//   ....[3]....
        /*032c*/ 	.word	0x000003b0
        /*0330*/ 	.word	0x000000ff
        /*0334*/ 	.word	0x00013240
        /*0338*/ 	.short	0x0100
        /*033a*/ 	.byte	0x08
	.zero		1


	//   ....[4]....
        /*033c*/ 	.word	0x000003c0
        /*0340*/ 	.word	0x000000ff
        /*0344*/ 	.word	0x00013238
        /*0348*/ 	.short	0x0100
        /*034a*/ 	.byte	0x08
	.zero		1


	//   ....[5]....
        /*034c*/ 	.word	0x000003d0
        /*0350*/ 	.word	0x000000ff
        /*0354*/ 	.word	0x00013248
        /*0358*/ 	.short	0x0100
        /*035a*/ 	.byte	0x08
	.zero		1


	//   ....[6]....
        /*035c*/ 	.word	0x00000500
        /*0360*/ 	.word	0x000000ff
        /*0364*/ 	.word	0x00013250
        /*0368*/ 	.short	0x0100
        /*036a*/ 	.byte	0x08
	.zero		1


	//   ....[7]....
        /*036c*/ 	.word	0x00000510
        /*0370*/ 	.word	0x000000ff
        /*0374*/ 	.word	0x00013260
        /*0378*/ 	.short	0x0100
        /*037a*/ 	.byte	0x08
	.zero		1


	//   ....[8]....
        /*037c*/ 	.word	0x00000520
        /*0380*/ 	.word	0x000000ff
        /*0384*/ 	.word	0x00013258
        /*0388*/ 	.short	0x0100
        /*038a*/ 	.byte	0x08
	.zero		1


	//   ....[9]....
        /*038c*/ 	.word	0x00000530
        /*0390*/ 	.word	0x000000ff
        /*0394*/ 	.word	0x00013268
        /*0398*/ 	.short	0x0100
        /*039a*/ 	.byte	0x08
	.zero		1


	//   ....[10]....
        /*039c*/ 	.word	0x00000620
        /*03a0*/ 	.word	0x000000ff
        /*03a4*/ 	.word	0x00013270
        /*03a8*/ 	.short	0x0100
        /*03aa*/ 	.byte	0x06
	.zero		1


	//   ....[11]....
        /*03ac*/ 	.word	0x00000630
        /*03b0*/ 	.word	0x000000ff
        /*03b4*/ 	.word	0x00013280
        /*03b8*/ 	.short	0x0100
        /*03ba*/ 	.byte	0x06
	.zero		1


	//   ....[12]....
        /*03bc*/ 	.word	0x00000640
        /*03c0*/ 	.word	0x000000ff
        /*03c4*/ 	.word	0x00013278
        /*03c8*/ 	.short	0x0100
        /*03ca*/ 	.byte	0x06
	.zero		1


	//   ....[13]....
        /*03cc*/ 	.word	0x00000650
        /*03d0*/ 	.word	0x000000ff
        /*03d4*/ 	.word	0x00013288
        /*03d8*/ 	.short	0x0100
        /*03da*/ 	.byte	0x06
	.zero		1


	//   ....[14]....
        /*03dc*/ 	.word	0x00000780
        /*03e0*/ 	.word	0x000000ff
        /*03e4*/ 	.word	0x00013290
        /*03e8*/ 	.short	0x0100
        /*03ea*/ 	.byte	0x08
	.zero		1


	//   ....[15]....
        /*03ec*/ 	.word	0x00000790
        /*03f0*/ 	.word	0x000000ff
        /*03f4*/ 	.word	0x000132a0
        /*03f8*/ 	.short	0x0100
        /*03fa*/ 	.byte	0x08
	.zero		1


	//   ....[16]....
        /*03fc*/ 	.word	0x000007a0
        /*0400*/ 	.word	0x000000ff
        /*0404*/ 	.word	0x00013298
        /*0408*/ 	.short	0x0100
        /*040a*/ 	.byte	0x08
	.zero		1


	//   ....[17]....
        /*040c*/ 	.word	0x000007b0
        /*0410*/ 	.word	0x000000ff
        /*0414*/ 	.word	0x000132a8
        /*0418*/ 	.short	0x0100
        /*041a*/ 	.byte	0x08
	.zero		1


	//   ....[18]....
        /*041c*/ 	.word	0x000008e0
        /*0420*/ 	.word	0x000000ff
        /*0424*/ 	.word	0x000132b0
        /*0428*/ 	.short	0x0100
        /*042a*/ 	.byte	0x08
	.zero		1


	//   ....[19]....
        /*042c*/ 	.word	0x000008f0
        /*0430*/ 	.word	0x000000ff
        /*0434*/ 	.word	0x000132c0
        /*0438*/ 	.short	0x0100
        /*043a*/ 	.byte	0x08
	.zero		1


	//   ....[20]....
        /*043c*/ 	.word	0x00000900
        /*0440*/ 	.word	0x000000ff
        /*0444*/ 	.word	0x000132b8
        /*0448*/ 	.short	0x0100
        /*044a*/ 	.byte	0x08
	.zero		1


	//   ....[21]....
        /*044c*/ 	.word	0x00000910
        /*0450*/ 	.word	0x000000ff
        /*0454*/ 	.word	0x000132c8
        /*0458*/ 	.short	0x0100
        /*045a*/ 	.byte	0x08
	.zero		1


	//   ....[22]....
        /*045c*/ 	.word	0x00001820
        /*0460*/ 	.word	0x00000002
        /*0464*/ 	.word	0x00013200
        /*0468*/ 	.short	0x010a
        /*046a*/ 	.byte	0x3f
	.zero		1


	//   ....[23]....
        /*046c*/ 	.word	0x000018c0
        /*0470*/ 	.word	0x00000005
        /*0474*/ 	.word	0x00013230
        /*0478*/ 	.short	0x010a
        /*047a*/ 	.byte	0x3f
	.zero		1


	//   ....[24]....
        /*047c*/ 	.word	0x00001950
        /*0480*/ 	.word	0x00000005
        /*0484*/ 	.word	0x00013230
        /*0488*/ 	.short	0x010a
        /*048a*/ 	.byte	0x3f
	.zero		1


	//   ....[25]....
        /*048c*/ 	.word	0x00003c50
        /*0490*/ 	.word	0x0000004d
        /*0494*/ 	.word	0x00000000
        /*0498*/ 	.short	0x0101
        /*049a*/ 	.byte	0x3f
	.zero		1


	//   ....[26]....
        /*049c*/ 	.word	0x00004b40
        /*04a0*/ 	.word	0x00000007
        /*04a4*/ 	.word	0x00013230
        /*04a8*/ 	.short	0x010a
        /*04aa*/ 	.byte	0x3f
	.zero		1


	//   ....[27]....
        /*04ac*/ 	.word	0x00004b80
        /*04b0*/ 	.word	0x00000007
        /*04b4*/ 	.word	0x00013230
        /*04b8*/ 	.short	0x010a
        /*04ba*/ 	.byte	0x3f
	.zero		1


	//   ....[28]....
        /*04bc*/ 	.word	0x00004fe0
        /*04c0*/ 	.word	0x000000ff
        /*04c4*/ 	.word	0x00013250
        /*04c8*/ 	.short	0x010a
        /*04ca*/ 	.byte	0x0c
	.zero		1


	//   ....[29]....
        /*04cc*/ 	.word	0x00005020
        /*04d0*/ 	.word	0x000000ff
        /*04d4*/ 	.word	0x00013250
        /*04d8*/ 	.short	0x010a
        /*04da*/ 	.byte	0x0c
	.zero		1


	//   ....[30]....
        /*04dc*/ 	.word	0x00006f90
        /*04e0*/ 	.word	0x00000006
        /*04e4*/ 	.word	0x00000000
        /*04e8*/ 	.short	0x0101
        /*04ea*/ 	.byte	0x3f
	.zero		1


	//   ....[31]....
        /*04ec*/ 	.word	0x00007320
        /*04f0*/ 	.word	0x000000ff
        /*04f4*/ 	.word	0x00000000
        /*04f8*/ 	.short	0x0101
        /*04fa*/ 	.byte	0x06
	.zero		1


	//   ....[32]....
        /*04fc*/ 	.word	0x00007760
        /*0500*/ 	.word	0x0000000f
        /*0504*/ 	.word	0x00013250
        /*0508*/ 	.short	0x010a
        /*050a*/ 	.byte	0x3f
	.zero		1


	//   ....[33]....
        /*050c*/ 	.word	0x000077b0
        /*0510*/ 	.word	0x0000000f
        /*0514*/ 	.word	0x00013250
        /*0518*/ 	.short	0x010a
        /*051a*/ 	.byte	0x3f
	.zero		1


	//   ....[34]....
        /*051c*/ 	.word	0x00007e60
        /*0520*/ 	.word	0x00000004
        /*0524*/ 	.word	0x00000000
        /*0528*/ 	.short	0x0101
        /*052a*/ 	.byte	0x3f
	.zero		1


	//   ....[35]....
        /*052c*/ 	.word	0x00008f10
        /*0530*/ 	.word	0x00000003
        /*0534*/ 	.word	0x00000000
        /*0538*/ 	.short	0x0101
        /*053a*/ 	.byte	0x3f
	.zero		1


	//   ....[36]....
        /*053c*/ 	.word	0x0000b7f0
        /*0540*/ 	.word	0x00000005
        /*0544*/ 	.word	0x00013280
        /*0548*/ 	.short	0x010a
        /*054a*/ 	.byte	0x3f
	.zero		1


	//   ....[37]....
        /*054c*/ 	.word	0x0000b980
        /*0550*/ 	.word	0x00000005
        /*0554*/ 	.word	0x00013240
        /*0558*/ 	.short	0x010a
        /*055a*/ 	.byte	0x3f
	.zero		1


	//   ....[38]....
        /*055c*/ 	.word	0x0000bc50
        /*0560*/ 	.word	0x000000ff
        /*0564*/ 	.word	0x00013220
        /*0568*/ 	.short	0x010a
        /*056a*/ 	.byte	0x28
	.zero		1


	//   ....[39]....
        /*056c*/ 	.word	0x0000bf00
        /*0570*/ 	.word	0x00000009
        /*0574*/ 	.word	0x00013280
        /*0578*/ 	.short	0x010a
        /*057a*/ 	.byte	0x3f
	.zero		1


	//   ....[40]....
        /*057c*/ 	.word	0x0000c160
        /*0580*/ 	.word	0x00000009
        /*0584*/ 	.word	0x00013240
        /*0588*/ 	.short	0x010a
        /*058a*/ 	.byte	0x3f
	.zero		1


	//   ....[41]....
        /*058c*/ 	.word	0x0000c400
        /*0590*/ 	.word	0x0000000c
        /*0594*/ 	.word	0x00013270
        /*0598*/ 	.short	0x010a
        /*059a*/ 	.byte	0x3f
	.zero		1


	//   ....[42]....
        /*059c*/ 	.word	0x0000c480
        /*05a0*/ 	.word	0x0000000c
        /*05a4*/ 	.word	0x00013260
        /*05a8*/ 	.short	0x010a
        /*05aa*/ 	.byte	0x3f
	.zero		1


	//   ....[43]....
        /*05ac*/ 	.word	0x0000c740
        /*05b0*/ 	.word	0x0000000c
        /*05b4*/ 	.word	0x00013250
        /*05b8*/ 	.short	0x0101
        /*05ba*/ 	.byte	0x3f
	.zero		1


	//   ....[44]....
        /*05bc*/ 	.word	0x0000c7b0
        /*05c0*/ 	.word	0x00000003
        /*05c4*/ 	.word	0x00000000
        /*05c8*/ 	.short	0x0101
        /*05ca*/ 	.byte	0x3f
	.zero		1


	//   ....[45]....
        /*05cc*/ 	.word	0x0000c970
        /*05d0*/ 	.word	0x00000002
        /*05d4*/ 	.word	0x00013270
        /*05d8*/ 	.short	0x010a
        /*05da*/ 	.byte	0x3f
	.zero		1


	//   ....[46]....
        /*05dc*/ 	.word	0x0000c9e0
        /*05e0*/ 	.word	0x00000002
        /*05e4*/ 	.word	0x00013260
        /*05e8*/ 	.short	0x010a
        /*05ea*/ 	.byte	0x3f
	.zero		1


	//   ....[47]....
        /*05ec*/ 	.word	0x0000cca0
        /*05f0*/ 	.word	0x00000002
        /*05f4*/ 	.word	0x00013250
        /*05f8*/ 	.short	0x0101
        /*05fa*/ 	.byte	0x3f
	.zero		1


	//   ....[48]....
        /*05fc*/ 	.word	0x0000cd10
        /*0600*/ 	.word	0x00000000
        /*0604*/ 	.word	0x00000000
        /*0608*/ 	.short	0x0101
        /*060a*/ 	.byte	0x3f
	.zero		1


	//   ....[49]....
        /*060c*/ 	.word	0x0000d720
        /*0610*/ 	.word	0x00000007
        /*0614*/ 	.word	0x00013220
        /*0618*/ 	.short	0x010a
        /*061a*/ 	.byte	0x3f
	.zero		1


	//   ....[50]....
        /*061c*/ 	.word	0x0000d8c0
        /*0620*/ 	.word	0x00000005
        /*0624*/ 	.word	0x00000000
        /*0628*/ 	.short	0x010a
        /*062a*/ 	.byte	0x3f
	.zero		1


	//   ....[51]....
        /*062c*/ 	.word	0x0000d930
        /*0630*/ 	.word	0x00000003
        /*0634*/ 	.word	0x00000000
        /*0638*/ 	.short	0x010a
        /*063a*/ 	.byte	0x3f
	.zero		1


	//   ....[52]....
        /*063c*/ 	.word	0x0000d980
        /*0640*/ 	.word	0x00000003
        /*0644*/ 	.word	0x00013260
        /*0648*/ 	.short	0x010a
        /*064a*/ 	.byte	0x3f
	.zero		1


	//   ....[53]....
        /*064c*/ 	.word	0x0000d9d0
        /*0650*/ 	.word	0x00000005
        /*0654*/ 	.word	0x00013260
        /*0658*/ 	.short	0x010a
        /*065a*/ 	.byte	0x3f
	.zero		1


	//   ....[54]....
        /*065c*/ 	.word	0x0000da10
        /*0660*/ 	.word	0x00000003
        /*0664*/ 	.word	0x00013280
        /*0668*/ 	.short	0x010a
        /*066a*/ 	.byte	0x3f
	.zero		1


	//   ....[55]....
        /*066c*/ 	.word	0x0000da30
        /*0670*/ 	.word	0x00000005
        /*0674*/ 	.word	0x00013280
        /*0678*/ 	.short	0x010a
        /*067a*/ 	.byte	0x3f
	.zero		1


	//   ....[56]....
        /*067c*/ 	.word	0x0000da90
        /*0680*/ 	.word	0x00000002
        /*0684*/ 	.word	0x00013200
        /*0688*/ 	.short	0x010a
        /*068a*/ 	.byte	0x3f
	.zero		1


	//   ....[57]....
        /*068c*/ 	.word	0x0000dae0
        /*0690*/ 	.word	0x00000005
        /*0694*/ 	.word	0x00013230
        /*0698*/ 	.short	0x010a
        /*069a*/ 	.byte	0x3f
	.zero		1


	//   ....[58]....
        /*069c*/ 	.word	0x0000db30
        /*06a0*/ 	.word	0x00000007
        /*06a4*/ 	.word	0x00013230
        /*06a8*/ 	.short	0x010a
        /*06aa*/ 	.byte	0x3f
	.zero		1


	//   ....[59]....
        /*06ac*/ 	.word	0x0000db90
        /*06b0*/ 	.word	0x0000000b
        /*06b4*/ 	.word	0x00013250
        /*06b8*/ 	.short	0x010a
        /*06ba*/ 	.byte	0x3f
	.zero		1


	//   ....[60]....
        /*06bc*/ 	.word	0x0000dbe0
        /*06c0*/ 	.word	0x0000000f
        /*06c4*/ 	.word	0x00013250
        /*06c8*/ 	.short	0x010a
        /*06ca*/ 	.byte	0x3f
	.zero		1


	//   ....[61]....
        /*06cc*/ 	.word	0x0000dd30
        /*06d0*/ 	.word	0x00000005
        /*06d4*/ 	.word	0x00013280
        /*06d8*/ 	.short	0x010a
        /*06da*/ 	.byte	0x3f
	.zero		1


	//   ....[62]....
        /*06dc*/ 	.word	0x0000dd80
        /*06e0*/ 	.word	0x00000005
        /*06e4*/ 	.word	0x00013240
        /*06e8*/ 	.short	0x010a
        /*06ea*/ 	.byte	0x3f
	.zero		1


	//   ....[63]....
        /*06ec*/ 	.word	0x0000dde0
        /*06f0*/ 	.word	0x00000003
        /*06f4*/ 	.word	0x00013220
        /*06f8*/ 	.short	0x010a
        /*06fa*/ 	.byte	0x3f
	.zero		1


	//   ....[64]....
        /*06fc*/ 	.word	0x0000de30
        /*0700*/ 	.word	0x00000009
        /*0704*/ 	.word	0x00013280
        /*0708*/ 	.short	0x010a
        /*070a*/ 	.byte	0x3f
	.zero		1


	//   ....[65]....
        /*070c*/ 	.word	0x0000de80
        /*0710*/ 	.word	0x00000009
        /*0714*/ 	.word	0x00013240
        /*0718*/ 	.short	0x010a
        /*071a*/ 	.byte	0x3f
	.zero		1


	//   ....[66]....
        /*071c*/ 	.word	0x0000ded0
        /*0720*/ 	.word	0x0000000c
        /*0724*/ 	.word	0x00013270
        /*0728*/ 	.short	0x010a
        /*072a*/ 	.byte	0x3f
	.zero		1


	//   ....[67]....
        /*072c*/ 	.word	0x0000df20
        /*0730*/ 	.word	0x0000000c
        /*0734*/ 	.word	0x00013260
        /*0738*/ 	.short	0x010a
        /*073a*/ 	.byte	0x3f
	.zero		1


	//   ....[68]....
        /*073c*/ 	.word	0x0000df70
        /*0740*/ 	.word	0x00000002
        /*0744*/ 	.word	0x00013270
        /*0748*/ 	.short	0x010a
        /*074a*/ 	.byte	0x3f
	.zero		1


	//   ....[69]....
        /*074c*/ 	.word	0x0000dfc0
        /*0750*/ 	.word	0x00000002
        /*0754*/ 	.word	0x00013260
        /*0758*/ 	.short	0x010a
        /*075a*/ 	.byte	0x3f
	.zero		1


	//   ....[70]....
        /*075c*/ 	.word	0x0000e010
        /*0760*/ 	.word	0x00000007
        /*0764*/ 	.word	0x00013220
        /*0768*/ 	.short	0x010a
        /*076a*/ 	.byte	0x3f
	.zero		1


	//   ....[71]....
        /*076c*/ 	.word	0x0000e1b0
        /*0770*/ 	.word	0x00000005
        /*0774*/ 	.word	0x00000000
        /*0778*/ 	.short	0x010a
        /*077a*/ 	.byte	0x3f
	.zero		1


	//   ....[72]....
        /*077c*/ 	.word	0x0000e200
        /*0780*/ 	.word	0x00000003
        /*0784*/ 	.word	0x00000000
        /*0788*/ 	.short	0x010a
        /*078a*/ 	.byte	0x3f
	.zero		1


	//   ....[73]....
        /*078c*/ 	.word	0x0000e250
        /*0790*/ 	.word	0x00000003
        /*0794*/ 	.word	0x00013260
        /*0798*/ 	.short	0x010a
        /*079a*/ 	.byte	0x3f
	.zero		1


	//   ....[74]....
        /*079c*/ 	.word	0x0000e2a0
        /*07a0*/ 	.word	0x00000005
        /*07a4*/ 	.word	0x00013260
        /*07a8*/ 	.short	0x010a
        /*07aa*/ 	.byte	0x3f
	.zero		1


	//   ....[75]....
        /*07ac*/ 	.word	0x0000e2f0
        /*07b0*/ 	.word	0x00000003
        /*07b4*/ 	.word	0x00013280
        /*07b8*/ 	.short	0x010a
        /*07ba*/ 	.byte	0x3f
	.zero		1


	//----- nvinfo : EIATTR_NUM_MBARRIERS
	.align		4
.L_119:
        /*07bc*/ 	.byte	0x03, 0x38
        /*07be*/ 	.short	0x0016


	//----- nvinfo : EIATTR_EXIT_INSTR_OFFSETS
	.align		4
        /*07c0*/ 	.byte	0x04, 0x1c
        /*07c2*/ 	.short	(.L_121 - .L_120)


	//   ....[0]....
.L_120:
        /*07c4*/ 	.word	0x00000a70


	//   ....[1]....
        /*07c8*/ 	.word	0x00009cc0


	//   ....[2]....
        /*07cc*/ 	.word	0x0000da80


	//----- nvinfo : EIATTR_MAX_THREADS
	.align		4
.L_121:
        /*07d0*/ 	.byte	0x04, 0x05
        /*07d2*/ 	.short	(.L_123 - .L_122)
.L_122:
        /*07d4*/ 	.word	0x00000200
        /*07d8*/ 	.word	0x00000001
        /*07dc*/ 	.word	0x00000001


	//----- nvinfo : EIATTR_CRS_STACK_SIZE
	.align		4
.L_123:
        /*07e0*/ 	.byte	0x04, 0x1e
        /*07e2*/ 	.short	(.L_125 - .L_124)
.L_124:
        /*07e4*/ 	.word	0x00000000


	//----- nvinfo : EIATTR_CBANK_PARAM_SIZE
	.align		4
.L_125:
        /*07e8*/ 	.byte	0x03, 0x19
        /*07ea*/ 	.short	0x0a70


	//----- nvinfo : EIATTR_PARAM_CBANK
	.align		4
        /*07ec*/ 	.byte	0x04, 0x0a
        /*07ee*/ 	.short	(.L_127 - .L_126)
	.align		4
.L_126:
        /*07f0*/ 	.word	index@(.nv.constant0._ZN7cutlass13device_kernelIN5flash11enable_sm90INS1_16FlashAttnFwdSm90INS1_25CollectiveMainloopFwdSm90ILi2EN4cute5tupleIJNS5_1CILi1EEES8_S8_EEENS6_IJNS7_ILi192EEENS7_ILi160EEENS7_ILi64EEEEEELi64ENS_12float_e4m3_tEfNS_4arch4Sm90ELb0ELb0ELb1ELb1ELb0ELb0ELb0ELb1ELb1ELb0ELb0ELb0EEENS1_21CollectiveEpilogueFwdINS6_IJSA_SC_SB_EEES9_NS_10bfloat16_tESG_Li384ELb1ELb0ELb0ELb1EEENS1_36VarlenDynamicPersistentTileSchedulerILi192ELi160ELi384ELi128ELb0ELb0ELb1ELb0ELb1ELb1EEEEEEEEEvNT_6ParamsE)
        /*07f4*/ 	.short	0x0210
        /*07f6*/ 	.short	0x0a70


	//----- nvinfo : EIATTR_SW_WAR
	.align		4
.L_127:
        /*07f8*/ 	.byte	0x04, 0x36
        /*07fa*/ 	.short	(.L_129 - .L_128)
.L_128:
        /*07fc*/ 	.word	0x00000008
.L_129:


//--------------------- .nv.info._ZN7cutlass13device_kernelIN5flash11enable_sm90INS1_16FlashAttnFwdSm90INS1_25CollectiveMainloopFwdSm90ILi2EN4cute5tupleIJNS5_1CILi1EEES8_S8_EEENS6_IJNS7_ILi192EEENS7_ILi160EEENS7_ILi64EEEEEELi64ENS_12float_e4m3_tEfNS_4arch4Sm90ELb0ELb0ELb1ELb1ELb0ELb1ELb0ELb1ELb1ELb0ELb0ELb0EEENS1_21CollectiveEpilogueFwdINS6_IJSA_SC_SB_EEES9_NS_10bfloat16_tESG_Li384ELb1ELb0ELb0ELb1EEENS1_36VarlenDynamicPersistentTileSchedulerILi192ELi160ELi384ELi128ELb0ELb0ELb1ELb0ELb1ELb1EEEEEEEEEvNT_6ParamsE --------------------------
	.section	.nv.info._ZN7cutlass13device_kernelIN5flash11enable_sm90INS1_16FlashAttnFwdSm90INS1_25CollectiveMainloopFwdSm90ILi2EN4cute5tupleIJNS5_1CILi1EEES8_S8_EEENS6_IJNS7_ILi192EEENS7_ILi160EEENS7_ILi64EEEEEELi64ENS_12float_e4m3_tEfNS_4arch4Sm90ELb0ELb0ELb1ELb1ELb0ELb1ELb0ELb1ELb1ELb0ELb0ELb0EEENS1_21CollectiveEpilogueFwdINS6_IJSA_SC_SB_EEES9_NS_10bfloat16_tESG_Li384ELb1ELb0ELb0ELb1EEENS1_36VarlenDynamicPersistentTileSchedulerILi192ELi160ELi384ELi128ELb0ELb0ELb1ELb0ELb1ELb1EEEEEEEEEvNT_6ParamsE,"",@"SHT_CUDA_INFO"
	.sectionflags	@""
	.align	4


	//----- nvinfo : EIATTR_CUDA_API_VERSION
	.align		4
        /*0000*/ 	.byte	0x04, 0x37
        /*0002*/ 	.short	(.L_131 - .L_130)
.L_130:
        /*0004*/ 	.word	0x00000082


	//----- nvinfo : EIATTR_KPARAM_INFO
	.align		4
.L_131:
        /*0008*/ 	.byte	0x04, 0x17
        /*000a*/ 	.short	(.L_133 - .L_132)
.L_132:
        /*000c*/ 	.word	0x00000000
        /*0010*/ 	.short	0x0000
        /*0012*/ 	.short	0x0070
        /*0014*/ 	.byte	0x00, 0xf0, 0x01, 0x28


	//----- nvinfo : EIATTR_SPARSE_MMA_MASK
	.align		4
.L_133:
        /*0018*/ 	.byte	0x03, 0x50
        /*001a*/ 	.short	0x0000


	//----- nvinfo : EIATTR_MAXREG_COUNT
	.align		4
        /*001c*/ 	.byte	0x03, 0x1b
        /*001e*/ 	.short	0x0080


	//----- nvinfo : EIATTR_NUM_BARRIERS
	.align		4
        /*0020*/ 	.byte	0x02, 0x4c
        /*0022*/ 	.byte	0x10
	.zero		1


	//----- nvinfo : EIATTR_EXTERNS
	.align		4
        /*0024*/ 	.byte	0x04, 0x0f
        /*0026*/ 	.short	(.L_135 - .L_134)


	//   ....[0]....
	.align		4
.L_134:
        /*0028*/ 	.word	index@(__assertfail)


	//----- nvinfo : EIATTR_ANNOTATIONS
	.align		4
.L_135:
        /*002c*/ 	.byte	0x04, 0x55
        /*002e*/ 	.short	(.L_137 - .L_136)


	//   ....[0]....
.L_136:
        /*0030*/ 	.word	0x00000001
        /*0034*/ 	.byte	0xc0, 0x0a, 0x00, 0x00, 0x01, 0x00, 0x00, 0x00, 0x60, 0x0e, 0x00, 0x00, 0x01, 0x00, 0x00, 0x00
        /* <DEDUP_REMOVED lines=47> */
        /*0334*/ 	.byte	0xa0, 0x42, 0x01, 0x00, 0x01, 0x00, 0x00, 0x00, 0x60, 0x50, 0x01, 0x00


	//----- nvinfo : EIATTR_MERCURY_ISA_VERSION
	.align		4
.L_137:
        /*0340*/ 	.byte	0x03, 0x5f
        /*0342*/ 	.short	0x0101


	//----- nvinfo : EIATTR_UNUSED_LOAD_BYTE_OFFSET
	.align		4
        /*0344*/ 	.byte	0x04, 0x44
        /*0346*/ 	.short	(.L_139 - .L_138)


	//   ....[0]....
.L_138:
        /*0348*/ 	.word	0x00000ad0
        /*034c*/ 	.word	0x0000fff0


	//   ....[1]....
        /*0350*/ 	.word	0x0000e800
        /*0354*/ 	.word	0x0000fff0


	//----- nvinfo : EIATTR_INT_WARP_WIDE_INSTR_OFFSETS
	.align		4
.L_139:
        /*0358*/ 	.byte	0x04, 0x31
        /*035a*/ 	.short	(.L_141 - .L_140)


	//   ....[0]....
.L_140:
        /*035c*/ 	.word	0x000001c0


	//   ....[1]....
        /*0360*/ 	.word	0x00000200


	//   ....[2]....
        /*0364*/ 	.word	0x00000270


	//   ....[3]....
        /*0368*/ 	.word	0x000122d0


	//   ....[4]....
        /*036c*/ 	.word	0x00012360


	//   ....[5]....
        /*0370*/ 	.word	0x00012a70


	//   ....[6]....
        /*0374*/ 	.word	0x00012ab0


	//   ....[7]....
        /*0378*/ 	.word	0x000140c0


	//   ....[8]....
        /*037c*/ 	.word	0x00014150


	//----- nvinfo : EIATTR_COOP_GROUP_MASK_REGIDS
	.align		4
.L_141:
        /*0380*/ 	.byte	0x04, 0x29
        /*0382*/ 	.short	(.L_143 - .L_142)


	//   ....[0]....
.L_142:
        /*0384*/ 	.word	0xffffffff


	//   ....[1]....
        /*0388*/ 	.word	0xffffffff


	//   ....[2]....
        /*038c*/ 	.word	0xffffffff


	//   ....[3]....
        /*0390*/ 	.word	0xffffffff


	//   ....[4]....
        /*0394*/ 	.word	0xffffffff


	//   ....[5]....
        /*0398*/ 	.word	0xffffffff


	//   ....[6]....
        /*039c*/ 	.word	0xffffffff


	//   ....[7]....
        /*03a0*/ 	.word	0xffffffff


	//   ....[8]....
        /*03a4*/ 	.word	0xffffffff


	//   ....[9]....
        /*03a8*/ 	.word	0xffffffff


	//   ....[10]....
        /*03ac*/ 	.word	0xffffffff


	//   ....[11]....
        /*03b0*/ 	.word	0xffffffff


	//   ....[12]....
        /*03b4*/ 	.word	0xffffffff


	//   ....[13]....
        /*03b8*/ 	.word	0xffffffff


	//   ....[14]....
        /*03bc*/ 	.word	0xffffffff


	//   ....[15]....
        /*03c0*/ 	.word	0xffffffff


	//   ....[16]....
        /*03c4*/ 	.word	0xffffffff


	//   ....[17]....
        /*03c8*/ 	.word	0xffffffff


	//   ....[18]....
        /*03cc*/ 	.word	0xffffffff


	//   ....[19]....
        /*03d0*/ 	.word	0xffffffff


	//   ....[20]....
        /*03d4*/ 	.word	0xffffffff


	//   ....[21]....
        /*03d8*/ 	.word	0xffffffff


	//   ....[22]....
        /*03dc*/ 	.word	0xffffffff


	//   ....[23]....
        /*03e0*/ 	.word	0xffffffff


	//   ....[24]....
        /*03e4*/ 	.word	0xffffffff


	//   ....[25]....
        /*03e8*/ 	.word	0xffffffff


	//   ....[26]....
        /*03ec*/ 	.word	0xffffffff


	//   ....[27]....
        /*03f0*/ 	.word	0xffffffff


	//   ....[28]....
        /*03f4*/ 	.word	0xffffffff


	//   ....[29]....
        /*03f8*/ 	.word	0xffffffff


	//   ....[30]....
        /*03fc*/ 	.word	0xffffffff


	//   ....[31]....
        /*0400*/ 	.word	0xffffffff


	//   ....[32]....
        /*0404*/ 	.word	0xffffffff


	//   ....[33]....
        /*0408*/ 	.word	0xffffffff


	//   ....[34]....
        /*040c*/ 	.word	0xffffffff


	//   ....[35]....
        /*0410*/ 	.word	0xffffffff


	//   ....[36]....
        /*0414*/ 	.word	0xffffffff


	//   ....[37]....
        /*0418*/ 	.word	0xffffffff


	//   ....[38]....
        /*041c*/ 	.word	0xffffffff


	//   ....[39]....
        /*0420*/ 	.word	0xffffffff


	//   ....[40]....
        /*0424*/ 	.word	0xffffffff


	//   ....[41]....
        /*0428*/ 	.word	0xffffffff


	//   ....[42]....
        /*042c*/ 	.word	0xffffffff


	//   ....[43]....
        /*0430*/ 	.word	0xffffffff


	//   ....[44]....
        /*0434*/ 	.word	0xffffffff


	//   ....[45]....
        /*0438*/ 	.word	0xffffffff


	//   ....[46]....
        /*043c*/ 	.word	0xffffffff


	//   ....[47]....
        /*0440*/ 	.word	0xffffffff


	//   ....[48]....
        /*0444*/ 	.word	0xffffffff


	//   ....[49]....
        /*0448*/ 	.word	0xffffffff


	//   ....[50]....
        /*044c*/ 	.word	0xffffffff


	//   ....[51]....
        /*0450*/ 	.word	0xffffffff


	//   ....[52]....
        /*0454*/ 	.word	0xffffffff


	//   ....[53]....
        /*0458*/ 	.word	0xffffffff


	//   ....[54]....
        /*045c*/ 	.word	0xffffffff


	//   ....[55]....
        /*0460*/ 	.word	0xffffffff


	//   ....[56]....
        /*0464*/ 	.word	0xffffffff


	//   ....[57]....
        /*0468*/ 	.word	0xffffffff


	//   ....[58]....
        /*046c*/ 	.word	0xffffffff


	//   ....[59]....
        /*0470*/ 	.word	0xffffffff


	//   ....[60]....
        /*0474*/ 	.word	0xffffffff


	//   ....[61]....
        /*0478*/ 	.word	0xffffffff


	//   ....[62]....
        /*047c*/ 	.word	0xffffffff


	//   ....[63]....
        /*0480*/ 	.word	0xffffffff


	//   ....[64]....
        /*0484*/ 	.word	0xffffffff


	//   ....[65]....
        /*0488*/ 	.word	0xffffffff


	//   ....[66]....
        /*048c*/ 	.word	0xffffffff


	//   ....[67]....
        /*0490*/ 	.word	0xffffffff


	//   ....[68]....
        /*0494*/ 	.word	0xffffffff


	//   ....[69]....
        /*0498*/ 	.word	0xffffffff


	//   ....[70]....
        /*049c*/ 	.word	0xffffffff


	//   ....[71]....
        /*04a0*/ 	.word	0xffffffff


	//   ....[72]....
        /*04a4*/ 	.word	0x0500000f


	//   ....[73]....
        /*04a8*/ 	.word	0x0500000f


	//   ....[74]....
        /*04ac*/ 	.word	0x0500000f


	//   ....[75]....
        /*04b0*/ 	.word	0x0500000f


	//   ....[76]....
        /*04b4*/ 	.word	0x0500000f


	//   ....[77]....
        /*04b8*/ 	.word	0x0500000f


	//   ....[78]....
        /*04bc*/ 	.word	0x0500000f


	//   ....[79]....
        /*04c0*/ 	.word	0x0500000f


	//   ....[80]....
        /*04c4*/ 	.word	0x0500000f


	//   ....[81]....
        /*04c8*/ 	.word	0x0500000f


	//   ....[82]....
        /*04cc*/ 	.word	0x0500000f


	//   ....[83]....
        /*04d0*/ 	.word	0x0500000f


	//   ....[84]....
        /*04d4*/ 	.word	0x0500000f


	//   ....[85]....
        /*04d8*/ 	.word	0x0500000f


	//   ....[86]....
        /*04dc*/ 	.word	0x0500000f


	//   ....[87]....
        /*04e0*/ 	.word	0x0500000f


	//   ....[88]....
        /*04e4*/ 	.word	0x0500000f


	//   ....[89]....
        /*04e8*/ 	.word	0x0500000f


	//   ....[90]....
        /*04ec*/ 	.word	0x0500000f


	//   ....[91]....
        /*04f0*/ 	.word	0x0500000f


	//   ....[92]....
        /*04f4*/ 	.word	0x0500000f


	//   ....[93]....
        /*04f8*/ 	.word	0x0500000f


	//   ....[94]....
        /*04fc*/ 	.word	0x0500000f


	//   ....[95]....
        /*0500*/ 	.word	0x0500000f


	//   ....[96]....
        /*0504*/ 	.word	0x0500000f


	//   ....[97]....
        /*0508*/ 	.word	0x0500000f


	//   ....[98]....
        /*050c*/ 	.word	0x0500000f


	//   ....[99]....
        /*0510*/ 	.word	0x0500000f


	//----- nvinfo : EIATTR_COOP_GROUP_INSTR_OFFSETS
	.align		4
.L_143:
        /*0514*/ 	.byte	0x04, 0x28
        /*0516*/ 	.short	(.L_145 - .L_144)


	//   ....[0]....
.L_144:
        /*0518*/ 	.word	0x00000070


	//   ....[1]....
        /*051c*/ 	.word	0x000001d0


	//   ....[2]....
        /*0520*/ 	.word	0x00000220


	//   ....[3]....
        /*0524*/ 	.word	0x00000450


	//   ....[4]....
        /*0528*/ 	.word	0x000005b0


	//   ....[5]....
        /*052c*/ 	.word	0x000006d0


	//   ....[6]....
        /*0530*/ 	.word	0x00000830


	//   ....[7]....
        /*0534*/ 	.word	0x00004da0


	//   ....[8]....
        /*0538*/ 	.word	0x000097a0


	//   ....[9]....
        /*053c*/ 	.word	0x00009870


	//   ....[10]....
        /*0540*/ 	.word	0x00009b60


	//   ....[11]....
        /*0544*/ 	.word	0x00009cf0


	//   ....[12]....
        /*0548*/ 	.word	0x0000c7c0


	//   ....[13]....
        /*054c*/ 	.word	0x0000c7e0


	//   ....[14]....
        /*0550*/ 	.word	0x0000c810


	//   ....[15]....
        /*0554*/ 	.word	0x0000c850


	//   ....[16]....
        /*0558*/ 	.word	0x0000e150


	//   ....[17]....
        /*055c*/ 	.word	0x0000e160


	//   ....[18]....
        /*0560*/ 	.word	0x0000e260


	//   ....[19]....
        /*0564*/ 	.word	0x0000e340


	//   ....[20]....
        /*0568*/ 	.word	0x0000ec20


	//   ....[21]....
        /*056c*/ 	.word	0x0000ec30


	//   ....[22]....
        /*0570*/ 	.word	0x0000ec40


	//   ....[23]....
        /*0574*/ 	.word	0x0000ec50


	//   ....[24]....
        /*0578*/ 	.word	0x0000ec60


	//   ....[25]....
        /*057c*/ 	.word	0x0000ec70


	//   ....[26]....
        /*0580*/ 	.word	0x0000ec80


	//   ....[27]....
        /*0584*/ 	.word	0x0000ec90


	//   ....[28]....
        /*0588*/ 	.word	0x0000eca0


	//   ....[29]....
        /*058c*/ 	.word	0x0000ecb0


	//   ....[30]....
        /*0590*/ 	.word	0x0000ecc0


	//   ....[31]....
        /*0594*/ 	.word	0x0000ecd0


	//   ....[32]....
        /*0598*/ 	.word	0x0000ece0


	//   ....[33]....
        /*059c*/ 	.word	0x0000ecf0


	//   ....[34]....
        /*05a0*/ 	.word	0x0000ed00


	//   ....[35]....
        /*05a4*/ 	.word	0x0000ed10


	//   ....[36]....
        /*05a8*/ 	.word	0x000104b0


	//   ....[37]....
        /*05ac*/ 	.word	0x00010680


	//   ....[38]....
        /*05b0*/ 	.word	0x000106b0


	//   ....[39]....
        /*05b4*/ 	.word	0x000106e0


	//   ....[40]....
        /*05b8*/ 	.word	0x00010710


	//   ....[41]....
        /*05bc*/ 	.word	0x00010740


	//   ....[42]....
        /*05c0*/ 	.word	0x00010770


	//   ....[43]....
        /*05c4*/ 	.word	0x000108e0


	//   ....[44]....
        /*05c8*/ 	.word	0x00010910


	//   ....[45]....
        /*05cc*/ 	.word	0x00010940


	//   ....[46]....
        /*05d0*/ 	.word	0x00010970


	//   ....[47]....
        /*05d4*/ 	.word	0x000109a0


	//   ....[48]....
        /*05d8*/ 	.word	0x000109d0


	//   ....[49]....
        /*05dc*/ 	.word	0x00010a60


	//   ....[50]....
        /*05e0*/ 	.word	0x00010a90


	//   ....[51]....
        /*05e4*/ 	.word	0x00010b10


	//   ....[52]....
        /*05e8*/ 	.word	0x00011600


	//   ....[53]....
        /*05ec*/ 	.word	0x00012c60


	//   ....[54]....
        /*05f0*/ 	.word	0x00014800


	//   ....[55]....
        /*05f4*/ 	.word	0x00014850


	//   ....[56]....
        /*05f8*/ 	.word	0x00014880


	//   ....[57]....
        /*05fc*/ 	.word	0x00014890


	//   ....[58]....
        /*0600*/ 	.word	0x000148c0


	//   ....[59]....
        /*0604*/ 	.word	0x000148f0


	//   ....[60]....
        /*0608*/ 	.word	0x00014920


	//   ....[61]....
        /*060c*/ 	.word	0x00014950


	//   ....[62]....
        /*0610*/ 	.word	0x00014ad0


	//   ....[63]....
        /*0614*/ 	.word	0x00014b00


	//   ....[64]....
        /*0618*/ 	.word	0x00014b30


	//   ....[65]....
        /*061c*/ 	.word	0x00014b60


	//   ....[66]....
        /*0620*/ 	.word	0x00014b90


	//   ....[67]....
        /*0624*/ 	.word	0x00014bc0


	//   ....[68]....
        /*0628*/ 	.word	0x00014c80


	//   ....[69]....
        /*062c*/ 	.word	0x00014ca0


	//   ....[70]....
        /*0630*/ 	.word	0x00014d10


	//   ....[71]....
        /*0634*/ 	.word	0x00015180


	//   ....[72]....
        /*0638*/ 	.word	0x00015600


	//   ....[73]....
        /*063c*/ 	.word	0x000156a0


	//   ....[74]....
        /*0640*/ 	.word	0x00015740


	//   ....[75]....
        /*0644*/ 	.word	0x000157e0


	//   ....[76]....
        /*0648*/ 	.word	0x000158d0


	//   ....[77]....
        /*064c*/ 	.word	0x00015970


	//   ....[78]....
        /*0650*/ 	.word	0x00015a10


	//   ....[79]....
        /*0654*/ 	.word	0x00015ab0


	//   ....[80]....
        /*0658*/ 	.word	0x00015d10


	//   ....[81]....
        /*065c*/ 	.word	0x00015ff0


	//   ....[82]....
        /*0660*/ 	.word	0x00016410


	//   ....[83]....
        /*0664*/ 	.word	0x000164b0


	//   ....[84]....
        /*0668*/ 	.word	0x000165d0


	//   ....[85]....
        /*066c*/ 	.word	0x00016640


	//   ....[86]....
        /*0670*/ 	.word	0x000166b0


	//   ....[87]....
        /*0674*/ 	.word	0x00016720


	//   ....[88]....
        /*0678*/ 	.word	0x00016790


	//   ....[89]....
        /*067c*/ 	.word	0x00016810


	//   ....[90]....
        /*0680*/ 	.word	0x000168a0


	//   ....[91]....
        /*0684*/ 	.word	0x00016930


	//   ....[92]....
        /*0688*/ 	.word	0x000169a0


	//   ....[93]....
        /*068c*/ 	.word	0x00016a10


	//   ....[94]....
        /*0690*/ 	.word	0x00016a80


	//   ....[95]....
        /*0694*/ 	.word	0x00016b00


	//   ....[96]....
        /*0698*/ 	.word	0x00016b70


	//   ....[97]....
        /*069c*/ 	.word	0x00016c10


	//   ....[98]....
        /*06a0*/ 	.word	0x00016ca0


	//   ....[99]....
        /*06a4*/ 	.word	0x00016dc0


	//----- nvinfo : EIATTR_REG_RECONFIG
	.align		4
.L_145:
        /*06a8*/ 	.byte	0x01, 0x54
	.zero		2


	//----- nvinfo : EIATTR_SYSCALL_OFFSETS
	.align		4
        /*06ac*/ 	.byte	0x04, 0x46
        /*06ae*/ 	.short	(.L_147 - .L_146)


	//   ....[0]....
.L_146:
        /*06b0*/ 	.word	0x000017f0


	//   ....[1]....
        /*06b4*/ 	.word	0x00001940


	//   ....[2]....
        /*06b8*/ 	.word	0x00004f10


	//   ....[3]....
        /*06bc*/ 	.word	0x00005650


	//   ....[4]....
        /*06c0*/ 	.word	0x000124e0


	//   ....[5]....
        /*06c4*/ 	.word	0x00012660


	//   ....[6]....
        /*06c8*/ 	.word	0x000127c0


	//   ....[7]....
        /*06cc*/ 	.word	0x00012920


	//----- nvinfo : EIATTR_MBARRIER_INSTR_OFFSETS
	.align		4
.L_147:
        /*06d0*/ 	.byte	0x04, 0x39
        /*06d2*/ 	.short	(.L_149 - .L_148)


	//   ....[0]....
.L_148:
        /*06d4*/ 	.word	0x00000300
        /*06d8*/ 	.word	0x000000ff
        /*06dc*/ 	.word	0x00013200
        /*06e0*/ 	.short	0x0100
        /*06e2*/ 	.byte	0x08
	.zero		1


	//   ....[1]....
        /*06e4*/ 	.word	0x00000310
        /*06e8*/ 	.word	0x000000ff
        /*06ec*/ 	.word	0x00013220
        /*06f0*/ 	.short	0x0100
        /*06f2*/ 	.byte	0x08
	.zero		1


	//   ....[2]....
        /*06f4*/ 	.word	0x00000400
        /*06f8*/ 	.word	0x000000ff
        /*06fc*/ 	.word	0x00013230
        /*0700*/ 	.short	0x0100
        /*0702*/ 	.byte	0x08
	.zero		1


	//   ....[3]....
        /*0704*/ 	.word	0x00000410
        /*0708*/ 	.word	0x000000ff
        /*070c*/ 	.word	0x00013240
        /*0710*/ 	.short	0x0100
        /*0712*/ 	.byte	0x08
	.zero		1


	//   ....[4]....
        /*0714*/ 	.word	0x00000420
        /*0718*/ 	.word	0x000000ff
        /*071c*/ 	.word	0x00013238
        /*0720*/ 	.short	0x0100
        /*0722*/ 	.byte	0x08
	.zero		1


	//   ....[5]....
        /*0724*/ 	.word	0x00000430
        /*0728*/ 	.word	0x000000ff
        /*072c*/ 	.word	0x00013248
        /*0730*/ 	.short	0x0100
        /*0732*/ 	.byte	0x08
	.zero		1


	//   ....[6]....
        /*0734*/ 	.word	0x00000560
        /*0738*/ 	.word	0x000000ff
        /*073c*/ 	.word	0x00013250
        /*0740*/ 	.short	0x0100
        /*0742*/ 	.byte	0x08
	.zero		1


	//   ....[7]....
        /*0744*/ 	.word	0x00000570
        /*0748*/ 	.word	0x000000ff
        /*074c*/ 	.word	0x00013260
        /*0750*/ 	.short	0x0100
        /*0752*/ 	.byte	0x08
	.zero		1


	//   ....[8]....
        /*0754*/ 	.word	0x00000580
        /*0758*/ 	.word	0x000000ff
        /*075c*/ 	.word	0x00013258
        /*0760*/ 	.short	0x0100
        /*0762*/ 	.byte	0x08
	.zero		1


	//   ....[9]....
        /*0764*/ 	.word	0x00000590
        /*0768*/ 	.word	0x000000ff
        /*076c*/ 	.word	0x00013268
        /*0770*/ 	.short	0x0100
        /*0772*/ 	.byte	0x08
	.zero		1


	//   ....[10]....
        /*0774*/ 	.word	0x00000680
        /*0778*/ 	.word	0x000000ff
        /*077c*/ 	.word	0x00013270
        /*0780*/ 	.short	0x0100
        /*0782*/ 	.byte	0x06
	.zero		1


	//   ....[11]....
        /*0784*/ 	.word	0x00000690
        /*0788*/ 	.word	0x000000ff
        /*078c*/ 	.word	0x00013280
        /*0790*/ 	.short	0x0100
        /*0792*/ 	.byte	0x06
	.zero		1


	//   ....[12]....
        /*0794*/ 	.word	0x000006a0
        /*0798*/ 	.word	0x000000ff
        /*079c*/ 	.word	0x00013278
        /*07a0*/ 	.short	0x0100
        /*07a2*/ 	.byte	0x06
	.zero		1


	//   ....[13]....
        /*07a4*/ 	.word	0x000006b0
        /*07a8*/ 	.word	0x000000ff
        /*07ac*/ 	.word	0x00013288
        /*07b0*/ 	.short	0x0100
        /*07b2*/ 	.byte	0x06
	.zero		1


	//   ....[14]....
        /*07b4*/ 	.word	0x000007e0
        /*07b8*/ 	.word	0x000000ff
        /*07bc*/ 	.word	0x00013290
        /*07c0*/ 	.short	0x0100
        /*07c2*/ 	.byte	0x08
	.zero		1


	//   ....[15]....
        /*07c4*/ 	.word	0x000007f0
        /*07c8*/ 	.word	0x000000ff
        /*07cc*/ 	.word	0x000132a0
        /*07d0*/ 	.short	0x0100
        /*07d2*/ 	.byte	0x08
	.zero		1


	//   ....[16]....
        /*07d4*/ 	.word	0x00000800
        /*07d8*/ 	.word	0x000000ff
        /*07dc*/ 	.word	0x00013298
        /*07e0*/ 	.short	0x0100
        /*07e2*/ 	.byte	0x08
	.zero		1


	//   ....[17]....
        /*07e4*/ 	.word	0x00000810
        /*07e8*/ 	.word	0x000000ff
        /*07ec*/ 	.word	0x000132a8
        /*07f0*/ 	.short	0x0100
        /*07f2*/ 	.byte	0x08
	.zero		1


	//   ....[18]....
        /*07f4*/ 	.word	0x00000940
        /*07f8*/ 	.word	0x000000ff
        /*07fc*/ 	.word	0x000132b0
        /*0800*/ 	.short	0x0100
        /*0802*/ 	.byte	0x08
	.zero		1


	//   ....[19]....
        /*0804*/ 	.word	0x00000950
        /*0808*/ 	.word	0x000000ff
        /*080c*/ 	.word	0x000132c0
        /*0810*/ 	.short	0x0100
        /*0812*/ 	.byte	0x08
	.zero		1


	//   ....[20]....
        /*0814*/ 	.word	0x00000960
        /*0818*/ 	.word	0x000000ff
        /*081c*/ 	.word	0x000132b8
        /*0820*/ 	.short	0x0100
        /*0822*/ 	.byte	0x08
	.zero		1


	//   ....[21]....
        /*0824*/ 	.word	0x00000970
        /*0828*/ 	.word	0x000000ff
        /*082c*/ 	.word	0x000132c8
        /*0830*/ 	.short	0x0100
        /*0832*/ 	.byte	0x08
	.zero		1


	//   ....[22]....
        /*0834*/ 	.word	0x00002590
        /*0838*/ 	.word	0x0000004e
        /*083c*/ 	.word	0x00013290
        /*0840*/ 	.short	0x010a
        /*0842*/ 	.byte	0x3f
	.zero		1


	//   ....[23]....
        /*0844*/ 	.word	0x00003620
        /*0848*/ 	.word	0x0000004e
        /*084c*/ 	.word	0x00013290
        /*0850*/ 	.short	0x010a
        /*0852*/ 	.byte	0x3f
	.zero		1


	//   ....[24]....
        /*0854*/ 	.word	0x00004680
        /*0858*/ 	.word	0x0000004e
        /*085c*/ 	.word	0x00013290
        /*0860*/ 	.short	0x010a
        /*0862*/ 	.byte	0x3f
	.zero		1


	//   ....[25]....
        /*0864*/ 	.word	0x00004810
        /*0868*/ 	.word	0x00000004
        /*086c*/ 	.word	0x00000000
        /*0870*/ 	.short	0x0101
        /*0872*/ 	.byte	0x3f
	.zero		1


	//   ....[26]....
        /*0874*/ 	.word	0x00004850
        /*0878*/ 	.word	0x0000004e
        /*087c*/ 	.word	0x000132b0
        /*0880*/ 	.short	0x010a
        /*0882*/ 	.byte	0x3f
	.zero		1


	//   ....[27]....
        /*0884*/ 	.word	0x00004ad0
        /*0888*/ 	.word	0x0000004e
        /*088c*/ 	.word	0x00000000
        /*0890*/ 	.short	0x0101
        /*0892*/ 	.byte	0x3f
	.zero		1


	//   ....[28]....
        /*0894*/ 	.word	0x00005240
        /*0898*/ 	.word	0x00000010
        /*089c*/ 	.word	0x00013200
        /*08a0*/ 	.short	0x010a
        /*08a2*/ 	.byte	0x3f
	.zero		1


	//   ....[29]....
        /*08a4*/ 	.word	0x00005290
        /*08a8*/ 	.word	0x00000010
        /*08ac*/ 	.word	0x00013200
        /*08b0*/ 	.short	0x010a
        /*08b2*/ 	.byte	0x3f
	.zero		1


	//   ....[30]....
        /*08b4*/ 	.word	0x000058e0
        /*08b8*/ 	.word	0x00000010
        /*08bc*/ 	.word	0x00013200
        /*08c0*/ 	.short	0x010a
        /*08c2*/ 	.byte	0x3f
	.zero		1


	//   ....[31]....
        /*08c4*/ 	.word	0x00006a90
        /*08c8*/ 	.word	0x00000010
        /*08cc*/ 	.word	0x00013200
        /*08d0*/ 	.short	0x010a
        /*08d2*/ 	.byte	0x3f
	.zero		1


	//   ....[32]....
        /*08d4*/ 	.word	0x00007bc0
        /*08d8*/ 	.word	0x00000000
        /*08dc*/ 	.word	0x00013230
        /*08e0*/ 	.short	0x010a
        /*08e2*/ 	.byte	0x3f
	.zero		1


	//   ....[33]....
        /*08e4*/ 	.word	0x00007c60
        /*08e8*/ 	.word	0x00000000
        /*08ec*/ 	.word	0x00013230
        /*08f0*/ 	.short	0x010a
        /*08f2*/ 	.byte	0x3f
	.zero		1


	//   ....[34]....
        /*08f4*/ 	.word	0x0000a090
        /*08f8*/ 	.word	0x0000001b
        /*08fc*/ 	.word	0x00000000
        /*0900*/ 	.short	0x0101
        /*0902*/ 	.byte	0x3f
	.zero		1


	//   ....[35]....
        /*0904*/ 	.word	0x0000aff0
        /*0908*/ 	.word	0x0000000e
        /*090c*/ 	.word	0x00013230
        /*0910*/ 	.short	0x010a
        /*0912*/ 	.byte	0x3f
	.zero		1


	//   ....[36]....
        /*0914*/ 	.word	0x0000b070
        /*0918*/ 	.word	0x0000000e
        /*091c*/ 	.word	0x00013230
        /*0920*/ 	.short	0x010a
        /*0922*/ 	.byte	0x3f
	.zero		1


	//   ....[37]....
        /*0924*/ 	.word	0x0000b630
        /*0928*/ 	.word	0x0000000f
        /*092c*/ 	.word	0x00013250
        /*0930*/ 	.short	0x010a
        /*0932*/ 	.byte	0x3f
	.zero		1


	//   ....[38]....
        /*0934*/ 	.word	0x0000b680
        /*0938*/ 	.word	0x0000000f
        /*093c*/ 	.word	0x00013250
        /*0940*/ 	.short	0x010a
        /*0942*/ 	.byte	0x3f
	.zero		1


	//   ....[39]....
        /*0944*/ 	.word	0x0000d030
        /*0948*/ 	.word	0x0000000e
        /*094c*/ 	.word	0x00000000
        /*0950*/ 	.short	0x0101
        /*0952*/ 	.byte	0x3f
	.zero		1


	//   ....[40]....
        /*0954*/ 	.word	0x0000ddd0
        /*0958*/ 	.word	0x0000000f
        /*095c*/ 	.word	0x00000000
        /*0960*/ 	.short	0x0101
        /*0962*/ 	.byte	0x3f
	.zero		1


	//   ....[41]....
        /*0964*/ 	.word	0x0000de60
        /*0968*/ 	.word	0x0000000b
        /*096c*/ 	.word	0x00013250
        /*0970*/ 	.short	0x010a
        /*0972*/ 	.byte	0x3f
	.zero		1


	//   ....[42]....
        /*0974*/ 	.word	0x0000deb0
        /*0978*/ 	.word	0x0000000b
        /*097c*/ 	.word	0x00013250
        /*0980*/ 	.short	0x010a
        /*0982*/ 	.byte	0x3f
	.zero		1


	//   ....[43]....
        /*0984*/ 	.word	0x0000e720
        /*0988*/ 	.word	0x00000004
        /*098c*/ 	.word	0x00000000
        /*0990*/ 	.short	0x0101
        /*0992*/ 	.byte	0x3f
	.zero		1


	//   ....[44]....
        /*0994*/ 	.word	0x0000f6c0
        /*0998*/ 	.word	0x00000000
        /*099c*/ 	.word	0x00000000
        /*09a0*/ 	.short	0x0101
        /*09a2*/ 	.byte	0x3f
	.zero		1


	//   ....[45]....
        /*09a4*/ 	.word	0x00011710
        /*09a8*/ 	.word	0x00000006
        /*09ac*/ 	.word	0x00013220
        /*09b0*/ 	.short	0x010a
        /*09b2*/ 	.byte	0x3f
	.zero		1


	//   ....[46]....
        /*09b4*/ 	.word	0x000117c0
        /*09b8*/ 	.word	0x00000007
        /*09bc*/ 	.word	0x000132a0
        /*09c0*/ 	.short	0x010a
        /*09c2*/ 	.byte	0x3f
	.zero		1


	//   ....[47]....
        /*09c4*/ 	.word	0x000119f0
        /*09c8*/ 	.word	0x00000007
        /*09cc*/ 	.word	0x000132c0
        /*09d0*/ 	.short	0x010a
        /*09d2*/ 	.byte	0x3f
	.zero		1


	//   ....[48]....
        /*09d4*/ 	.word	0x00011d40
        /*09d8*/ 	.word	0x00000007
        /*09dc*/ 	.word	0x000132a0
        /*09e0*/ 	.short	0x010a
        /*09e2*/ 	.byte	0x3f
	.zero		1


	//   ....[49]....
        /*09e4*/ 	.word	0x00011f60
        /*09e8*/ 	.word	0x00000007
        /*09ec*/ 	.word	0x000132c0
        /*09f0*/ 	.short	0x010a
        /*09f2*/ 	.byte	0x3f
	.zero		1


	//   ....[50]....
        /*09f4*/ 	.word	0x00012ec0
        /*09f8*/ 	.word	0x00000004
        /*09fc*/ 	.word	0x00013280
        /*0a00*/ 	.short	0x010a
        /*0a02*/ 	.byte	0x3f
	.zero		1


	//   ....[51]....
        /*0a04*/ 	.word	0x00013080
        /*0a08*/ 	.word	0x00000004
        /*0a0c*/ 	.word	0x00013240
        /*0a10*/ 	.short	0x010a
        /*0a12*/ 	.byte	0x3f
	.zero		1


	//   ....[52]....
        /*0a14*/ 	.word	0x00013420
        /*0a18*/ 	.word	0x00000005
        /*0a1c*/ 	.word	0x00013220
        /*0a20*/ 	.short	0x010a
        /*0a22*/ 	.byte	0x3f
	.zero		1


	//   ....[53]....
        /*0a24*/ 	.word	0x00013710
        /*0a28*/ 	.word	0x00000007
        /*0a2c*/ 	.word	0x00013280
        /*0a30*/ 	.short	0x010a
        /*0a32*/ 	.byte	0x3f
	.zero		1


	//   ....[54]....
        /*0a34*/ 	.word	0x00013970
        /*0a38*/ 	.word	0x00000007
        /*0a3c*/ 	.word	0x00013240
        /*0a40*/ 	.short	0x010a
        /*0a42*/ 	.byte	0x3f
	.zero		1


	//   ....[55]....
        /*0a44*/ 	.word	0x00013c60
        /*0a48*/ 	.word	0x0000000d
        /*0a4c*/ 	.word	0x00013270
        /*0a50*/ 	.short	0x010a
        /*0a52*/ 	.byte	0x3f
	.zero		1


	//   ....[56]....
        /*0a54*/ 	.word	0x00013ce0
        /*0a58*/ 	.word	0x0000000d
        /*0a5c*/ 	.word	0x00013260
        /*0a60*/ 	.short	0x010a
        /*0a62*/ 	.byte	0x3f
	.zero		1


	//   ....[57]....
        /*0a64*/ 	.word	0x00013ff0
        /*0a68*/ 	.word	0x0000000d
        /*0a6c*/ 	.word	0x00013250
        /*0a70*/ 	.short	0x0101
        /*0a72*/ 	.byte	0x3f
	.zero		1


	//   ....[58]....
        /*0a74*/ 	.word	0x00014070
        /*0a78*/ 	.word	0x00000004
        /*0a7c*/ 	.word	0x00000000
        /*0a80*/ 	.short	0x0101
        /*0a82*/ 	.byte	0x3f
	.zero		1


	//   ....[59]....
        /*0a84*/ 	.word	0x00014240
        /*0a88*/ 	.word	0x00000002
        /*0a8c*/ 	.word	0x00013270
        /*0a90*/ 	.short	0x010a
        /*0a92*/ 	.byte	0x3f
	.zero		1


	//   ....[60]....
        /*0a94*/ 	.word	0x000142d0
        /*0a98*/ 	.word	0x00000002
        /*0a9c*/ 	.word	0x00013260
        /*0aa0*/ 	.short	0x010a
        /*0aa2*/ 	.byte	0x3f
	.zero		1


	//   ....[61]....
        /*0aa4*/ 	.word	0x000145d0
        /*0aa8*/ 	.word	0x00000002
        /*0aac*/ 	.word	0x00013250
        /*0ab0*/ 	.short	0x0101
        /*0ab2*/ 	.byte	0x3f
	.zero		1


	//   ....[62]....
        /*0ab4*/ 	.word	0x00014640
        /*0ab8*/ 	.word	0x00000000
        /*0abc*/ 	.word	0x00000000
        /*0ac0*/ 	.short	0x0101
        /*0ac2*/ 	.byte	0x3f
	.zero		1


	//   ....[63]....
        /*0ac4*/ 	.word	0x00015100
        /*0ac8*/ 	.word	0x00000008
        /*0acc*/ 	.word	0x00013220
        /*0ad0*/ 	.short	0x010a
        /*0ad2*/ 	.byte	0x3f
	.zero		1


	//   ....[64]....
        /*0ad4*/ 	.word	0x00015290
        /*0ad8*/ 	.word	0x00000006
        /*0adc*/ 	.word	0x00000000
        /*0ae0*/ 	.short	0x010a
        /*0ae2*/ 	.byte	0x3f
	.zero		1


	//   ....[65]....
        /*0ae4*/ 	.word	0x00015300
        /*0ae8*/ 	.word	0x00000007
        /*0aec*/ 	.word	0x00000000
        /*0af0*/ 	.short	0x010a
        /*0af2*/ 	.byte	0x3f
	.zero		1


	//   ....[66]....
        /*0af4*/ 	.word	0x00015350
        /*0af8*/ 	.word	0x00000002
        /*0afc*/ 	.word	0x00013260
        /*0b00*/ 	.short	0x010a
        /*0b02*/ 	.byte	0x3f
	.zero		1


	//   ....[67]....
        /*0b04*/ 	.word	0x000153a0
        /*0b08*/ 	.word	0x00000005
        /*0b0c*/ 	.word	0x00013260
        /*0b10*/ 	.short	0x010a
        /*0b12*/ 	.byte	0x3f
	.zero		1


	//   ....[68]....
        /*0b14*/ 	.word	0x000153e0
        /*0b18*/ 	.word	0x00000002
        /*0b1c*/ 	.word	0x00013280
        /*0b20*/ 	.short	0x010a
        /*0b22*/ 	.byte	0x3f
	.zero		1


	//   ....[69]....
        /*0b24*/ 	.word	0x00015400
        /*0b28*/ 	.word	0x00000005
        /*0b2c*/ 	.word	0x00013280
        /*0b30*/ 	.short	0x010a
        /*0b32*/ 	.byte	0x3f
	.zero		1


	//   ....[70]....
        /*0b34*/ 	.word	0x00015460
        /*0b38*/ 	.word	0x0000004e
        /*0b3c*/ 	.word	0x00013290
        /*0b40*/ 	.short	0x010a
        /*0b42*/ 	.byte	0x3f
	.zero		1


	//   ....[71]....
        /*0b44*/ 	.word	0x000154b0
        /*0b48*/ 	.word	0x0000004e
        /*0b4c*/ 	.word	0x00013290
        /*0b50*/ 	.short	0x010a
        /*0b52*/ 	.byte	0x3f
	.zero		1


	//   ....[72]....
        /*0b54*/ 	.word	0x00015500
        /*0b58*/ 	.word	0x0000004e
        /*0b5c*/ 	.word	0x00013290
        /*0b60*/ 	.short	0x010a
        /*0b62*/ 	.byte	0x3f
	.zero		1


	//   ....[73]....
        /*0b64*/ 	.word	0x00015550
        /*0b68*/ 	.word	0x0000004e
        /*0b6c*/ 	.word	0x000132b0
        /*0b70*/ 	.short	0x010a
        /*0b72*/ 	.byte	0x3f
	.zero		1


	//   ....[74]....
        /*0b74*/ 	.word	0x00015820
        /*0b78*/ 	.word	0x00000010
        /*0b7c*/ 	.word	0x00013200
        /*0b80*/ 	.short	0x010a
        /*0b82*/ 	.byte	0x3f
	.zero		1


	//   ....[75]....
        /*0b84*/ 	.word	0x00015af0
        /*0b88*/ 	.word	0x00000010
        /*0b8c*/ 	.word	0x00013200
        /*0b90*/ 	.short	0x010a
        /*0b92*/ 	.byte	0x3f
	.zero		1


	//   ....[76]....
        /*0b94*/ 	.word	0x00015b40
        /*0b98*/ 	.word	0x00000000
        /*0b9c*/ 	.word	0x00013230
        /*0ba0*/ 	.short	0x010a
        /*0ba2*/ 	.byte	0x3f
	.zero		1


	//   ....[77]....
        /*0ba4*/ 	.word	0x00015b90
        /*0ba8*/ 	.word	0x0000000e
        /*0bac*/ 	.word	0x00013230
        /*0bb0*/ 	.short	0x010a
        /*0bb2*/ 	.byte	0x3f
	.zero		1


	//   ....[78]....
        /*0bb4*/ 	.word	0x00015be0
        /*0bb8*/ 	.word	0x0000000f
        /*0bbc*/ 	.word	0x00013250
        /*0bc0*/ 	.short	0x010a
        /*0bc2*/ 	.byte	0x3f
	.zero		1


	//   ....[79]....
        /*0bc4*/ 	.word	0x00015c30
        /*0bc8*/ 	.word	0x0000000b
        /*0bcc*/ 	.word	0x00013250
        /*0bd0*/ 	.short	0x010a
        /*0bd2*/ 	.byte	0x3f
	.zero		1


	//   ....[80]....
        /*0bd4*/ 	.word	0x00015dd0
        /*0bd8*/ 	.word	0x00000006
        /*0bdc*/ 	.word	0x00013220
        /*0be0*/ 	.short	0x010a
        /*0be2*/ 	.byte	0x3f
	.zero		1


	//   ....[81]....
        /*0be4*/ 	.word	0x00015e20
        /*0be8*/ 	.word	0x00000007
        /*0bec*/ 	.word	0x000132a0
        /*0bf0*/ 	.short	0x010a
        /*0bf2*/ 	.byte	0x3f
	.zero		1


	//   ....[82]....
        /*0bf4*/ 	.word	0x00015e70
        /*0bf8*/ 	.word	0x00000007
        /*0bfc*/ 	.word	0x000132c0
        /*0c00*/ 	.short	0x010a
        /*0c02*/ 	.byte	0x3f
	.zero		1


	//   ....[83]....
        /*0c04*/ 	.word	0x00015ec0
        /*0c08*/ 	.word	0x00000007
        /*0c0c*/ 	.word	0x000132a0
        /*0c10*/ 	.short	0x010a
        /*0c12*/ 	.byte	0x3f
	.zero		1


	//   ....[84]....
        /*0c14*/ 	.word	0x00015f10
        /*0c18*/ 	.word	0x00000007
        /*0c1c*/ 	.word	0x000132c0
        /*0c20*/ 	.short	0x010a
        /*0c22*/ 	.byte	0x3f
	.zero		1


	//   ....[85]....
        /*0c24*/ 	.word	0x000160b0
        /*0c28*/ 	.word	0x00000004
        /*0c2c*/ 	.word	0x00013280
        /*0c30*/ 	.short	0x010a
        /*0c32*/ 	.byte	0x3f
	.zero		1


	//   ....[86]....
        /*0c34*/ 	.word	0x00016100
        /*0c38*/ 	.word	0x00000004
        /*0c3c*/ 	.word	0x00013240
        /*0c40*/ 	.short	0x010a
        /*0c42*/ 	.byte	0x3f
	.zero		1


	//   ....[87]....
        /*0c44*/ 	.word	0x00016180
        /*0c48*/ 	.word	0x00000004
        /*0c4c*/ 	.word	0x00013220
        /*0c50*/ 	.short	0x010a
        /*0c52*/ 	.byte	0x3f
	.zero		1


	//   ....[88]....
        /*0c54*/ 	.word	0x000161d0
        /*0c58*/ 	.word	0x00000007
        /*0c5c*/ 	.word	0x00013280
        /*0c60*/ 	.short	0x010a
        /*0c62*/ 	.byte	0x3f
	.zero		1


	//   ....[89]....
        /*0c64*/ 	.word	0x00016220
        /*0c68*/ 	.word	0x00000007
        /*0c6c*/ 	.word	0x00013240
        /*0c70*/ 	.short	0x010a
        /*0c72*/ 	.byte	0x3f
	.zero		1


	//   ....[90]....
        /*0c74*/ 	.word	0x00016270
        /*0c78*/ 	.word	0x0000000d
        /*0c7c*/ 	.word	0x00013270
        /*0c80*/ 	.short	0x010a
        /*0c82*/ 	.byte	0x3f
	.zero		1


	//   ....[91]....
        /*0c84*/ 	.word	0x000162c0
        /*0c88*/ 	.word	0x0000000d
        /*0c8c*/ 	.word	0x00013260
        /*0c90*/ 	.short	0x010a
        /*0c92*/ 	.byte	0x3f
	.zero		1


	//   ....[92]....
        /*0c94*/ 	.word	0x00016310
        /*0c98*/ 	.word	0x00000002
        /*0c9c*/ 	.word	0x00013270
        /*0ca0*/ 	.short	0x010a
        /*0ca2*/ 	.byte	0x3f
	.zero		1


	//   ....[93]....
        /*0ca4*/ 	.word	0x00016360
        /*0ca8*/ 	.word	0x00000002
        /*0cac*/ 	.word	0x00013260
        /*0cb0*/ 	.short	0x010a
        /*0cb2*/ 	.byte	0x3f
	.zero		1


	//   ....[94]....
        /*0cb4*/ 	.word	0x00016ce0
        /*0cb8*/ 	.word	0x00000008
        /*0cbc*/ 	.word	0x00013220
        /*0cc0*/ 	.short	0x010a
        /*0cc2*/ 	.byte	0x3f
	.zero		1


	//   ....[95]....
        /*0cc4*/ 	.word	0x00016e80
        /*0cc8*/ 	.word	0x00000006
        /*0ccc*/ 	.word	0x00000000
        /*0cd0*/ 	.short	0x010a
        /*0cd2*/ 	.byte	0x3f
	.zero		1


	//   ....[96]....
        /*0cd4*/ 	.word	0x00016ed0
        /*0cd8*/ 	.word	0x00000007
        /*0cdc*/ 	.word	0x00000000
        /*0ce0*/ 	.short	0x010a
        /*0ce2*/ 	.byte	0x3f
	.zero		1


	//   ....[97]....
        /*0ce4*/ 	.word	0x00016f20
        /*0ce8*/ 	.word	0x00000002
        /*0cec*/ 	.word	0x00013260
        /*0cf0*/ 	.short	0x010a
        /*0cf2*/ 	.byte	0x3f
	.zero		1


	//   ....[98]....
        /*0cf4*/ 	.word	0x00016f70
        /*0cf8*/ 	.word	0x00000005
        /*0cfc*/ 	.word	0x00013260
        /*0d00*/ 	.short	0x010a
        /*0d02*/ 	.byte	0x3f
	.zero		1


	//   ....[99]....
        /*0d04*/ 	.word	0x00016fc0
        /*0d08*/ 	.word	0x00000002
        /*0d0c*/ 	.word	0x00013280
        /*0d10*/ 	.short	0x010a
        /*0d12*/ 	.byte	0x3f
	.zero		1


	//----- nvinfo : EIATTR_NUM_MBARRIERS
	.align		4
.L_149:
        /*0d14*/ 	.byte	0x03, 0x38
        /*0d16*/ 	.short	0x0016


	//----- nvinfo : EIATTR_EXIT_INSTR_OFFSETS
	.align		4
        /*0d18*/ 	.byte	0x04, 0x1c
        /*0d1a*/ 	.short	(.L_151 - .L_150)


	//   ....[0]....
.L_150:
        /*0d1c*/ 	.word	0x00015450


	//----- nvinfo : EIATTR_MAX_THREADS
	.align		4
.L_151:
        /*0d20*/ 	.byte	0x04, 0x05
        /*0d22*/ 	.short	(.L_153 - .L_152)
.L_152:
        /*0d24*/ 	.word	0x00000200
        /*0d28*/ 	.word	0x00000001
        /*0d2c*/ 	.word	0x00000001


	//----- nvinfo : EIATTR_CRS_STACK_SIZE
	.align		4
.L_153:
        /*0d30*/ 	.byte	0x04, 0x1e
        /*0d32*/ 	.short	(.L_155 - .L_154)
.L_154:
        /*0d34*/ 	.word	0x00000000


	//----- nvinfo : EIATTR_CBANK_PARAM_SIZE
	.align		4
.L_155:
        /*0d38*/ 	.byte	0x03, 0x19
        /*0d3a*/ 	.short	0x0a70


	//----- nvinfo : EIATTR_PARAM_CBANK
	.align		4
        /*0d3c*/ 	.byte	0x04, 0x0a
        /*0d3e*/ 	.short	(.L_157 - .L_156)
	.align		4
.L_156:
        /*0d40*/ 	.word	index@(.nv.constant0._ZN7cutlass13device_kernelIN5flash11enable_sm90INS1_16FlashAttnFwdSm90INS1_25CollectiveMainloopFwdSm90ILi2EN4cute5tupleIJNS5_1CILi1EEES8_S8_EEENS6_IJNS7_ILi192EEENS7_ILi160EEENS7_ILi64EEEEEELi64ENS_12float_e4m3_tEfNS_4arch4Sm90ELb0ELb0ELb1ELb1ELb0ELb1ELb0ELb1ELb1ELb0ELb0ELb0EEENS1_21CollectiveEpilogueFwdINS6_IJSA_SC_SB_EEES9_NS_10bfloat16_tESG_Li384ELb1ELb0ELb0ELb1EEENS1_36VarlenDynamicPersistentTileSchedulerILi192ELi160ELi384ELi128ELb0ELb0ELb1ELb0ELb1ELb1EEEEEEEEEvNT_6ParamsE)
        /*0d44*/ 	.short	0x0210
        /*0d46*/ 	.short	0x0a70


	//----- nvinfo : EIATTR_SW_WAR
	.align		4
.L_157:
        /*0d48*/ 	.byte	0x04, 0x36
        /*0d4a*/ 	.short	(.L_159 - .L_158)
.L_158:
        /*0d4c*/ 	.word	0x00000008
.L_159:


//--------------------- .nv.info._ZN7cutlass13device_kernelIN5flash11enable_sm90INS1_16FlashAttnFwdSm90INS1_25CollectiveMainloopFwdSm90ILi2EN4cute5tupleIJNS5_1CILi1EEES8_S8_EEENS6_IJNS7_ILi192EEENS7_ILi160EEENS7_ILi64EEEEEELi64ENS_12float_e4m3_tEfNS_4arch4Sm90ELb0ELb1ELb1ELb0ELb0ELb0ELb0ELb1ELb1ELb0ELb0ELb0EEENS1_21CollectiveEpilogueFwdINS6_IJSA_SC_SB_EEES9_NS_10bfloat16_tESG_Li384ELb0ELb0ELb0ELb1EEENS1_30DynamicPersistentTileSchedulerILi384ELi128ELb0ELb0ELb1EEEEEEEEEvNT_6ParamsE --------------------------
	.section	.nv.info._ZN7cutlass13device_kernelIN5flash11enable_sm90INS1_16FlashAttnFwdSm90INS1_25CollectiveMainloopFwdSm90ILi2EN4cute5tupleIJNS5_1CILi1EEES8_S8_EEENS6_IJNS7_ILi192EEENS7_ILi160EEENS7_ILi64EEEEEELi64ENS_12float_e4m3_tEfNS_4arch4Sm90ELb0ELb1ELb1ELb0ELb0ELb0ELb0ELb1ELb1ELb0ELb0ELb0EEENS1_21CollectiveEpilogueFwdINS6_IJSA_SC_SB_EEES9_NS_10bfloat16_tESG_Li384ELb0ELb0ELb0ELb1EEENS1_30DynamicPersistentTileSchedulerILi384ELi128ELb0ELb0ELb1EEEEEEEEEvNT_6ParamsE,"",@"SHT_CUDA_INFO"
	.sectionflags	@""
	.align	4


	//----- nvinfo : EIATTR_CUDA_API_VERSION
	.align		4
        /*0000*/ 	.byte	0x04, 0x37
        /*0002*/ 	.short	(.L_161 - .L_160)
.L_160:
        /*0004*/ 	.word	0x00000082


	//----- nvinfo : EIATTR_KPARAM_INFO
	.align		4
.L_161:
        /*0008*/ 	.byte	0x04, 0x17
        /*000a*/ 	.short	(.L_163 - .L_162)
.L_162:
        /*000c*/ 	.word	0x00000000
        /*0010*/ 	.short	0x0000
        /*0012*/ 	.short	0x0070
        /*0014*/ 	.byte	0x00, 0xf0, 0x01, 0x2e


	//----- nvinfo : EIATTR_SPARSE_MMA_MASK
	.align		4
.L_163:
        /*0018*/ 	.byte	0x03, 0x50
        /*001a*/ 	.short	0x0000


	//----- nvinfo : EIATTR_MAXREG_COUNT
	.align		4
        /*001c*/ 	.byte	0x03, 0x1b
        /*001e*/ 	.short	0x0080


	//----- nvinfo : EIATTR_NUM_BARRIERS
	.align		4
        /*0020*/ 	.byte	0x02, 0x4c
        /*0022*/ 	.byte	0x09
	.zero		1


	//----- nvinfo : EIATTR_EXTERNS
	.align		4
        /*0024*/ 	.byte	0x04, 0x0f
        /*0026*/ 	.short	(.L_165 - .L_164)


	//   ....[0]....
	.align		4
.L_164:
        /*0028*/ 	.word	index@(__assertfail)


	//----- nvinfo : EIATTR_ANNOTATIONS
	.align		4
.L_165:
        /*002c*/ 	.byte	0x04, 0x55
        /*002e*/ 	.short	(.L_167 - .L_166)


	//   ....[0]....
.L_166:
        /*0030*/ 	.word	0x00000001
        /*0034*/ 	.byte	0x50, 0x0d, 0x00, 0x00, 0x01, 0x00, 0x00, 0x00, 0x60, 0x1d, 0x00, 0x00, 0x01, 0x00, 0x00, 0x00
        /*0044*/ 	.byte	0x30, 0x2c, 0x01, 0x00


	//----- nvinfo : EIATTR_MERCURY_ISA_VERSION
	.align		4
.L_167:
        /*0048*/ 	.byte	0x03, 0x5f
        /*004a*/ 	.short	0x0101


	//----- nvinfo : EIATTR_INT_WARP_WIDE_INSTR_OFFSETS
	.align		4
        /*004c*/ 	.byte	0x04, 0x31
        /*004e*/ 	.short	(.L_169 - .L_168)


	//   ....[0]....
.L_168:
        /*0050*/ 	.word	0x00000190


	//   ....[1]....
        /*0054*/ 	.word	0x000001c0


	//   ....[2]....
        /*0058*/ 	.word	0x000001d0


	//   ....[3]....
        /*005c*/ 	.word	0x000147f0


	//   ....[4]....
        /*0060*/ 	.word	0x00014880


	//   ....[5]....
        /*0064*/ 	.word	0x00014ed0


	//   ....[6]....
        /*0068*/ 	.word	0x00016170


	//   ....[7]....
        /*006c*/ 	.word	0x00016200


	//----- nvinfo : EIATTR_COOP_GROUP_MASK_REGIDS
	.align		4
.L_169:
        /*0070*/ 	.byte	0x04, 0x29
        /*0072*/ 	.short	(.L_171 - .L_170)


	//   ....[0]....
.L_170:
        /*0074*/ 	.word	0xffffffff


	//   ....[1]....
        /*0078*/ 	.word	0xffffffff


	//   ....[2]....
        /*007c*/ 	.word	0xffffffff


	//   ....[3]....
        /*0080*/ 	.word	0xffffffff


	//   ....[4]....
        /*0084*/ 	.word	0xffffffff


	//   ....[5]....
        /*0088*/ 	.word	0xffffffff


	//   ....[6]....
        /*008c*/ 	.word	0xffffffff


	//   ....[7]....
        /*0090*/ 	.word	0xffffffff


	//   ....[8]....
        /*0094*/ 	.word	0xffffffff


	//   ....[9]....
        /*0098*/ 	.word	0xffffffff


	//   ....[10]....
        /*009c*/ 	.word	0xffffffff


	//   ....[11]....
        /*00a0*/ 	.word	0xffffffff


	//   ....[12]....
        /*00a4*/ 	.word	0xffffffff


	//   ....[13]....
        /*00a8*/ 	.word	0xffffffff


	//   ....[14]....
        /*00ac*/ 	.word	0xffffffff


	//   ....[15]....
        /*00b0*/ 	.word	0xffffffff


	//   ....[16]....
        /*00b4*/ 	.word	0xffffffff


	//   ....[17]....
        /*00b8*/ 	.word	0xffffffff


	//   ....[18]....
        /*00bc*/ 	.word	0xffffffff


	//   ....[19]....
        /*00c0*/ 	.word	0xffffffff


	//   ....[20]....
        /*00c4*/ 	.word	0xffffffff


	//   ....[21]....
        /*00c8*/ 	.word	0xffffffff


	//   ....[22]....
        /*00cc*/ 	.word	0xffffffff


	//   ....[23]....
        /*00d0*/ 	.word	0xffffffff


	//   ....[24]....
        /*00d4*/ 	.word	0xffffffff


	//   ....[25]....
        /*00d8*/ 	.word	0xffffffff


	//   ....[26]....
        /*00dc*/ 	.word	0xffffffff


	//   ....[27]....
        /*00e0*/ 	.word	0xffffffff


	//   ....[28]....
        /*00e4*/ 	.word	0xffffffff


	//   ....[29]....
        /*00e8*/ 	.word	0xffffffff


	//   ....[30]....
        /*00ec*/ 	.word	0xffffffff


	//   ....[31]....
        /*00f0*/ 	.word	0xffffffff


	//   ....[32]....
        /*00f4*/ 	.word	0xffffffff


	//   ....[33]....
        /*00f8*/ 	.word	0xffffffff


	//   ....[34]....
        /*00fc*/ 	.word	0xffffffff


	//   ....[35]....
        /*0100*/ 	.word	0xffffffff


	//   ....[36]....
        /*0104*/ 	.word	0xffffffff


	//   ....[37]....
        /*0108*/ 	.word	0xffffffff


	//   ....[38]....
        /*010c*/ 	.word	0xffffffff


	//   ....[39]....
        /*0110*/ 	.word	0xffffffff


	//   ....[40]....
        /*0114*/ 	.word	0xffffffff


	//   ....[41]....
        /*0118*/ 	.word	0xffffffff


	//   ....[42]....
        /*011c*/ 	.word	0xffffffff


	//   ....[43]....
        /*0120*/ 	.word	0xffffffff


	//   ....[44]....
        /*0124*/ 	.word	0xffffffff


	//   ....[45]....
        /*0128*/ 	.word	0xffffffff


	//   ....[46]....
        /*012c*/ 	.word	0xffffffff


	//   ....[47]....
        /*0130*/ 	.word	0xffffffff


	//   ....[48]....
        /*0134*/ 	.word	0xffffffff


	//   ....[49]....
        /*0138*/ 	.word	0x0500000f


	//   ....[50]....
        /*013c*/ 	.word	0x0500000f


	//----- nvinfo : EIATTR_COOP_GROUP_INSTR_OFFSETS
	.align		4
.L_171:
        /*0140*/ 	.byte	0x04, 0x28
        /*0142*/ 	.short	(.L_173 - .L_172)


	//   ....[0]....
.L_172:
        /*0144*/ 	.word	0x00000060


	//   ....[1]....
        /*0148*/ 	.word	0x000001a0


	//   ....[2]....
        /*014c*/ 	.word	0x000001f0


	//   ....[3]....
        /*0150*/ 	.word	0x000003e0


	//   ....[4]....
        /*0154*/ 	.word	0x00000540


	//   ....[5]....
        /*0158*/ 	.word	0x00000660


	//   ....[6]....
        /*015c*/ 	.word	0x000007c0


	//   ....[7]....
        /*0160*/ 	.word	0x00001670


	//   ....[8]....
        /*0164*/ 	.word	0x000045e0


	//   ....[9]....
        /*0168*/ 	.word	0x000046f0


	//   ....[10]....
        /*016c*/ 	.word	0x00005140


	//   ....[11]....
        /*0170*/ 	.word	0x000051c0


	//   ....[12]....
        /*0174*/ 	.word	0x00008c70


	//   ....[13]....
        /*0178*/ 	.word	0x00008d80


	//   ....[14]....
        /*017c*/ 	.word	0x000098b0


	//   ....[15]....
        /*0180*/ 	.word	0x00009940


	//   ....[16]....
        /*0184*/ 	.word	0x0000c3b0


	//   ....[17]....
        /*0188*/ 	.word	0x0000c3d0


	//   ....[18]....
        /*018c*/ 	.word	0x0000c420


	//   ....[19]....
        /*0190*/ 	.word	0x0000c430


	//   ....[20]....
        /*0194*/ 	.word	0x00010460


	//   ....[21]....
        /*0198*/ 	.word	0x00010570


	//   ....[22]....
        /*019c*/ 	.word	0x000110a0


	//   ....[23]....
        /*01a0*/ 	.word	0x00011130


	//   ....[24]....
        /*01a4*/ 	.word	0x00012620


	//   ....[25]....
        /*01a8*/ 	.word	0x00012630


	//   ....[26]....
        /*01ac*/ 	.word	0x000126b0


	//   ....[27]....
        /*01b0*/ 	.word	0x000126c0


	//   ....[28]....
        /*01b4*/ 	.word	0x00013190


	//   ....[29]....
        /*01b8*/ 	.word	0x000131a0


	//   ....[30]....
        /*01bc*/ 	.word	0x000131b0


	//   ....[31]....
        /*01c0*/ 	.word	0x000131c0


	//   ....[32]....
        /*01c4*/ 	.word	0x000131d0


	//   ....[33]....
        /*01c8*/ 	.word	0x000131e0


	//   ....[34]....
        /*01cc*/ 	.word	0x000131f0


	//   ....[35]....
        /*01d0*/ 	.word	0x00013200


	//   ....[36]....
        /*01d4*/ 	.word	0x00013230


	//   ....[37]....
        /*01d8*/ 	.word	0x00013250


	//   ....[38]....
        /*01dc*/ 	.word	0x00013280


	//   ....[39]....
        /*01e0*/ 	.word	0x000132b0


	//   ....[40]....
        /*01e4*/ 	.word	0x000132e0


	//   ....[41]....
        /*01e8*/ 	.word	0x000132f0


	//   ....[42]....
        /*01ec*/ 	.word	0x00013310


	//   ....[43]....
        /*01f0*/ 	.word	0x00013340


	//   ....[44]....
        /*01f4*/ 	.word	0x00013490


	//   ....[45]....
        /*01f8*/ 	.word	0x00013e30


	//   ....[46]....
        /*01fc*/ 	.word	0x00014fa0


	//   ....[47]....
        /*0200*/ 	.word	0x00016790


	//   ....[48]....
        /*0204*/ 	.word	0x000168e0


	//   ....[49]....
        /*0208*/ 	.word	0x00016f70


	//   ....[50]....
        /*020c*/ 	.word	0x000173b0


	//----- nvinfo : EIATTR_REG_RECONFIG
	.align		4
.L_173:
        /*0210*/ 	.byte	0x01, 0x54
	.zero		2


	//----- nvinfo : EIATTR_SYSCALL_OFFSETS
	.align		4
        /*0214*/ 	.byte	0x04, 0x46
        /*0216*/ 	.short	(.L_175 - .L_174)


	//   ....[0]....
.L_174:
        /*0218*/ 	.word	0x00001820


	//   ....[1]....
        /*021c*/ 	.word	0x00014a10


	//   ....[2]....
        /*0220*/ 	.word	0x00014b70


	//   ....[3]....
        /*0224*/ 	.word	0x00014cb0


	//   ....[4]....
        /*0228*/ 	.word	0x00014dd0


	//----- nvinfo : EIATTR_MBARRIER_INSTR_OFFSETS
	.align		4
.L_175:
        /*022c*/ 	.byte	0x04, 0x39
        /*022e*/ 	.short	(.L_177 - .L_176)


	//   ....[0]....
.L_176:
        /*0230*/ 	.word	0x00000290
        /*0234*/ 	.word	0x000000ff
        /*0238*/ 	.word	0x00013200
        /*023c*/ 	.short	0x0100
        /*023e*/ 	.byte	0x06
	.zero		1


	//   ....[1]....
        /*0240*/ 	.word	0x000002a0
        /*0244*/ 	.word	0x000000ff
        /*0248*/ 	.word	0x00013220
        /*024c*/ 	.short	0x0100
        /*024e*/ 	.byte	0x06
	.zero		1


	//   ....[2]....
        /*0250*/ 	.word	0x00000390
        /*0254*/ 	.word	0x000000ff
        /*0258*/ 	.word	0x00013230
        /*025c*/ 	.short	0x0100
        /*025e*/ 	.byte	0x08
	.zero		1


	//   ....[3]....
        /*0260*/ 	.word	0x000003a0
        /*0264*/ 	.word	0x000000ff
        /*0268*/ 	.word	0x00013240
        /*026c*/ 	.short	0x0100
        /*026e*/ 	.byte	0x08
	.zero		1


	//   ....[4]....
        /*0270*/ 	.word	0x000003b0
        /*0274*/ 	.word	0x000000ff
        /*0278*/ 	.word	0x00013238
        /*027c*/ 	.short	0x0100
        /*027e*/ 	.byte	0x08
	.zero		1


	//   ....[5]....
        /*0280*/ 	.word	0x000003c0
        /*0284*/ 	.word	0x000000ff
        /*0288*/ 	.word	0x00013248
        /*028c*/ 	.short	0x0100
        /*028e*/ 	.byte	0x08
	.zero		1


	//   ....[6]....
        /*0290*/ 	.word	0x000004f0
        /*0294*/ 	.word	0x000000ff
        /*0298*/ 	.word	0x00013250
        /*029c*/ 	.short	0x0100
        /*029e*/ 	.byte	0x08
	.zero		1


	//   ....[7]....
        /*02a0*/ 	.word	0x00000500
        /*02a4*/ 	.word	0x000000ff
        /*02a8*/ 	.word	0x00013260
        /*02ac*/ 	.short	0x0100
        /*02ae*/ 	.byte	0x08
	.zero		1


	//   ....[8]....
        /*02b0*/ 	.word	0x00000510
        /*02b4*/ 	.word	0x000000ff
        /*02b8*/ 	.word	0x00013258
        /*02bc*/ 	.short	0x0100
        /*02be*/ 	.byte	0x08
	.zero		1


	//   ....[9]....
        /*02c0*/ 	.word	0x00000520
        /*02c4*/ 	.word	0x000000ff
        /*02c8*/ 	.word	0x00013268
        /*02cc*/ 	.short	0x0100
        /*02ce*/ 	.byte	0x08
	.zero		1


	//   ....[10]....
        /*02d0*/ 	.word	0x00000610
        /*02d4*/ 	.word	0x000000ff
        /*02d8*/ 	.word	0x00013270
        /*02dc*/ 	.short	0x0100
        /*02de*/ 	.byte	0x06
	.zero		1


	//   ....[11]....
        /*02e0*/ 	.word	0x00000620
        /*02e4*/ 	.word	0x000000ff
        /*02e8*/ 	.word	0x00013280
        /*02ec*/ 	.short	0x0100
        /*02ee*/ 	.byte	0x06
	.zero		1


	//   ....[12]....
        /*02f0*/ 	.word	0x00000630
        /*02f4*/ 	.word	0x000000ff
        /*02f8*/ 	.word	0x00013278
        /*02fc*/ 	.short	0x0100
        /*02fe*/ 	.byte	0x06
	.zero		1


	//   ....[13]....
        /*0300*/ 	.word	0x00000640
        /*0304*/ 	.word	0x000000ff
        /*0308*/ 	.word	0x00013288
        /*030c*/ 	.short	0x0100
        /*030e*/ 	.byte	0x06
	.zero		1


	//   ....[14]....
        /*0310*/ 	.word	0x00000770
        /*0314*/ 	.word	0x000000ff
        /*0318*/ 	.word	0x00013290
        /*031c*/ 	.short	0x0100
        /*031e*/ 	.byte	0x08
	.zero		1


	//   ....[15]....
        /*0320*/ 	.word	0x00000780
        /*0324*/ 	.word	0x000000ff
        /*0328*/ 	.word	0x000132a0
        /*032c*/ 	.short	0x0100
        /*032e*/ 	.byte	0x08
	.zero		1


	//   ....[16]....
        /*0330*/ 	.word	0x00000790
        /*0334*/ 	.word	0x000000ff
        /*0338*/ 	.word	0x00013298
        /*033c*/ 	.short	0x0100
        /*033e*/ 	.byte	0x08
	.zero		1


	//   ....[17]....
        /*0340*/ 	.word	0x000007a0
        /*0344*/ 	.word	0x000000ff
        /*0348*/ 	.word	0x000132a8
        /*034c*/ 	.short	0x0100
        /*034e*/ 	.byte	0x08
	.zero		1


	//   ....[18]....
        /*0350*/ 	.word	0x000008d0
        /*0354*/ 	.word	0x000000ff
        /*0358*/ 	.word	0x000132b0
        /*035c*/ 	.short	0x0100
        /*035e*/ 	.byte	0x08
	.zero		1


	//   ....[19]....
        /*0360*/ 	.word	0x000008e0
        /*0364*/ 	.word	0x000000ff
        /*0368*/ 	.word	0x000132c0
        /*036c*/ 	.short	0x0100
        /*036e*/ 	.byte	0x08
	.zero		1


	//   ....[20]....
        /*0370*/ 	.word	0x000008f0
        /*0374*/ 	.word	0x000000ff
        /*0378*/ 	.word	0x000132b8
        /*037c*/ 	.short	0x0100
        /*037e*/ 	.byte	0x08
	.zero		1


	//   ....[21]....
        /*0380*/ 	.word	0x00000900
        /*0384*/ 	.word	0x000000ff
        /*0388*/ 	.word	0x000132c8
        /*038c*/ 	.short	0x0100
        /*038e*/ 	.byte	0x08
	.zero		1


	//   ....[22]....
        /*0390*/ 	.word	0x00001b70
        /*0394*/ 	.word	0x000000ff
        /*0398*/ 	.word	0x00013200
        /*039c*/ 	.short	0x010a
        /*039e*/ 	.byte	0x28
	.zero		1


	//   ....[23]....
        /*03a0*/ 	.word	0x00001c10
        /*03a4*/ 	.word	0x00000004
        /*03a8*/ 	.word	0x00013230
        /*03ac*/ 	.short	0x010a
        /*03ae*/ 	.byte	0x3f
	.zero		1


	//   ....[24]....
        /*03b0*/ 	.word	0x00001c50
        /*03b4*/ 	.word	0x00000004
        /*03b8*/ 	.word	0x00013230
        /*03bc*/ 	.short	0x010a
        /*03be*/ 	.byte	0x3f
	.zero		1


	//   ....[25]....
        /*03c0*/ 	.word	0x00002730
        /*03c4*/ 	.word	0x00000004
        /*03c8*/ 	.word	0x00000000
        /*03cc*/ 	.short	0x0101
        /*03ce*/ 	.byte	0x3f
	.zero		1


	//   ....[26]....
        /*03d0*/ 	.word	0x000062d0
        /*03d4*/ 	.word	0x000000ff
        /*03d8*/ 	.word	0x00013230
        /*03dc*/ 	.short	0x010a
        /*03de*/ 	.byte	0x18
	.zero		1


	//   ....[27]....
        /*03e0*/ 	.word	0x00006310
        /*03e4*/ 	.word	0x000000ff
        /*03e8*/ 	.word	0x00013230
        /*03ec*/ 	.short	0x010a
        /*03ee*/ 	.byte	0x18
	.zero		1


	//   ....[28]....
        /*03f0*/ 	.word	0x00006760
        /*03f4*/ 	.word	0x000000ff
        /*03f8*/ 	.word	0x00013250
        /*03fc*/ 	.short	0x010a
        /*03fe*/ 	.byte	0x0b
	.zero		1


	//   ....[29]....
        /*0400*/ 	.word	0x000067a0
        /*0404*/ 	.word	0x000000ff
        /*0408*/ 	.word	0x00013250
        /*040c*/ 	.short	0x010a
        /*040e*/ 	.byte	0x0b
	.zero		1


	//   ....[30]....
        /*0410*/ 	.word	0x00007200
        /*0414*/ 	.word	0x00000038
        /*0418*/ 	.word	0x00000000
        /*041c*/ 	.short	0x0101
        /*041e*/ 	.byte	0x3f
	.zero		1


	//   ....[31]....
        /*0420*/ 	.word	0x0000a650
        /*0424*/ 	.word	0x000000ff
        /*0428*/ 	.word	0x00000000
        /*042c*/ 	.short	0x0101
        /*042e*/ 	.byte	0x06
	.zero		1


	//   ....[32]....
        /*0430*/ 	.word	0x0000add0
        /*0434*/ 	.word	0x000000ff
        /*0438*/ 	.word	0x00013230
        /*043c*/ 	.short	0x010a
        /*043e*/ 	.byte	0x06
	.zero		1


	//   ....[33]....
        /*0440*/ 	.word	0x0000ae10
        /*0444*/ 	.word	0x000000ff
        /*0448*/ 	.word	0x00013230
        /*044c*/ 	.short	0x010a
        /*044e*/ 	.byte	0x06
	.zero		1


	//   ....[34]....
        /*0450*/ 	.word	0x0000b260
        /*0454*/ 	.word	0x000000ff
        /*0458*/ 	.word	0x00013250
        /*045c*/ 	.short	0x010a
        /*045e*/ 	.byte	0x0b
	.zero		1


	//   ....[35]....
        /*0460*/ 	.word	0x0000b2a0
        /*0464*/ 	.word	0x000000ff
        /*0468*/ 	.word	0x00013250
        /*046c*/ 	.short	0x010a
        /*046e*/ 	.byte	0x0b
	.zero		1


	//   ....[36]....
        /*0470*/ 	.word	0x0000d260
        /*0474*/ 	.word	0x00000006
        /*0478*/ 	.word	0x00000000
        /*047c*/ 	.short	0x0101
        /*047e*/ 	.byte	0x3f
	.zero		1


	//   ....[37]....
        /*0480*/ 	.word	0x0000d530
        /*0484*/ 	.word	0x000000ff
        /*0488*/ 	.word	0x00000000
        /*048c*/ 	.short	0x0101
        /*048e*/ 	.byte	0x06
	.zero		1


	//   ....[38]....
        /*0490*/ 	.word	0x0000dae0
        /*0494*/ 	.word	0x000000ff
        /*0498*/ 	.word	0x00013230
        /*049c*/ 	.short	0x010a
        /*049e*/ 	.byte	0x19
	.zero		1


	//   ....[39]....
        /*04a0*/ 	.word	0x0000db20
        /*04a4*/ 	.word	0x000000ff
        /*04a8*/ 	.word	0x00013230
        /*04ac*/ 	.short	0x010a
        /*04ae*/ 	.byte	0x19
	.zero		1


	//   ....[40]....
        /*04b0*/ 	.word	0x0000df70
        /*04b4*/ 	.word	0x000000ff
        /*04b8*/ 	.word	0x00013250
        /*04bc*/ 	.short	0x010a
        /*04be*/ 	.byte	0x0b
	.zero		1


	//   ....[41]....
        /*04c0*/ 	.word	0x0000dfb0
        /*04c4*/ 	.word	0x000000ff
        /*04c8*/ 	.word	0x00013250
        /*04cc*/ 	.short	0x010a
        /*04ce*/ 	.byte	0x0b
	.zero		1


	//   ....[42]....
        /*04d0*/ 	.word	0x0000e9f0
        /*04d4*/ 	.word	0x00000038
        /*04d8*/ 	.word	0x00000000
        /*04dc*/ 	.short	0x0101
        /*04de*/ 	.byte	0x3f
	.zero		1


	//   ....[43]....
        /*04e0*/ 	.word	0x00011e50
        /*04e4*/ 	.word	0x000000ff
        /*04e8*/ 	.word	0x00000000
        /*04ec*/ 	.short	0x0101
        /*04ee*/ 	.byte	0x06
	.zero		1


	//   ....[44]....
        /*04f0*/ 	.word	0x000122f0
        /*04f4*/ 	.word	0x000000ff
        /*04f8*/ 	.word	0x00013250
        /*04fc*/ 	.short	0x010a
        /*04fe*/ 	.byte	0x0e
	.zero		1


	//   ....[45]....
        /*0500*/ 	.word	0x00012330
        /*0504*/ 	.word	0x000000ff
        /*0508*/ 	.word	0x00013250
        /*050c*/ 	.short	0x010a
        /*050e*/ 	.byte	0x0e
	.zero		1


	//   ....[46]....
        /*0510*/ 	.word	0x000129a0
        /*0514*/ 	.word	0x000000ff
        /*0518*/ 	.word	0x00000000
        /*051c*/ 	.short	0x0101
        /*051e*/ 	.byte	0x04
	.zero		1


	//   ....[47]....
        /*0520*/ 	.word	0x000135d0
        /*0524*/ 	.word	0x000000ff
        /*0528*/ 	.word	0x00000000
        /*052c*/ 	.short	0x0101
        /*052e*/ 	.byte	0x05
	.zero		1


	//   ....[48]....
        /*0530*/ 	.word	0x000151b0
        /*0534*/ 	.word	0x00000005
        /*0538*/ 	.word	0x00013280
        /*053c*/ 	.short	0x010a
        /*053e*/ 	.byte	0x3f
	.zero		1


	//   ....[49]....
        /*0540*/ 	.word	0x00015330
        /*0544*/ 	.word	0x00000005
        /*0548*/ 	.word	0x00013240
        /*054c*/ 	.short	0x010a
        /*054e*/ 	.byte	0x3f
	.zero		1


	//   ....[50]....
        /*0550*/ 	.word	0x00015600
        /*0554*/ 	.word	0x000000ff
        /*0558*/ 	.word	0x00013220
        /*055c*/ 	.short	0x010a
        /*055e*/ 	.byte	0x28
	.zero		1


	//   ....[51]....
        /*0560*/ 	.word	0x00015890
        /*0564*/ 	.word	0x00000009
        /*0568*/ 	.word	0x00013280
        /*056c*/ 	.short	0x010a
        /*056e*/ 	.byte	0x3f
	.zero		1


	//   ....[52]....
        /*0570*/ 	.word	0x00015ac0
        /*0574*/ 	.word	0x00000009
        /*0578*/ 	.word	0x00013240
        /*057c*/ 	.short	0x010a
        /*057e*/ 	.byte	0x3f
	.zero		1


	//   ....[53]....
        /*0580*/ 	.word	0x00015d70
        /*0584*/ 	.word	0x0000000c
        /*0588*/ 	.word	0x00013270
        /*058c*/ 	.short	0x010a
        /*058e*/ 	.byte	0x3f
	.zero		1


	//   ....[54]....
        /*0590*/ 	.word	0x00015de0
        /*0594*/ 	.word	0x0000000c
        /*0598*/ 	.word	0x00013260
        /*059c*/ 	.short	0x010a
        /*059e*/ 	.byte	0x3f
	.zero		1


	//   ....[55]....
        /*05a0*/ 	.word	0x000160a0
        /*05a4*/ 	.word	0x0000000c
        /*05a8*/ 	.word	0x00013250
        /*05ac*/ 	.short	0x0101
        /*05ae*/ 	.byte	0x3f
	.zero		1


	//   ....[56]....
        /*05b0*/ 	.word	0x00016110
        /*05b4*/ 	.word	0x00000003
        /*05b8*/ 	.word	0x00000000
        /*05bc*/ 	.short	0x0101
        /*05be*/ 	.byte	0x3f
	.zero		1


	//   ....[57]....
        /*05c0*/ 	.word	0x000162d0
        /*05c4*/ 	.word	0x00000002
        /*05c8*/ 	.word	0x00013270
        /*05cc*/ 	.short	0x010a
        /*05ce*/ 	.byte	0x3f
	.zero		1


	//   ....[58]....
        /*05d0*/ 	.word	0x00016340
        /*05d4*/ 	.word	0x00000002
        /*05d8*/ 	.word	0x00013260
        /*05dc*/ 	.short	0x010a
        /*05de*/ 	.byte	0x3f
	.zero		1


	//   ....[59]....
        /*05e0*/ 	.word	0x00016600
        /*05e4*/ 	.word	0x00000002
        /*05e8*/ 	.word	0x00013250
        /*05ec*/ 	.short	0x0101
        /*05ee*/ 	.byte	0x3f
	.zero		1


	//   ....[60]....
        /*05f0*/ 	.word	0x00016690
        /*05f4*/ 	.word	0x00000000
        /*05f8*/ 	.word	0x00000000
        /*05fc*/ 	.short	0x0101
        /*05fe*/ 	.byte	0x3f
	.zero		1


	//   ....[61]....
        /*0600*/ 	.word	0x00016890
        /*0604*/ 	.word	0x00000006
        /*0608*/ 	.word	0x00013220
        /*060c*/ 	.short	0x010a
        /*060e*/ 	.byte	0x3f
	.zero		1


	//   ....[62]....
        /*0610*/ 	.word	0x00016a00
        /*0614*/ 	.word	0x00000005
        /*0618*/ 	.word	0x00000000
        /*061c*/ 	.short	0x010a
        /*061e*/ 	.byte	0x3f
	.zero		1


	//   ....[63]....
        /*0620*/ 	.word	0x00016a70
        /*0624*/ 	.word	0x00000009
        /*0628*/ 	.word	0x00000000
        /*062c*/ 	.short	0x010a
        /*062e*/ 	.byte	0x3f
	.zero		1


	//   ....[64]....
        /*0630*/ 	.word	0x00016ac0
        /*0634*/ 	.word	0x00000011
        /*0638*/ 	.word	0x00013260
        /*063c*/ 	.short	0x010a
        /*063e*/ 	.byte	0x3f
	.zero		1


	//   ....[65]....
        /*0640*/ 	.word	0x00016b10
        /*0644*/ 	.word	0x00000007
        /*0648*/ 	.word	0x00013260
        /*064c*/ 	.short	0x010a
        /*064e*/ 	.byte	0x3f
	.zero		1


	//   ....[66]....
        /*0650*/ 	.word	0x00016b50
        /*0654*/ 	.word	0x00000011
        /*0658*/ 	.word	0x00013280
        /*065c*/ 	.short	0x010a
        /*065e*/ 	.byte	0x3f
	.zero		1


	//   ....[67]....
        /*0660*/ 	.word	0x00016b70
        /*0664*/ 	.word	0x00000007
        /*0668*/ 	.word	0x00013280
        /*066c*/ 	.short	0x010a
        /*066e*/ 	.byte	0x3f
	.zero		1


	//   ....[68]....
        /*0670*/ 	.word	0x00016be0
        /*0674*/ 	.word	0x00000003
        /*0678*/ 	.word	0x00013200
        /*067c*/ 	.short	0x010a
        /*067e*/ 	.byte	0x3f
	.zero		1


	//   ....[69]....
        /*0680*/ 	.word	0x00016c30
        /*0684*/ 	.word	0x00000004
        /*0688*/ 	.word	0x00013230
        /*068c*/ 	.short	0x010a
        /*068e*/ 	.byte	0x3f
	.zero		1


	//   ....[70]....
        /*0690*/ 	.word	0x00016c90
        /*0694*/ 	.word	0x0000000d
        /*0698*/ 	.word	0x00013230
        /*069c*/ 	.short	0x010a
        /*069e*/ 	.byte	0x3f
	.zero		1


	//   ....[71]....
        /*06a0*/ 	.word	0x00016cf0
        /*06a4*/ 	.word	0x0000000d
        /*06a8*/ 	.word	0x00013250
        /*06ac*/ 	.short	0x010a
        /*06ae*/ 	.byte	0x3f
	.zero		1


	//   ....[72]....
        /*06b0*/ 	.word	0x00016d50
        /*06b4*/ 	.word	0x0000000b
        /*06b8*/ 	.word	0x00013230
        /*06bc*/ 	.short	0x010a
        /*06be*/ 	.byte	0x3f
	.zero		1


	//   ....[73]....
        /*06c0*/ 	.word	0x00016db0
        /*06c4*/ 	.word	0x0000000b
        /*06c8*/ 	.word	0x00013250
        /*06cc*/ 	.short	0x010a
        /*06ce*/ 	.byte	0x3f
	.zero		1


	//   ....[74]....
        /*06d0*/ 	.word	0x00016e10
        /*06d4*/ 	.word	0x0000000b
        /*06d8*/ 	.word	0x00013230
        /*06dc*/ 	.short	0x010a
        /*06de*/ 	.byte	0x3f
	.zero		1


	//   ....[75]....
        /*06e0*/ 	.word	0x00016e70
        /*06e4*/ 	.word	0x0000000b
        /*06e8*/ 	.word	0x00013250
        /*06ec*/ 	.short	0x010a
        /*06ee*/ 	.byte	0x3f
	.zero		1


	//   ....[76]....
        /*06f0*/ 	.word	0x00016ed0
        /*06f4*/ 	.word	0x00000003
        /*06f8*/ 	.word	0x00013250
        /*06fc*/ 	.short	0x010a
        /*06fe*/ 	.byte	0x3f
	.zero		1


	//   ....[77]....
        /*0700*/ 	.word	0x00017020
        /*0704*/ 	.word	0x00000005
        /*0708*/ 	.word	0x00013280
        /*070c*/ 	.short	0x010a
        /*070e*/ 	.byte	0x3f
	.zero		1


	//   ....[78]....
        /*0710*/ 	.word	0x00017070
        /*0714*/ 	.word	0x00000005
        /*0718*/ 	.word	0x00013240
        /*071c*/ 	.short	0x010a
        /*071e*/ 	.byte	0x3f
	.zero		1


	//   ....[79]....
        /*0720*/ 	.word	0x000170d0
        /*0724*/ 	.word	0x00000003
        /*0728*/ 	.word	0x00013220
        /*072c*/ 	.short	0x010a
        /*072e*/ 	.byte	0x3f
	.zero		1


	//   ....[80]....
        /*0730*/ 	.word	0x00017120
        /*0734*/ 	.word	0x00000009
        /*0738*/ 	.word	0x00013280
        /*073c*/ 	.short	0x010a
        /*073e*/ 	.byte	0x3f
	.zero		1


	//   ....[81]....
        /*0740*/ 	.word	0x00017170
        /*0744*/ 	.word	0x00000009
        /*0748*/ 	.word	0x00013240
        /*074c*/ 	.short	0x010a
        /*074e*/ 	.byte	0x3f
	.zero		1


	//   ....[82]....
        /*0750*/ 	.word	0x000171c0
        /*0754*/ 	.word	0x0000000c
        /*0758*/ 	.word	0x00013270
        /*075c*/ 	.short	0x010a
        /*075e*/ 	.byte	0x3f
	.zero		1


	//   ....[83]....
        /*0760*/ 	.word	0x00017210
        /*0764*/ 	.word	0x0000000c
        /*0768*/ 	.word	0x00013260
        /*076c*/ 	.short	0x010a
        /*076e*/ 	.byte	0x3f
	.zero		1


	//   ....[84]....
        /*0770*/ 	.word	0x00017260
        /*0774*/ 	.word	0x00000002
        /*0778*/ 	.word	0x00013270
        /*077c*/ 	.short	0x010a
        /*077e*/ 	.byte	0x3f
	.zero		1


	//   ....[85]....
        /*0780*/ 	.word	0x000172b0
        /*0784*/ 	.word	0x00000002
        /*0788*/ 	.word	0x00013260
        /*078c*/ 	.short	0x010a
        /*078e*/ 	.byte	0x3f
	.zero		1


	//   ....[86]....
        /*0790*/ 	.word	0x00017300
        /*0794*/ 	.word	0x00000006
        /*0798*/ 	.word	0x00013220
        /*079c*/ 	.short	0x010a
        /*079e*/ 	.byte	0x3f
	.zero		1


	//   ....[87]....
        /*07a0*/ 	.word	0x00017470
        /*07a4*/ 	.word	0x00000005
        /*07a8*/ 	.word	0x00000000
        /*07ac*/ 	.short	0x010a
        /*07ae*/ 	.byte	0x3f
	.zero		1


	//   ....[88]....
        /*07b0*/ 	.word	0x000174c0
        /*07b4*/ 	.word	0x00000009
        /*07b8*/ 	.word	0x00000000
        /*07bc*/ 	.short	0x010a
        /*07be*/ 	.byte	0x3f
	.zero		1


	//   ....[89]....
        /*07c0*/ 	.word	0x00017510
        /*07c4*/ 	.word	0x00000011
        /*07c8*/ 	.word	0x00013260
        /*07cc*/ 	.short	0x010a
        /*07ce*/ 	.byte	0x3f
	.zero		1


	//   ....[90]....
        /*07d0*/ 	.word	0x00017560
        /*07d4*/ 	.word	0x00000007
        /*07d8*/ 	.word	0x00013260
        /*07dc*/ 	.short	0x010a
        /*07de*/ 	.byte	0x3f
	.zero		1


	//   ....[91]....
        /*07e0*/ 	.word	0x000175b0
        /*07e4*/ 	.word	0x00000011
        /*07e8*/ 	.word	0x00013280
        /*07ec*/ 	.short	0x010a
        /*07ee*/ 	.byte	0x3f
	.zero		1


	//----- nvinfo : EIATTR_NUM_MBARRIERS
	.align		4
.L_177:
        /*07f0*/ 	.byte	0x03, 0x38
        /*07f2*/ 	.short	0x0016


	//----- nvinfo : EIATTR_EXIT_INSTR_OFFSETS
	.align		4
        /*07f4*/ 	.byte	0x04, 0x1c
        /*07f6*/ 	.short	(.L_179 - .L_178)


	//   ....[0]....
.L_178:
        /*07f8*/ 	.word	0x00000a30


	//   ....[1]....
        /*07fc*/ 	.word	0x00013dc0


	//   ....[2]....
        /*0800*/ 	.word	0x00016bc0


	//----- nvinfo : EIATTR_MAX_THREADS
	.align		4
.L_179:
        /*0804*/ 	.byte	0x04, 0x05
        /*0806*/ 	.short	(.L_181 - .L_180)
.L_180:
        /*0808*/ 	.word	0x00000200
        /*080c*/ 	.word	0x00000001
        /*0810*/ 	.word	0x00000001


	//----- nvinfo : EIATTR_CRS_STACK_SIZE
	.align		4
.L_181:
        /*0814*/ 	.byte	0x04, 0x1e
        /*0816*/ 	.short	(.L_183 - .L_182)
.L_182:
        /*0818*/ 	.word	0x00000000


	//----- nvinfo : EIATTR_CBANK_PARAM_SIZE
	.align		4
.L_183:
        /*081c*/ 	.byte	0x03, 0x19
        /*081e*/ 	.short	0x0bf0


	//----- nvinfo : EIATTR_PARAM_CBANK
	.align		4
        /*0820*/ 	.byte	0x04, 0x0a
        /*0822*/ 	.short	(.L_185 - .L_184)
	.align		4
.L_184:
        /*0824*/ 	.word	index@(.nv.constant0._ZN7cutlass13device_kernelIN5flash11enable_sm90INS1_16FlashAttnFwdSm90INS1_25CollectiveMainloopFwdSm90ILi2EN4cute5tupleIJNS5_1CILi1EEES8_S8_EEENS6_IJNS7_ILi192EEENS7_ILi160EEENS7_ILi64EEEEEELi64ENS_12float_e4m3_tEfNS_4arch4Sm90ELb0ELb1ELb1ELb0ELb0ELb0ELb0ELb1ELb1ELb0ELb0ELb0EEENS1_21CollectiveEpilogueFwdINS6_IJSA_SC_SB_EEES9_NS_10bfloat16_tESG_Li384ELb0ELb0ELb0ELb1EEENS1_30DynamicPersistentTileSchedulerILi384ELi128ELb0ELb0ELb1EEEEEEEEEvNT_6ParamsE)
        /*0828*/ 	.short	0x0210
        /*082a*/ 	.short	0x0bf0


	//----- nvinfo : EIATTR_SW_WAR
	.align		4
.L_185:
        /*082c*/ 	.byte	0x04, 0x36
        /*082e*/ 	.short	(.L_187 - .L_186)
.L_186:
        /*0830*/ 	.word	0x00000008
.L_187:


//--------------------- .nv.info._ZN7cutlass13device_kernelIN5flash11enable_sm90INS1_16FlashAttnFwdSm90INS1_25CollectiveMainloopFwdSm90ILi2EN4cute5tupleIJNS5_1CILi1EEES8_S8_EEENS6_IJNS7_ILi192EEENS7_ILi160EEENS7_ILi64EEEEEELi64ENS_12float_e4m3_tEfNS_4arch4Sm90ELb0ELb1ELb1ELb1ELb0ELb0ELb0ELb1ELb1ELb0ELb0ELb0EEENS1_21CollectiveEpilogueFwdINS6_IJSA_SC_SB_EEES9_NS_10bfloat16_tESG_Li384ELb1ELb0ELb0ELb1EEENS1_36VarlenDynamicPersistentTileSchedulerILi192ELi160ELi384ELi128ELb0ELb0ELb1ELb1ELb0ELb1EEEEEEEEEvNT_6ParamsE --------------------------
	.section	.nv.info._ZN7cutlass13device_kernelIN5flash11enable_sm90INS1_16FlashAttnFwdSm90INS1_25CollectiveMainloopFwdSm90ILi2EN4cute5tupleIJNS5_1CILi1EEES8_S8_EEENS6_IJNS7_ILi192EEENS7_ILi160EEENS7_ILi64EEEEEELi64ENS_12float_e4m3_tEfNS_4arch4Sm90ELb0ELb1ELb1ELb1ELb0ELb0ELb0ELb1ELb1ELb0ELb0ELb0EEENS1_21CollectiveEpilogueFwdINS6_IJSA_SC_SB_EEES9_NS_10bfloat16_tESG_Li384ELb1ELb0ELb0ELb1EEENS1_36VarlenDynamicPersistentTileSchedulerILi192ELi160ELi384ELi128ELb0ELb0ELb1ELb1ELb0ELb1EEEEEEEEEvNT_6ParamsE,"",@"SHT_CUDA_INFO"
	.sectionflags	@""
	.align	4


	//----- nvinfo : EIATTR_CUDA_API_VERSION
	.align		4
        /*0000*/ 	.byte	0x04, 0x37
        /*0002*/ 	.short	(.L_189 - .L_188)
.L_188:
        /*0004*/ 	.word	0x00000082


	//----- nvinfo : EIATTR_KPARAM_INFO
	.align		4
.L_189:
        /*0008*/ 	.byte	0x04, 0x17
        /*000a*/ 	.short	(.L_191 - .L_190)
.L_190:
        /*000c*/ 	.word	0x00000000
        /*0010*/ 	.short	0x0000
        /*0012*/ 	.short	0x0070
        /*0014*/ 	.byte	0x00, 0xf0, 0x01, 0x28


	//----- nvinfo : EIATTR_SPARSE_MMA_MASK
	.align		4
.L_191:
        /*0018*/ 	.byte	0x03, 0x50
        /*001a*/ 	.short	0x0000


	//----- nvinfo : EIATTR_MAXREG_COUNT
	.align		4
        /*001c*/ 	.byte	0x03, 0x1b
        /*001e*/ 	.short	0x0080


	//----- nvinfo : EIATTR_NUM_BARRIERS
	.align		4
        /*0020*/ 	.byte	0x02, 0x4c
        /*0022*/ 	.byte	0x09
	.zero		1


	//----- nvinfo : EIATTR_EXTERNS
	.align		4
        /*0024*/ 	.byte	0x04, 0x0f
        /*0026*/ 	.short	(.L_193 - .L_192)


	//   ....[0]....
	.align		4
.L_192:
        /*0028*/ 	.word	index@(__assertfail)


	//----- nvinfo : EIATTR_ANNOTATIONS
	.align		4
.L_193:
        /*002c*/ 	.byte	0x04, 0x55
        /*002e*/ 	.short	(.L_195 - .L_194)


	//   ....[0]....
.L_194:
        /*0030*/ 	.word	0x00000001
        /*0034*/ 	.byte	0xa0, 0x54, 0x01, 0x00, 0x01, 0x00, 0x00, 0x00, 0x70, 0x55, 0x01, 0x00, 0x01, 0x00, 0x00, 0x00
        /*0044*/ 	.byte	0x30, 0x6e, 0x01, 0x00, 0x01, 0x00, 0x00, 0x00, 0x70, 0x6e, 0x01, 0x00, 0x01, 0x00, 0x00, 0x00
        /*0054*/ 	.byte	0xc0, 0x8b, 0x01, 0x00


	//----- nvinfo : EIATTR_MERCURY_ISA_VERSION
	.align		4
.L_195:
        /*0058*/ 	.byte	0x03, 0x5f
        /*005a*/ 	.short	0x0101


	//----- nvinfo : EIATTR_UNUSED_LOAD_BYTE_OFFSET
	.align		4
        /*005c*/ 	.byte	0x04, 0x44
        /*005e*/ 	.short	(.L_197 - .L_196)


	//   ....[0]....
.L_196:
        /*0060*/ 	.word	0x00000a30
        /*0064*/ 	.word	0x0000fff0


	//   ....[1]....
        /*0068*/ 	.word	0x00012c30
        /*006c*/ 	.word	0x0000fff0


	//----- nvinfo : EIATTR_INT_WARP_WIDE_INSTR_OFFSETS
	.align		4
.L_197:
        /*0070*/ 	.byte	0x04, 0x31
        /*0072*/ 	.short	(.L_199 - .L_198)


	//   ....[0]....
.L_198:
        /*0074*/ 	.word	0x00000160


	//   ....[1]....
        /*0078*/ 	.word	0x000001a0


	//   ....[2]....
        /*007c*/ 	.word	0x00000210


	//   ....[3]....
        /*0080*/ 	.word	0x00015f60


	//   ....[4]....
        /*0084*/ 	.word	0x00015ff0


	//   ....[5]....
        /*0088*/ 	.word	0x000166e0


	//   ....[6]....
        /*008c*/ 	.word	0x00017a80


	//   ....[7]....
        /*0090*/ 	.word	0x00017b10


	//----- nvinfo : EIATTR_COOP_GROUP_MASK_REGIDS
	.align		4
.L_199:
        /*0094*/ 	.byte	0x04, 0x29
        /*0096*/ 	.short	(.L_201 - .L_200)


	//   ....[0]....
.L_200:
        /*0098*/ 	.word	0xffffffff


	//   ....[1]....
        /*009c*/ 	.word	0xffffffff


	//   ....[2]....
        /*00a0*/ 	.word	0xffffffff


	//   ....[3]....
        /*00a4*/ 	.word	0xffffffff


	//   ....[4]....
        /*00a8*/ 	.word	0xffffffff


	//   ....[5]....
        /*00ac*/ 	.word	0xffffffff


	//   ....[6]....
        /*00b0*/ 	.word	0xffffffff


	//   ....[7]....
        /*00b4*/ 	.word	0xffffffff


	//   ....[8]....
        /*00b8*/ 	.word	0xffffffff


	//   ....[9]....
        /*00bc*/ 	.word	0xffffffff


	//   ....[10]....
        /*00c0*/ 	.word	0xffffffff


	//   ....[11]....
        /*00c4*/ 	.word	0xffffffff


	//   ....[12]....
        /*00c8*/ 	.word	0xffffffff


	//   ....[13]....
        /*00cc*/ 	.word	0xffffffff


	//   ....[14]....
        /*00d0*/ 	.word	0xffffffff


	//   ....[15]....
        /*00d4*/ 	.word	0xffffffff


	//   ....[16]....
        /*00d8*/ 	.word	0xffffffff


	//   ....[17]....
        /*00dc*/ 	.word	0xffffffff


	//   ....[18]....
        /*00e0*/ 	.word	0xffffffff


	//   ....[19]....
        /*00e4*/ 	.word	0xffffffff


	//   ....[20]....
        /*00e8*/ 	.word	0xffffffff


	//   ....[21]....
        /*00ec*/ 	.word	0xffffffff


	//   ....[22]....
        /*00f0*/ 	.word	0xffffffff


	//   ....[23]....
        /*00f4*/ 	.word	0xffffffff


	//   ....[24]....
        /*00f8*/ 	.word	0xffffffff


	//   ....[25]....
        /*00fc*/ 	.word	0xffffffff


	//   ....[26]....
        /*0100*/ 	.word	0xffffffff


	//   ....[27]....
        /*0104*/ 	.word	0xffffffff


	//   ....[28]....
        /*0108*/ 	.word	0xffffffff


	//   ....[29]....
        /*010c*/ 	.word	0xffffffff


	//   ....[30]....
        /*0110*/ 	.word	0xffffffff


	//   ....[31]....
        /*0114*/ 	.word	0xffffffff


	//   ....[32]....
        /*0118*/ 	.word	0xffffffff


	//   ....[33]....
        /*011c*/ 	.word	0xffffffff


	//   ....[34]....
        /*0120*/ 	.word	0xffffffff


	//   ....[35]....
        /*0124*/ 	.word	0xffffffff


	//   ....[36]....
        /*0128*/ 	.word	0xffffffff


	//   ....[37]....
        /*012c*/ 	.word	0xffffffff


	//   ....[38]....
        /*0130*/ 	.word	0xffffffff


	//   ....[39]....
        /*0134*/ 	.word	0xffffffff


	//   ....[40]....
        /*0138*/ 	.word	0xffffffff


	//   ....[41]....
        /*013c*/ 	.word	0xffffffff


	//   ....[42]....
        /*0140*/ 	.word	0xffffffff


	//   ....[43]....
        /*0144*/ 	.word	0xffffffff


	//   ....[44]....
        /*0148*/ 	.word	0xffffffff


	//   ....[45]....
        /*014c*/ 	.word	0xffffffff


	//   ....[46]....
        /*0150*/ 	.word	0xffffffff


	//   ....[47]....
        /*0154*/ 	.word	0xffffffff


	//   ....[48]....
        /*0158*/ 	.word	0xffffffff


	//   ....[49]....
        /*015c*/ 	.word	0xffffffff


	//   ....[50]....
        /*0160*/ 	.word	0xffffffff


	//   ....[51]....
        /*0164*/ 	.word	0xffffffff


	//   ....[52]....
        /*0168*/ 	.word	0xffffffff


	//   ....[53]....
        /*016c*/ 	.word	0xffffffff


	//   ....[54]....
        /*0170*/ 	.word	0xffffffff


	//   ....[55]....
        /*0174*/ 	.word	0xffffffff


	//   ....[56]....
        /*0178*/ 	.word	0xffffffff


	//   ....[57]....
        /*017c*/ 	.word	0xffffffff


	//   ....[58]....
        /*0180*/ 	.word	0xffffffff


	//   ....[59]....
        /*0184*/ 	.word	0xffffffff


	//   ....[60]....
        /*0188*/ 	.word	0xffffffff


	//   ....[61]....
        /*018c*/ 	.word	0xffffffff


	//   ....[62]....
        /*0190*/ 	.word	0xffffffff


	//   ....[63]....
        /*0194*/ 	.word	0xffffffff


	//   ....[64]....
        /*0198*/ 	.word	0xffffffff


	//   ....[65]....
        /*019c*/ 	.word	0xffffffff


	//   ....[66]....
        /*01a0*/ 	.word	0xffffffff


	//   ....[67]....
        /*01a4*/ 	.word	0xffffffff


	//   ....[68]....
        /*01a8*/ 	.word	0xffffffff


	//   ....[69]....
        /*01ac*/ 	.word	0xffffffff


	//   ....[70]....
        /*01b0*/ 	.word	0xffffffff


	//   ....[71]....
        /*01b4*/ 	.word	0xffffffff


	//   ....[72]....
        /*01b8*/ 	.word	0xffffffff


	//   ....[73]....
        /*01bc*/ 	.word	0xffffffff


	//   ....[74]....
        /*01c0*/ 	.word	0xffffffff


	//   ....[75]....
        /*01c4*/ 	.word	0xffffffff


	//   ....[76]....
        /*01c8*/ 	.word	0xffffffff


	//   ....[77]....
        /*01cc*/ 	.word	0xffffffff


	//   ....[78]....
        /*01d0*/ 	.word	0xffffffff


	//   ....[79]....
        /*01d4*/ 	.word	0x0500000f


	//   ....[80]....
        /*01d8*/ 	.word	0x0500000f


	//----- nvinfo : EIATTR_COOP_GROUP_INSTR_OFFSETS
	.align		4
.L_201:
        /*01dc*/ 	.byte	0x04, 0x28
        /*01de*/ 	.short	(.L_203 - .L_202)


	//   ....[0]....
.L_202:
        /*01e0*/ 	.word	0x00000060


	//   ....[1]....
        /*01e4*/ 	.word	0x00000170


	//   ....[2]....
        /*01e8*/ 	.word	0x000001c0


	//   ....[3]....
        /*01ec*/ 	.word	0x000003f0


	//   ....[4]....
        /*01f0*/ 	.word	0x00000550


	//   ....[5]....
        /*01f4*/ 	.word	0x00000670


	//   ....[6]....
        /*01f8*/ 	.word	0x000007d0


	//   ....[7]....
        /*01fc*/ 	.word	0x00001710


	//   ....[8]....
        /*0200*/ 	.word	0x000045c0


	//   ....[9]....
        /*0204*/ 	.word	0x000046d0


	//   ....[10]....
        /*0208*/ 	.word	0x000051d0


	//   ....[11]....
        /*020c*/ 	.word	0x00005260


	//   ....[12]....
        /*0210*/ 	.word	0x00008cc0


	//   ....[13]....
        /*0214*/ 	.word	0x00008dd0


	//   ....[14]....
        /*0218*/ 	.word	0x000098e0


	//   ....[15]....
        /*021c*/ 	.word	0x000099a0


	//   ....[16]....
        /*0220*/ 	.word	0x0000c400


	//   ....[17]....
        /*0224*/ 	.word	0x0000c420


	//   ....[18]....
        /*0228*/ 	.word	0x0000c440


	//   ....[19]....
        /*022c*/ 	.word	0x0000c470


	//   ....[20]....
        /*0230*/ 	.word	0x000104c0


	//   ....[21]....
        /*0234*/ 	.word	0x000105d0


	//   ....[22]....
        /*0238*/ 	.word	0x000110e0


	//   ....[23]....
        /*023c*/ 	.word	0x00011170


	//   ....[24]....
        /*0240*/ 	.word	0x00012680


	//   ....[25]....
        /*0244*/ 	.word	0x00012690


	//   ....[26]....
        /*0248*/ 	.word	0x00012710


	//   ....[27]....
        /*024c*/ 	.word	0x00012720


	//   ....[28]....
        /*0250*/ 	.word	0x000131f0


	//   ....[29]....
        /*0254*/ 	.word	0x00013200


	//   ....[30]....
        /*0258*/ 	.word	0x00013210


	//   ....[31]....
        /*025c*/ 	.word	0x00013220


	//   ....[32]....
        /*0260*/ 	.word	0x00013230


	//   ....[33]....
        /*0264*/ 	.word	0x00013240


	//   ....[34]....
        /*0268*/ 	.word	0x00013250


	//   ....[35]....
        /*026c*/ 	.word	0x00013260


	//   ....[36]....
        /*0270*/ 	.word	0x00013280


	//   ....[37]....
        /*0274*/ 	.word	0x00013290


	//   ....[38]....
        /*0278*/ 	.word	0x000132c0


	//   ....[39]....
        /*027c*/ 	.word	0x000132d0


	//   ....[40]....
        /*0280*/ 	.word	0x000132f0


	//   ....[41]....
        /*0284*/ 	.word	0x00013320


	//   ....[42]....
        /*0288*/ 	.word	0x00013350


	//   ....[43]....
        /*028c*/ 	.word	0x00013360


	//   ....[44]....
        /*0290*/ 	.word	0x000148e0


	//   ....[45]....
        /*0294*/ 	.word	0x00014ac0


	//   ....[46]....
        /*0298*/ 	.word	0x00014af0


	//   ....[47]....
        /*029c*/ 	.word	0x00014b20


	//   ....[48]....
        /*02a0*/ 	.word	0x00014b50


	//   ....[49]....
        /*02a4*/ 	.word	0x00014b80


	//   ....[50]....
        /*02a8*/ 	.word	0x00014bc0


	//   ....[51]....
        /*02ac*/ 	.word	0x00014d40


	//   ....[52]....
        /*02b0*/ 	.word	0x00014d70


	//   ....[53]....
        /*02b4*/ 	.word	0x00014da0


	//   ....[54]....
        /*02b8*/ 	.word	0x00014dd0


	//   ....[55]....
        /*02bc*/ 	.word	0x00014e00


	//   ....[56]....
        /*02c0*/ 	.word	0x00014e40


	//   ....[57]....
        /*02c4*/ 	.word	0x00014ed0


	//   ....[58]....
        /*02c8*/ 	.word	0x00014f60


	//   ....[59]....
        /*02cc*/ 	.word	0x00015010


	//   ....[60]....
        /*02d0*/ 	.word	0x000167f0


	//   ....[61]....
        /*02d4*/ 	.word	0x00018170


	//   ....[62]....
        /*02d8*/ 	.word	0x000181a0


	//   ....[63]....
        /*02dc*/ 	.word	0x000181d0


	//   ....[64]....
        /*02e0*/ 	.word	0x00018210


	//   ....[65]....
        /*02e4*/ 	.word	0x00018220


	//   ....[66]....
        /*02e8*/ 	.word	0x00018250


	//   ....[67]....
        /*02ec*/ 	.word	0x00018280


	//   ....[68]....
        /*02f0*/ 	.word	0x00018290


	//   ....[69]....
        /*02f4*/ 	.word	0x000183d0


	//   ....[70]....
        /*02f8*/ 	.word	0x00018400


	//   ....[71]....
        /*02fc*/ 	.word	0x00018430


	//   ....[72]....
        /*0300*/ 	.word	0x00018460


	//   ....[73]....
        /*0304*/ 	.word	0x00018490


	//   ....[74]....
        /*0308*/ 	.word	0x000184d0


	//   ....[75]....
        /*030c*/ 	.word	0x00018580


	//   ....[76]....
        /*0310*/ 	.word	0x00018620


	//   ....[77]....
        /*0314*/ 	.word	0x000186d0


	//   ....[78]....
        /*0318*/ 	.word	0x00018ce0


	//   ....[79]....
        /*031c*/ 	.word	0x00019370


	//   ....[80]....
        /*0320*/ 	.word	0x000197e0


	//----- nvinfo : EIATTR_REG_RECONFIG
	.align		4
.L_203:
        /*0324*/ 	.byte	0x01, 0x54
	.zero		2


	//----- nvinfo : EIATTR_SYSCALL_OFFSETS
	.align		4
        /*0328*/ 	.byte	0x04, 0x46
        /*032a*/ 	.short	(.L_205 - .L_204)


	//   ....[0]....
.L_204:
        /*032c*/ 	.word	0x000018c0


	//   ....[1]....
        /*0330*/ 	.word	0x00016180


	//   ....[2]....
        /*0334*/ 	.word	0x000162e0


	//   ....[3]....
        /*0338*/ 	.word	0x00016420


	//   ....[4]....
        /*033c*/ 	.word	0x00016540


	//----- nvinfo : EIATTR_MBARRIER_INSTR_OFFSETS
	.align		4
.L_205:
        /*0340*/ 	.byte	0x04, 0x39
        /*0342*/ 	.short	(.L_207 - .L_206)


	//   ....[0]....
.L_206:
        /*0344*/ 	.word	0x000002a0
        /*0348*/ 	.word	0x000000ff
        /*034c*/ 	.word	0x00013200
        /*0350*/ 	.short	0x0100
        /*0352*/ 	.byte	0x08
	.zero		1


	//   ....[1]....
        /*0354*/ 	.word	0x000002b0
        /*0358*/ 	.word	0x000000ff
        /*035c*/ 	.word	0x00013220
        /*0360*/ 	.short	0x0100
        /*0362*/ 	.byte	0x08
	.zero		1


	//   ....[2]....
        /*0364*/ 	.word	0x000003a0
        /*0368*/ 	.word	0x000000ff
        /*036c*/ 	.word	0x00013230
        /*0370*/ 	.short	0x0100
        /*0372*/ 	.byte	0x08
	.zero		1


	//   ....[3]....
        /*0374*/ 	.word	0x000003b0
        /*0378*/ 	.word	0x000000ff
        /*037c*/ 	.word	0x00013240
        /*0380*/ 	.short	0x0100
        /*0382*/ 	.byte	0x08
	.zero		1


	//   ....[4]....
        /*0384*/ 	.word	0x000003c0
        /*0388*/ 	.word	0x000000ff
        /*038c*/ 	.word	0x00013238
        /*0390*/ 	.short	0x0100
        /*0392*/ 	.byte	0x08
	.zero		1


	//   ....[5]....
        /*0394*/ 	.word	0x000003d0
        /*0398*/ 	.word	0x000000ff
        /*039c*/ 	.word	0x00013248
        /*03a0*/ 	.short	0x0100
        /*03a2*/ 	.byte	0x08
	.zero		1


	//   ....[6]....
        /*03a4*/ 	.word	0x00000500
        /*03a8*/ 	.word	0x000000ff
        /*03ac*/ 	.word	0x00013250
        /*03b0*/ 	.short	0x0100
        /*03b2*/ 	.byte	0x08
	.zero		1


	//   ....[7]....
        /*03b4*/ 	.word	0x00000510
        /*03b8*/ 	.word	0x000000ff
        /*03bc*/ 	.word	0x00013260
        /*03c0*/ 	.short	0x0100
        /*03c2*/ 	.byte	0x08
	.zero		1


	//   ....[8]....
        /*03c4*/ 	.word	0x00000520
        /*03c8*/ 	.word	0x000000ff
        /*03cc*/ 	.word	0x00013258
        /*03d0*/ 	.short	0x0100
        /*03d2*/ 	.byte	0x08
	.zero		1


	//   ....[9]....
        /*03d4*/ 	.word	0x00000530
        /*03d8*/ 	.word	0x000000ff
        /*03dc*/ 	.word	0x00013268
        /*03e0*/ 	.short	0x0100
        /*03e2*/ 	.byte	0x08
	.zero		1


	//   ....[10]....
        /*03e4*/ 	.word	0x00000620
        /*03e8*/ 	.word	0x000000ff
        /*03ec*/ 	.word	0x00013270
        /*03f0*/ 	.short	0x0100
        /*03f2*/ 	.byte	0x06
	.zero		1


	//   ....[11]....
        /*03f4*/ 	.word	0x00000630
        /*03f8*/ 	.word	0x000000ff
        /*03fc*/ 	.word	0x00013280
        /*0400*/ 	.short	0x0100
        /*0402*/ 	.byte	0x06
	.zero		1


	//   ....[12]....
        /*0404*/ 	.word	0x00000640
        /*0408*/ 	.word	0x000000ff
        /*040c*/ 	.word	0x00013278
        /*0410*/ 	.short	0x0100
        /*0412*/ 	.byte	0x06
	.zero		1


	//   ....[13]....
        /*0414*/ 	.word	0x00000650
        /*0418*/ 	.word	0x000000ff
        /*041c*/ 	.word	0x00013288
        /*0420*/ 	.short	0x0100
        /*0422*/ 	.byte	0x06
	.zero		1


	//   ....[14]....
        /*0424*/ 	.word	0x00000780
        /*0428*/ 	.word	0x000000ff
        /*042c*/ 	.word	0x00013290
        /*0430*/ 	.short	0x0100
        /*0432*/ 	.byte	0x08
	.zero		1


	//   ....[15]....
        /*0434*/ 	.word	0x00000790
        /*0438*/ 	.word	0x000000ff
        /*043c*/ 	.word	0x000132a0
        /*0440*/ 	.short	0x0100
        /*0442*/ 	.byte	0x08
	.zero		1


	//   ....[16]....
        /*0444*/ 	.word	0x000007a0
        /*0448*/ 	.word	0x000000ff
        /*044c*/ 	.word	0x00013298
        /*0450*/ 	.short	0x0100
        /*0452*/ 	.byte	0x08
	.zero		1


	//   ....[17]....
        /*0454*/ 	.word	0x000007b0
        /*0458*/ 	.word	0x000000ff
        /*045c*/ 	.word	0x000132a8
        /*0460*/ 	.short	0x0100
        /*0462*/ 	.byte	0x08
	.zero		1


	//   ....[18]....
        /*0464*/ 	.word	0x000008e0
        /*0468*/ 	.word	0x000000ff
        /*046c*/ 	.word	0x000132b0
        /*0470*/ 	.short	0x0100
        /*0472*/ 	.byte	0x08
	.zero		1


	//   ....[19]....
        /*0474*/ 	.word	0x000008f0
        /*0478*/ 	.word	0x000000ff
        /*047c*/ 	.word	0x000132c0
        /*0480*/ 	.short	0x0100
        /*0482*/ 	.byte	0x08
	.zero		1


	//   ....[20]....
        /*0484*/ 	.word	0x00000900
        /*0488*/ 	.word	0x000000ff
        /*048c*/ 	.word	0x000132b8
        /*0490*/ 	.short	0x0100
        /*0492*/ 	.byte	0x08
	.zero		1


	//   ....[21]....
        /*0494*/ 	.word	0x00000910
        /*0498*/ 	.word	0x000000ff
        /*049c*/ 	.word	0x000132c8
        /*04a0*/ 	.short	0x0100
        /*04a2*/ 	.byte	0x08
	.zero		1


	//   ....[22]....
        /*04a4*/ 	.word	0x00001c10
        /*04a8*/ 	.word	0x000000ff
        /*04ac*/ 	.word	0x00013200
        /*04b0*/ 	.short	0x010a
        /*04b2*/ 	.byte	0x2d
	.zero		1


	//   ....[23]....
        /*04b4*/ 	.word	0x00001cb0
        /*04b8*/ 	.word	0x00000006
        /*04bc*/ 	.word	0x00013230
        /*04c0*/ 	.short	0x010a
        /*04c2*/ 	.byte	0x3f
	.zero		1


	//   ....[24]....
        /*04c4*/ 	.word	0x00001cf0
        /*04c8*/ 	.word	0x00000006
        /*04cc*/ 	.word	0x00013230
        /*04d0*/ 	.short	0x010a
        /*04d2*/ 	.byte	0x3f
	.zero		1


	//   ....[25]....
        /*04d4*/ 	.word	0x00002890
        /*04d8*/ 	.word	0x00000006
        /*04dc*/ 	.word	0x00000000
        /*04e0*/ 	.short	0x0101
        /*04e2*/ 	.byte	0x3f
	.zero		1


	//   ....[26]....
        /*04e4*/ 	.word	0x00006350
        /*04e8*/ 	.word	0x000000ff
        /*04ec*/ 	.word	0x00013230
        /*04f0*/ 	.short	0x010a
        /*04f2*/ 	.byte	0x18
	.zero		1


	//   ....[27]....
        /*04f4*/ 	.word	0x00006390
        /*04f8*/ 	.word	0x000000ff
        /*04fc*/ 	.word	0x00013230
        /*0500*/ 	.short	0x010a
        /*0502*/ 	.byte	0x18
	.zero		1


	//   ....[28]....
        /*0504*/ 	.word	0x000067e0
        /*0508*/ 	.word	0x000000ff
        /*050c*/ 	.word	0x00013250
        /*0510*/ 	.short	0x010a
        /*0512*/ 	.byte	0x0b
	.zero		1


	//   ....[29]....
        /*0514*/ 	.word	0x00006820
        /*0518*/ 	.word	0x000000ff
        /*051c*/ 	.word	0x00013250
        /*0520*/ 	.short	0x010a
        /*0522*/ 	.byte	0x0b
	.zero		1


	//   ....[30]....
        /*0524*/ 	.word	0x00007260
        /*0528*/ 	.word	0x00000038
        /*052c*/ 	.word	0x00000000
        /*0530*/ 	.short	0x0101
        /*0532*/ 	.byte	0x3f
	.zero		1


	//   ....[31]....
        /*0534*/ 	.word	0x0000a6a0
        /*0538*/ 	.word	0x000000ff
        /*053c*/ 	.word	0x00000000
        /*0540*/ 	.short	0x0101
        /*0542*/ 	.byte	0x06
	.zero		1


	//   ....[32]....
        /*0544*/ 	.word	0x0000ae20
        /*0548*/ 	.word	0x000000ff
        /*054c*/ 	.word	0x00013230
        /*0550*/ 	.short	0x010a
        /*0552*/ 	.byte	0x06
	.zero		1


	//   ....[33]....
        /*0554*/ 	.word	0x0000ae60
        /*0558*/ 	.word	0x000000ff
        /*055c*/ 	.word	0x00013230
        /*0560*/ 	.short	0x010a
        /*0562*/ 	.byte	0x06
	.zero		1


	//   ....[34]....
        /*0564*/ 	.word	0x0000b2b0
        /*0568*/ 	.word	0x000000ff
        /*056c*/ 	.word	0x00013250
        /*0570*/ 	.short	0x010a
        /*0572*/ 	.byte	0x0b
	.zero		1


	//   ....[35]....
        /*0574*/ 	.word	0x0000b2f0
        /*0578*/ 	.word	0x000000ff
        /*057c*/ 	.word	0x00013250
        /*0580*/ 	.short	0x010a
        /*0582*/ 	.byte	0x0b
	.zero		1


	//   ....[36]....
        /*0584*/ 	.word	0x0000d2b0
        /*0588*/ 	.word	0x00000004
        /*058c*/ 	.word	0x00000000
        /*0590*/ 	.short	0x0101
        /*0592*/ 	.byte	0x3f
	.zero		1


	//   ....[37]....
        /*0594*/ 	.word	0x0000d580
        /*0598*/ 	.word	0x000000ff
        /*059c*/ 	.word	0x00000000
        /*05a0*/ 	.short	0x0101
        /*05a2*/ 	.byte	0x06
	.zero		1


	//   ....[38]....
        /*05a4*/ 	.word	0x0000db50
        /*05a8*/ 	.word	0x000000ff
        /*05ac*/ 	.word	0x00013230
        /*05b0*/ 	.short	0x010a
        /*05b2*/ 	.byte	0x18
	.zero		1


	//   ....[39]....
        /*05b4*/ 	.word	0x0000db90
        /*05b8*/ 	.word	0x000000ff
        /*05bc*/ 	.word	0x00013230
        /*05c0*/ 	.short	0x010a
        /*05c2*/ 	.byte	0x18
	.zero		1


	//   ....[40]....
        /*05c4*/ 	.word	0x0000dfe0
        /*05c8*/ 	.word	0x000000ff
        /*05cc*/ 	.word	0x00013250
        /*05d0*/ 	.short	0x010a
        /*05d2*/ 	.byte	0x0b
	.zero		1


	//   ....[41]....
        /*05d4*/ 	.word	0x0000e020
        /*05d8*/ 	.word	0x000000ff
        /*05dc*/ 	.word	0x00013250
        /*05e0*/ 	.short	0x010a
        /*05e2*/ 	.byte	0x0b
	.zero		1


	//   ....[42]....
        /*05e4*/ 	.word	0x0000ea40
        /*05e8*/ 	.word	0x00000038
        /*05ec*/ 	.word	0x00000000
        /*05f0*/ 	.short	0x0101
        /*05f2*/ 	.byte	0x3f
	.zero		1


	//   ....[43]....
        /*05f4*/ 	.word	0x00011ea0
        /*05f8*/ 	.word	0x000000ff
        /*05fc*/ 	.word	0x00000000
        /*0600*/ 	.short	0x0101
        /*0602*/ 	.byte	0x06
	.zero		1


	//   ....[44]....
        /*0604*/ 	.word	0x00012350
        /*0608*/ 	.word	0x000000ff
        /*060c*/ 	.word	0x00013250
        /*0610*/ 	.short	0x010a
        /*0612*/ 	.byte	0x0e
	.zero		1


	//   ....[45]....
        /*0614*/ 	.word	0x00012390
        /*0618*/ 	.word	0x000000ff
        /*061c*/ 	.word	0x00013250
        /*0620*/ 	.short	0x010a
        /*0622*/ 	.byte	0x0e
	.zero		1


	//   ....[46]....
        /*0624*/ 	.word	0x00012a00
        /*0628*/ 	.word	0x000000ff
        /*062c*/ 	.word	0x00000000
        /*0630*/ 	.short	0x0101
        /*0632*/ 	.byte	0x04
	.zero		1


	//   ....[47]....
        /*0634*/ 	.word	0x00013b10
        /*0638*/ 	.word	0x00000007
        /*063c*/ 	.word	0x00000000
        /*0640*/ 	.short	0x0101
        /*0642*/ 	.byte	0x3f
	.zero		1


	//   ....[48]....
        /*0644*/ 	.word	0x00016a00
        /*0648*/ 	.word	0x00000005
        /*064c*/ 	.word	0x00013280
        /*0650*/ 	.short	0x010a
        /*0652*/ 	.byte	0x3f
	.zero		1


	//   ....[49]....
        /*0654*/ 	.word	0x00016ba0
        /*0658*/ 	.word	0x00000005
        /*065c*/ 	.word	0x00013240
        /*0660*/ 	.short	0x010a
        /*0662*/ 	.byte	0x3f
	.zero		1


	//   ....[50]....
        /*0664*/ 	.word	0x00016ec0
        /*0668*/ 	.word	0x000000ff
        /*066c*/ 	.word	0x00013220
        /*0670*/ 	.short	0x010a
        /*0672*/ 	.byte	0x29
	.zero		1


	//   ....[51]....
        /*0674*/ 	.word	0x00017180
        /*0678*/ 	.word	0x00000006
        /*067c*/ 	.word	0x00013280
        /*0680*/ 	.short	0x010a
        /*0682*/ 	.byte	0x3f
	.zero		1


	//   ....[52]....
        /*0684*/ 	.word	0x000173b0
        /*0688*/ 	.word	0x00000006
        /*068c*/ 	.word	0x00013240
        /*0690*/ 	.short	0x010a
        /*0692*/ 	.byte	0x3f
	.zero		1


	//   ....[53]....
        /*0694*/ 	.word	0x00017680
        /*0698*/ 	.word	0x0000000c
        /*069c*/ 	.word	0x00013270
        /*06a0*/ 	.short	0x010a
        /*06a2*/ 	.byte	0x3f
	.zero		1


	//   ....[54]....
        /*06a4*/ 	.word	0x000176f0
        /*06a8*/ 	.word	0x0000000c
        /*06ac*/ 	.word	0x00013260
        /*06b0*/ 	.short	0x010a
        /*06b2*/ 	.byte	0x3f
	.zero		1


	//   ....[55]....
        /*06b4*/ 	.word	0x000179b0
        /*06b8*/ 	.word	0x0000000c
        /*06bc*/ 	.word	0x00013250
        /*06c0*/ 	.short	0x0101
        /*06c2*/ 	.byte	0x3f
	.zero		1


	//   ....[56]....
        /*06c4*/ 	.word	0x00017a20
        /*06c8*/ 	.word	0x00000003
        /*06cc*/ 	.word	0x00000000
        /*06d0*/ 	.short	0x0101
        /*06d2*/ 	.byte	0x3f
	.zero		1


	//   ....[57]....
        /*06d4*/ 	.word	0x00017be0
        /*06d8*/ 	.word	0x00000002
        /*06dc*/ 	.word	0x00013270
        /*06e0*/ 	.short	0x010a
        /*06e2*/ 	.byte	0x3f
	.zero		1


	//   ....[58]....
        /*06e4*/ 	.word	0x00017c50
        /*06e8*/ 	.word	0x00000002
        /*06ec*/ 	.word	0x00013260
        /*06f0*/ 	.short	0x010a
        /*06f2*/ 	.byte	0x3f
	.zero		1


	//   ....[59]....
        /*06f4*/ 	.word	0x00017f10
        /*06f8*/ 	.word	0x00000002
        /*06fc*/ 	.word	0x00013250
        /*0700*/ 	.short	0x0101
        /*0702*/ 	.byte	0x3f
	.zero		1


	//   ....[60]....
        /*0704*/ 	.word	0x00017fa0
        /*0708*/ 	.word	0x00000000
        /*070c*/ 	.word	0x00000000
        /*0710*/ 	.short	0x0101
        /*0712*/ 	.byte	0x3f
	.zero		1


	//   ....[61]....
        /*0714*/ 	.word	0x00018c60
        /*0718*/ 	.word	0x00000006
        /*071c*/ 	.word	0x00013220
        /*0720*/ 	.short	0x010a
        /*0722*/ 	.byte	0x3f
	.zero		1


	//   ....[62]....
        /*0724*/ 	.word	0x00018e00
        /*0728*/ 	.word	0x00000005
        /*072c*/ 	.word	0x00000000
        /*0730*/ 	.short	0x010a
        /*0732*/ 	.byte	0x3f
	.zero		1


	//   ....[63]....
        /*0734*/ 	.word	0x00018e70
        /*0738*/ 	.word	0x00000009
        /*073c*/ 	.word	0x00000000
        /*0740*/ 	.short	0x010a
        /*0742*/ 	.byte	0x3f
	.zero		1


	//   ....[64]....
        /*0744*/ 	.word	0x00018ec0
        /*0748*/ 	.word	0x00000011
        /*074c*/ 	.word	0x00013260
        /*0750*/ 	.short	0x010a
        /*0752*/ 	.byte	0x3f
	.zero		1


	//   ....[65]....
        /*0754*/ 	.word	0x00018f10
        /*0758*/ 	.word	0x00000007
        /*075c*/ 	.word	0x00013260
        /*0760*/ 	.short	0x010a
        /*0762*/ 	.byte	0x3f
	.zero		1


	//   ....[66]....
        /*0764*/ 	.word	0x00018f50
        /*0768*/ 	.word	0x00000011
        /*076c*/ 	.word	0x00013280
        /*0770*/ 	.short	0x010a
        /*0772*/ 	.byte	0x3f
	.zero		1


	//   ....[67]....
        /*0774*/ 	.word	0x00018f70
        /*0778*/ 	.word	0x00000007
        /*077c*/ 	.word	0x00013280
        /*0780*/ 	.short	0x010a
        /*0782*/ 	.byte	0x3f
	.zero		1


	//   ....[68]....
        /*0784*/ 	.word	0x00018fe0
        /*0788*/ 	.word	0x00000003
        /*078c*/ 	.word	0x00013200
        /*0790*/ 	.short	0x010a
        /*0792*/ 	.byte	0x3f
	.zero		1


	//   ....[69]....
        /*0794*/ 	.word	0x00019030
        /*0798*/ 	.word	0x00000006
        /*079c*/ 	.word	0x00013230
        /*07a0*/ 	.short	0x010a
        /*07a2*/ 	.byte	0x3f
	.zero		1


	//   ....[70]....
        /*07a4*/ 	.word	0x00019090
        /*07a8*/ 	.word	0x00000039
        /*07ac*/ 	.word	0x00013230
        /*07b0*/ 	.short	0x010a
        /*07b2*/ 	.byte	0x3f
	.zero		1


	//   ....[71]....
        /*07b4*/ 	.word	0x000190f0
        /*07b8*/ 	.word	0x0000000e
        /*07bc*/ 	.word	0x00013250
        /*07c0*/ 	.short	0x010a
        /*07c2*/ 	.byte	0x3f
	.zero		1


	//   ....[72]....
        /*07c4*/ 	.word	0x00019150
        /*07c8*/ 	.word	0x0000000b
        /*07cc*/ 	.word	0x00013230
        /*07d0*/ 	.short	0x010a
        /*07d2*/ 	.byte	0x3f
	.zero		1


	//   ....[73]....
        /*07d4*/ 	.word	0x000191b0
        /*07d8*/ 	.word	0x0000000b
        /*07dc*/ 	.word	0x00013250
        /*07e0*/ 	.short	0x010a
        /*07e2*/ 	.byte	0x3f
	.zero		1


	//   ....[74]....
        /*07e4*/ 	.word	0x00019210
        /*07e8*/ 	.word	0x0000000b
        /*07ec*/ 	.word	0x00013230
        /*07f0*/ 	.short	0x010a
        /*07f2*/ 	.byte	0x3f
	.zero		1


	//   ....[75]....
        /*07f4*/ 	.word	0x00019270
        /*07f8*/ 	.word	0x0000000b
        /*07fc*/ 	.word	0x00013250
        /*0800*/ 	.short	0x010a
        /*0802*/ 	.byte	0x3f
	.zero		1


	//   ....[76]....
        /*0804*/ 	.word	0x000192d0
        /*0808*/ 	.word	0x00000003
        /*080c*/ 	.word	0x00013250
        /*0810*/ 	.short	0x010a
        /*0812*/ 	.byte	0x3f
	.zero		1


	//   ....[77]....
        /*0814*/ 	.word	0x00019420
        /*0818*/ 	.word	0x00000005
        /*081c*/ 	.word	0x00013280
        /*0820*/ 	.short	0x010a
        /*0822*/ 	.byte	0x3f
	.zero		1


	//   ....[78]....
        /*0824*/ 	.word	0x00019470
        /*0828*/ 	.word	0x00000005
        /*082c*/ 	.word	0x00013240
        /*0830*/ 	.short	0x010a
        /*0832*/ 	.byte	0x3f
	.zero		1


	//   ....[79]....
        /*0834*/ 	.word	0x000194d0
        /*0838*/ 	.word	0x00000004
        /*083c*/ 	.word	0x00013220
        /*0840*/ 	.short	0x010a
        /*0842*/ 	.byte	0x3f
	.zero		1


	//   ....[80]....
        /*0844*/ 	.word	0x00019520
        /*0848*/ 	.word	0x00000006
        /*084c*/ 	.word	0x00013280
        /*0850*/ 	.short	0x010a
        /*0852*/ 	.byte	0x3f
	.zero		1


	//   ....[81]....
        /*0854*/ 	.word	0x00019570
        /*0858*/ 	.word	0x00000006
        /*085c*/ 	.word	0x00013240
        /*0860*/ 	.short	0x010a
        /*0862*/ 	.byte	0x3f
	.zero		1


	//   ....[82]....
        /*0864*/ 	.word	0x000195c0
        /*0868*/ 	.word	0x0000000c
        /*086c*/ 	.word	0x00013270
        /*0870*/ 	.short	0x010a
        /*0872*/ 	.byte	0x3f
	.zero		1


	//   ....[83]....
        /*0874*/ 	.word	0x00019610
        /*0878*/ 	.word	0x0000000c
        /*087c*/ 	.word	0x00013260
        /*0880*/ 	.short	0x010a
        /*0882*/ 	.byte	0x3f
	.zero		1


	//   ....[84]....
        /*0884*/ 	.word	0x00019660
        /*0888*/ 	.word	0x00000002
        /*088c*/ 	.word	0x00013270
        /*0890*/ 	.short	0x010a
        /*0892*/ 	.byte	0x3f
	.zero		1


	//   ....[85]....
        /*0894*/ 	.word	0x000196b0
        /*0898*/ 	.word	0x00000002
        /*089c*/ 	.word	0x00013260
        /*08a0*/ 	.short	0x010a
        /*08a2*/ 	.byte	0x3f
	.zero		1


	//   ....[86]....
        /*08a4*/ 	.word	0x00019700
        /*08a8*/ 	.word	0x00000006
        /*08ac*/ 	.word	0x00013220
        /*08b0*/ 	.short	0x010a
        /*08b2*/ 	.byte	0x3f
	.zero		1


	//   ....[87]....
        /*08b4*/ 	.word	0x000198a0
        /*08b8*/ 	.word	0x00000005
        /*08bc*/ 	.word	0x00000000
        /*08c0*/ 	.short	0x010a
        /*08c2*/ 	.byte	0x3f
	.zero		1


	//   ....[88]....
        /*08c4*/ 	.word	0x000198f0
        /*08c8*/ 	.word	0x00000009
        /*08cc*/ 	.word	0x00000000
        /*08d0*/ 	.short	0x010a
        /*08d2*/ 	.byte	0x3f
	.zero		1


	//   ....[89]....
        /*08d4*/ 	.word	0x00019940
        /*08d8*/ 	.word	0x00000011
        /*08dc*/ 	.word	0x00013260
        /*08e0*/ 	.short	0x010a
        /*08e2*/ 	.byte	0x3f
	.zero		1


	//   ....[90]....
        /*08e4*/ 	.word	0x00019990
        /*08e8*/ 	.word	0x00000007
        /*08ec*/ 	.word	0x00013260
        /*08f0*/ 	.short	0x010a
        /*08f2*/ 	.byte	0x3f
	.zero		1


	//   ....[91]....
        /*08f4*/ 	.word	0x000199e0
        /*08f8*/ 	.word	0x00000011
        /*08fc*/ 	.word	0x00013280
        /*0900*/ 	.short	0x010a
        /*0902*/ 	.byte	0x3f
	.zero		1


	//----- nvinfo : EIATTR_NUM_MBARRIERS
	.align		4
.L_207:
        /*0904*/ 	.byte	0x03, 0x38
        /*0906*/ 	.short	0x0016


	//----- nvinfo : EIATTR_EXIT_INSTR_OFFSETS
	.align		4
        /*0908*/ 	.byte	0x04, 0x1c
        /*090a*/ 	.short	(.L_209 - .L_208)


	//   ....[0]....
.L_208:
        /*090c*/ 	.word	0x00000a70


	//   ....[1]....
        /*0910*/ 	.word	0x00014890


	//   ....[2]....
        /*0914*/ 	.word	0x00018fc0


	//----- nvinfo : EIATTR_MAX_THREADS
	.align		4
.L_209:
        /*0918*/ 	.byte	0x04, 0x05
        /*091a*/ 	.short	(.L_211 - .L_210)
.L_210:
        /*091c*/ 	.word	0x00000200
        /*0920*/ 	.word	0x00000001
        /*0924*/ 	.word	0x00000001


	//----- nvinfo : EIATTR_CRS_STACK_SIZE
	.align		4
.L_211:
        /*0928*/ 	.byte	0x04, 0x1e
        /*092a*/ 	.short	(.L_213 - .L_212)
.L_212:
        /*092c*/ 	.word	0x00000000


	//----- nvinfo : EIATTR_CBANK_PARAM_SIZE
	.align		4
.L_213:
        /*0930*/ 	.byte	0x03, 0x19
        /*0932*/ 	.short	0x0a70


	//----- nvinfo : EIATTR_PARAM_CBANK
	.align		4
        /*0934*/ 	.byte	0x04, 0x0a
        /*0936*/ 	.short	(.L_215 - .L_214)
	.align		4
.L_214:
        /*0938*/ 	.word	index@(.nv.constant0._ZN7cutlass13device_kernelIN5flash11enable_sm90INS1_16FlashAttnFwdSm90INS1_25CollectiveMainloopFwdSm90ILi2EN4cute5tupleIJNS5_1CILi1EEES8_S8_EEENS6_IJNS7_ILi192EEENS7_ILi160EEENS7_ILi64EEEEEELi64ENS_12float_e4m3_tEfNS_4arch4Sm90ELb0ELb1ELb1ELb1ELb0ELb0ELb0ELb1ELb1ELb0ELb0ELb0EEENS1_21CollectiveEpilogueFwdINS6_IJSA_SC_SB_EEES9_NS_10bfloat16_tESG_Li384ELb1ELb0ELb0ELb1EEENS1_36VarlenDynamicPersistentTileSchedulerILi192ELi160ELi384ELi128ELb0ELb0ELb1ELb1ELb0ELb1EEEEEEEEEvNT_6ParamsE)
        /*093c*/ 	.short	0x0210
        /*093e*/ 	.short	0x0a70


	//----- nvinfo : EIATTR_SW_WAR
	.align		4
.L_215:
        /*0940*/ 	.byte	0x04, 0x36
        /*0942*/ 	.short	(.L_217 - .L_216)
.L_216:
        /*0944*/ 	.word	0x00000008
.L_217:


//--------------------- .nv.info._ZN7cutlass13device_kernelIN5flash11enable_sm90INS1_16FlashAttnFwdSm90INS1_25CollectiveMainloopFwdSm90ILi2EN4cute5tupleIJNS5_1CILi1EEES8_S8_EEENS6_IJNS7_ILi192EEENS7_ILi160EEENS7_ILi64EEEEEELi64ENS_12float_e4m3_tEfNS_4arch4Sm90ELb0ELb1ELb1ELb1ELb0ELb1ELb0ELb1ELb1ELb0ELb0ELb0EEENS1_21CollectiveEpilogueFwdINS6_IJSA_SC_SB_EEES9_NS_10bfloat16_tESG_Li384ELb1ELb0ELb0ELb1EEENS1_36VarlenDynamicPersistentTileSchedulerILi192ELi160ELi384ELi128ELb0ELb0ELb1ELb1ELb0ELb1EEEEEEEEEvNT_6ParamsE --------------------------
	.section	.nv.info._ZN7cutlass13device_kernelIN5flash11enable_sm90INS1_16FlashAttnFwdSm90INS1_25CollectiveMainloopFwdSm90ILi2EN4cute5tupleIJNS5_1CILi1EEES8_S8_EEENS6_IJNS7_ILi192EEENS7_ILi160EEENS7_ILi64EEEEEELi64ENS_12float_e4m3_tEfNS_4arch4Sm90ELb0ELb1ELb1ELb1ELb0ELb1ELb0ELb1ELb1ELb0ELb0ELb0EEENS1_21CollectiveEpilogueFwdINS6_IJSA_SC_SB_EEES9_NS_10bfloat16_tESG_Li384ELb1ELb0ELb0ELb1EEENS1_36VarlenDynamicPersistentTileSchedulerILi192ELi160ELi384ELi128ELb0ELb0ELb1ELb1ELb0ELb1EEEEEEEEEvNT_6ParamsE,"",@"SHT_CUDA_INFO"
	.sectionflags	@""
	.align	4


	//----- nvinfo : EIATTR_CUDA_API_VERSION
	.align		4
        /*0000*/ 	.byte	0x04, 0x37
        /*0002*/ 	.short	(.L_219 - .L_218)
.L_218:
        /*0004*/ 	.word	0x00000082


	//----- nvinfo : EIATTR_KPARAM_INFO
	.align		4
.L_219:
        /*0008*/ 	.byte	0x04, 0x17
        /*000a*/ 	.short	(.L_221 - .L_220)
.L_220:
        /*000c*/ 	.word	0x00000000
        /*0010*/ 	.short	0x0000
        /*0012*/ 	.short	0x0070
        /*0014*/ 	.byte	0x00, 0xf0, 0x01, 0x28


	//----- nvinfo : EIATTR_SPARSE_MMA_MASK
	.align		4
.L_221:
        /*0018*/ 	.byte	0x03, 0x50
        /*001a*/ 	.short	0x0000


	//----- nvinfo : EIATTR_MAXREG_COUNT
	.align		4
        /*001c*/ 	.byte	0x03, 0x1b
        /*001e*/ 	.short	0x0080


	//----- nvinfo : EIATTR_NUM_BARRIERS
	.align		4
        /*0020*/ 	.byte	0x02, 0x4c
        /*0022*/ 	.byte	0x10
	.zero		1


	//----- nvinfo : EIATTR_EXTERNS
	.align		4
        /*0024*/ 	.byte	0x04, 0x0f
        /*0026*/ 	.short	(.L_223 - .L_222)


	//   ....[0]....
	.align		4
.L_222:
        /*0028*/ 	.word	index@(__assertfail)


	//----- nvinfo : EIATTR_ANNOTATIONS
	.align		4
.L_223:
        /*002c*/ 	.byte	0x04, 0x55
        /*002e*/ 	.short	(.L_225 - .L_224)


	//   ....[0]....
.L_224:
        /* <DEDUP_REMOVED lines=81> */
        /*0534*/ 	.byte	0xf0, 0x1e, 0x02, 0x00


	//----- nvinfo : EIATTR_MERCURY_ISA_VERSION
	.align		4
.L_225:
        /*0538*/ 	.byte	0x03, 0x5f
        /*053a*/ 	.short	0x0101


	//----- nvinfo : EIATTR_UNUSED_LOAD_BYTE_OFFSET
	.align		4
        /*053c*/ 	.byte	0x04, 0x44
        /*053e*/ 	.short	(.L_227 - .L_226)


	//   ....[0]....
.L_226:
        /*0540*/ 	.word	0x00000ac0
        /*0544*/ 	.word	0x0000fff0


	//   ....[1]....
        /*0548*/ 	.word	0x0001a9d0
        /*054c*/ 	.word	0x0000fff0


	//----- nvinfo : EIATTR_INT_WARP_WIDE_INSTR_OFFSETS
	.align		4
.L_227:
        /*0550*/ 	.byte	0x04, 0x31
        /*0552*/ 	.short	(.L_229 - .L_228)


	//   ....[0]....
.L_228:
        /*0554*/ 	.word	0x000001b0


	//   ....[1]....
        /*0558*/ 	.word	0x000001f0


	//   ....[2]....
        /*055c*/ 	.word	0x000002b0


	//   ....[3]....
        /*0560*/ 	.word	0x0001ede0


	//   ....[4]....
        /*0564*/ 	.word	0x0001ee70


	//   ....[5]....
        /*0568*/ 	.word	0x0001f560


	//   ....[6]....
        /*056c*/ 	.word	0x0001f5e0


	//   ....[7]....
        /*0570*/ 	.word	0x00020bb0


	//   ....[8]....
        /*0574*/ 	.word	0x00020c40


	//----- nvinfo : EIATTR_COOP_GROUP_MASK_REGIDS
	.align		4
.L_229:
        /*0578*/ 	.byte	0x04, 0x29
        /*057a*/ 	.short	(.L_231 - .L_230)


	//   ....[0]....
.L_230:
        /*057c*/ 	.word	0xffffffff


	//   ....[1]....
        /*0580*/ 	.word	0xffffffff


	//   ....[2]....
        /*0584*/ 	.word	0xffffffff


	//   ....[3]....
        /*0588*/ 	.word	0xffffffff


	//   ....[4]....
        /*058c*/ 	.word	0xffffffff


	//   ....[5]....
        /*0590*/ 	.word	0xffffffff


	//   ....[6]....
        /*0594*/ 	.word	0xffffffff


	//   ....[7]....
        /*0598*/ 	.word	0xffffffff


	//   ....[8]....
        /*059c*/ 	.word	0xffffffff


	//   ....[9]....
        /*05a0*/ 	.word	0xffffffff


	//   ....[10]....
        /*05a4*/ 	.word	0xffffffff


	//   ....[11]....
        /*05a8*/ 	.word	0xffffffff


	//   ....[12]....
        /*05ac*/ 	.word	0xffffffff


	//   ....[13]....
        /*05b0*/ 	.word	0xffffffff


	//   ....[14]....
        /*05b4*/ 	.word	0xffffffff


	//   ....[15]....
        /*05b8*/ 	.word	0xffffffff


	//   ....[16]....
        /*05bc*/ 	.word	0xffffffff


	//   ....[17]....
        /*05c0*/ 	.word	0xffffffff


	//   ....[18]....
        /*05c4*/ 	.word	0xffffffff


	//   ....[19]....
        /*05c8*/ 	.word	0xffffffff


	//   ....[20]....
        /*05cc*/ 	.word	0xffffffff


	//   ....[21]....
        /*05d0*/ 	.word	0xffffffff


	//   ....[22]....
        /*05d4*/ 	.word	0xffffffff


	//   ....[23]....
        /*05d8*/ 	.word	0xffffffff


	//   ....[24]....
        /*05dc*/ 	.word	0xffffffff


	//   ....[25]....
        /*05e0*/ 	.word	0xffffffff


	//   ....[26]....
        /*05e4*/ 	.word	0xffffffff


	//   ....[27]....
        /*05e8*/ 	.word	0xffffffff


	//   ....[28]....
        /*05ec*/ 	.word	0xffffffff


	//   ....[29]....
        /*05f0*/ 	.word	0xffffffff


	//   ....[30]....
        /*05f4*/ 	.word	0xffffffff


	//   ....[31]....
        /*05f8*/ 	.word	0xffffffff


	//   ....[32]....
        /*05fc*/ 	.word	0xffffffff


	//   ....[33]....
        /*0600*/ 	.word	0xffffffff


	//   ....[34]....
        /*0604*/ 	.word	0xffffffff


	//   ....[35]....
        /*0608*/ 	.word	0xffffffff


	//   ....[36]....
        /*060c*/ 	.word	0xffffffff


	//   ....[37]....
        /*0610*/ 	.word	0xffffffff


	//   ....[38]....
        /*0614*/ 	.word	0xffffffff


	//   ....[39]....
        /*0618*/ 	.word	0xffffffff


	//   ....[40]....
        /*061c*/ 	.word	0xffffffff


	//   ....[41]....
        /*0620*/ 	.word	0xffffffff


	//   ....[42]....
        /*0624*/ 	.word	0xffffffff


	//   ....[43]....
        /*0628*/ 	.word	0xffffffff


	//   ....[44]....
        /*062c*/ 	.word	0xffffffff


	//   ....[45]....
        /*0630*/ 	.word	0xffffffff


	//   ....[46]....
        /*0634*/ 	.word	0xffffffff


	//   ....[47]....
        /*0638*/ 	.word	0xffffffff


	//   ....[48]....
        /*063c*/ 	.word	0xffffffff


	//   ....[49]....
        /*0640*/ 	.word	0xffffffff


	//   ....[50]....
        /*0644*/ 	.word	0xffffffff


	//   ....[51]....
        /*0648*/ 	.word	0xffffffff


	//   ....[52]....
        /*064c*/ 	.word	0xffffffff


	//   ....[53]....
        /*0650*/ 	.word	0xffffffff


	//   ....[54]....
        /*0654*/ 	.word	0xffffffff


	//   ....[55]....
        /*0658*/ 	.word	0xffffffff


	//   ....[56]....
        /*065c*/ 	.word	0xffffffff


	//   ....[57]....
        /*0660*/ 	.word	0xffffffff


	//   ....[58]....
        /*0664*/ 	.word	0xffffffff


	//   ....[59]....
        /*0668*/ 	.word	0xffffffff


	//   ....[60]....
        /*066c*/ 	.word	0xffffffff


	//   ....[61]....
        /*0670*/ 	.word	0xffffffff


	//   ....[62]....
        /*0674*/ 	.word	0xffffffff


	//   ....[63]....
        /*0678*/ 	.word	0xffffffff


	//   ....[64]....
        /*067c*/ 	.word	0xffffffff


	//   ....[65]....
        /*0680*/ 	.word	0xffffffff


	//   ....[66]....
        /*0684*/ 	.word	0xffffffff


	//   ....[67]....
        /*0688*/ 	.word	0xffffffff


	//   ....[68]....
        /*068c*/ 	.word	0xffffffff


	//   ....[69]....
        /*0690*/ 	.word	0xffffffff


	//   ....[70]....
        /*0694*/ 	.word	0xffffffff


	//   ....[71]....
        /*0698*/ 	.word	0xffffffff


	//   ....[72]....
        /*069c*/ 	.word	0xffffffff


	//   ....[73]....
        /*06a0*/ 	.word	0xffffffff


	//   ....[74]....
        /*06a4*/ 	.word	0xffffffff


	//   ....[75]....
        /*06a8*/ 	.word	0xffffffff


	//   ....[76]....
        /*06ac*/ 	.word	0xffffffff


	//   ....[77]....
        /*06b0*/ 	.word	0xffffffff


	//   ....[78]....
        /*06b4*/ 	.word	0xffffffff


	//   ....[79]....
        /*06b8*/ 	.word	0xffffffff


	//   ....[80]....
        /*06bc*/ 	.word	0x0500000f


	//   ....[81]....
        /*06c0*/ 	.word	0x0500000f


	//   ....[82]....
        /*06c4*/ 	.word	0x0500000f


	//   ....[83]....
        /*06c8*/ 	.word	0x0500000f


	//   ....[84]....
        /*06cc*/ 	.word	0x0500000f


	//   ....[85]....
        /*06d0*/ 	.word	0x0500000f


	//   ....[86]....
        /*06d4*/ 	.word	0x0500000f


	//   ....[87]....
        /*06d8*/ 	.word	0x0500000f


	//   ....[88]....
        /*06dc*/ 	.word	0x0500000f


	//   ....[89]....
        /*06e0*/ 	.word	0x0500000f


	//   ....[90]....
        /*06e4*/ 	.word	0x0500000f


	//   ....[91]....
        /*06e8*/ 	.word	0x0500000f


	//   ....[92]....
        /*06ec*/ 	.word	0x0500000f


	//   ....[93]....
        /*06f0*/ 	.word	0x0500000f


	//   ....[94]....
        /*06f4*/ 	.word	0x0500000f


	//   ....[95]....
        /*06f8*/ 	.word	0x0500000f


	//   ....[96]....
        /*06fc*/ 	.word	0x0500000f


	//   ....[97]....
        /*0700*/ 	.word	0x0500000f


	//   ....[98]....
        /*0704*/ 	.word	0x0500000f


	//   ....[99]....
        /*0708*/ 	.word	0x0500000f


	//   ....[100]....
        /*070c*/ 	.word	0x0500000f


	//   ....[101]....
        /*0710*/ 	.word	0x0500000f


	//   ....[102]....
        /*0714*/ 	.word	0x0500000f


	//   ....[103]....
        /*0718*/ 	.word	0x0500000f


	//   ....[104]....
        /*071c*/ 	.word	0x0500000f


	//   ....[105]....
        /*0720*/ 	.word	0x0500000f


	//   ....[106]....
        /*0724*/ 	.word	0x0500000f


	//   ....[107]....
        /*0728*/ 	.word	0x0500000f


	//----- nvinfo : EIATTR_COOP_GROUP_INSTR_OFFSETS
	.align		4
.L_231:
        /*072c*/ 	.byte	0x04, 0x28
        /*072e*/ 	.short	(.L_233 - .L_232)


	//   ....[0]....
.L_232:
        /*0730*/ 	.word	0x00000060


	//   ....[1]....
        /*0734*/ 	.word	0x000001c0


	//   ....[2]....
        /*0738*/ 	.word	0x000002c0


	//   ....[3]....
        /*073c*/ 	.word	0x00000430


	//   ....[4]....
        /*0740*/ 	.word	0x00000590


	//   ....[5]....
        /*0744*/ 	.word	0x000006b0


	//   ....[6]....
        /*0748*/ 	.word	0x00000810


	//   ....[7]....
        /*074c*/ 	.word	0x000055e0


	//   ....[8]....
        /*0750*/ 	.word	0x0000b570


	//   ....[9]....
        /*0754*/ 	.word	0x0000b680


	//   ....[10]....
        /*0758*/ 	.word	0x0000c090


	//   ....[11]....
        /*075c*/ 	.word	0x0000c130


	//   ....[12]....
        /*0760*/ 	.word	0x00010540


	//   ....[13]....
        /*0764*/ 	.word	0x000106f0


	//   ....[14]....
        /*0768*/ 	.word	0x00010d20


	//   ....[15]....
        /*076c*/ 	.word	0x00010d80


	//   ....[16]....
        /*0770*/ 	.word	0x00013b40


	//   ....[17]....
        /*0774*/ 	.word	0x00013b60


	//   ....[18]....
        /*0778*/ 	.word	0x00013ba0


	//   ....[19]....
        /*077c*/ 	.word	0x00013bc0


	//   ....[20]....
        /*0780*/ 	.word	0x00018400


	//   ....[21]....
        /*0784*/ 	.word	0x00018500


	//   ....[22]....
        /*0788*/ 	.word	0x00018e40


	//   ....[23]....
        /*078c*/ 	.word	0x00018ea0


	//   ....[24]....
        /*0790*/ 	.word	0x0001a330


	//   ....[25]....
        /*0794*/ 	.word	0x0001a350


	//   ....[26]....
        /*0798*/ 	.word	0x0001a450


	//   ....[27]....
        /*079c*/ 	.word	0x0001a510


	//   ....[28]....
        /*07a0*/ 	.word	0x0001afd0


	//   ....[29]....
        /*07a4*/ 	.word	0x0001afe0


	//   ....[30]....
        /*07a8*/ 	.word	0x0001aff0


	//   ....[31]....
        /*07ac*/ 	.word	0x0001b000


	//   ....[32]....
        /*07b0*/ 	.word	0x0001b010


	//   ....[33]....
        /*07b4*/ 	.word	0x0001b020


	//   ....[34]....
        /*07b8*/ 	.word	0x0001b040


	//   ....[35]....
        /*07bc*/ 	.word	0x0001b050


	//   ....[36]....
        /*07c0*/ 	.word	0x0001b080


	//   ....[37]....
        /*07c4*/ 	.word	0x0001b090


	//   ....[38]....
        /*07c8*/ 	.word	0x0001b0c0


	//   ....[39]....
        /*07cc*/ 	.word	0x0001b0d0


	//   ....[40]....
        /*07d0*/ 	.word	0x0001b0f0


	//   ....[41]....
        /*07d4*/ 	.word	0x0001b110


	//   ....[42]....
        /*07d8*/ 	.word	0x0001b120


	//   ....[43]....
        /*07dc*/ 	.word	0x0001b140


	//   ....[44]....
        /*07e0*/ 	.word	0x0001c680


	//   ....[45]....
        /*07e4*/ 	.word	0x0001c850


	//   ....[46]....
        /*07e8*/ 	.word	0x0001c880


	//   ....[47]....
        /*07ec*/ 	.word	0x0001c8b0


	//   ....[48]....
        /*07f0*/ 	.word	0x0001c8e0


	//   ....[49]....
        /*07f4*/ 	.word	0x0001c910


	//   ....[50]....
        /*07f8*/ 	.word	0x0001c940


	//   ....[51]....
        /*07fc*/ 	.word	0x0001cab0


	//   ....[52]....
        /*0800*/ 	.word	0x0001cae0


	//   ....[53]....
        /*0804*/ 	.word	0x0001cb10


	//   ....[54]....
        /*0808*/ 	.word	0x0001cb40


	//   ....[55]....
        /*080c*/ 	.word	0x0001cb70


	//   ....[56]....
        /*0810*/ 	.word	0x0001cba0


	//   ....[57]....
        /*0814*/ 	.word	0x0001cc50


	//   ....[58]....
        /*0818*/ 	.word	0x0001ccb0


	//   ....[59]....
        /*081c*/ 	.word	0x0001cd50


	//   ....[60]....
        /*0820*/ 	.word	0x0001dde0


	//   ....[61]....
        /*0824*/ 	.word	0x0001f750


	//   ....[62]....
        /*0828*/ 	.word	0x000212d0


	//   ....[63]....
        /*082c*/ 	.word	0x00021320


	//   ....[64]....
        /*0830*/ 	.word	0x00021350


	//   ....[65]....
        /*0834*/ 	.word	0x00021380


	//   ....[66]....
        /*0838*/ 	.word	0x00021390


	//   ....[67]....
        /*083c*/ 	.word	0x000213c0


	//   ....[68]....
        /*0840*/ 	.word	0x000213f0


	//   ....[69]....
        /*0844*/ 	.word	0x00021420


	//   ....[70]....
        /*0848*/ 	.word	0x000215a0


	//   ....[71]....
        /*084c*/ 	.word	0x000215d0


	//   ....[72]....
        /*0850*/ 	.word	0x00021600


	//   ....[73]....
        /*0854*/ 	.word	0x00021630


	//   ....[74]....
        /*0858*/ 	.word	0x00021660


	//   ....[75]....
        /*085c*/ 	.word	0x00021690


	//   ....[76]....
        /*0860*/ 	.word	0x00021750


	//   ....[77]....
        /*0864*/ 	.word	0x00021770


	//   ....[78]....
        /*0868*/ 	.word	0x000217e0


	//   ....[79]....
        /*086c*/ 	.word	0x00021e80


	//   ....[80]....
        /*0870*/ 	.word	0x000222f0


	//   ....[81]....
        /*0874*/ 	.word	0x00022390


	//   ....[82]....
        /*0878*/ 	.word	0x00022430


	//   ....[83]....
        /*087c*/ 	.word	0x000224d0


	//   ....[84]....
        /*0880*/ 	.word	0x000225b0


	//   ....[85]....
        /*0884*/ 	.word	0x00022650


	//   ....[86]....
        /*0888*/ 	.word	0x000226f0


	//   ....[87]....
        /*088c*/ 	.word	0x00022790


	//   ....[88]....
        /*0890*/ 	.word	0x00022b30


	//   ....[89]....
        /*0894*/ 	.word	0x00022e10


	//   ....[90]....
        /*0898*/ 	.word	0x00023230


	//   ....[91]....
        /*089c*/ 	.word	0x000232d0


	//   ....[92]....
        /*08a0*/ 	.word	0x000233f0


	//   ....[93]....
        /*08a4*/ 	.word	0x00023460


	//   ....[94]....
        /*08a8*/ 	.word	0x000234d0


	//   ....[95]....
        /*08ac*/ 	.word	0x00023540


	//   ....[96]....
        /*08b0*/ 	.word	0x000235b0


	//   ....[97]....
        /*08b4*/ 	.word	0x00023630


	//   ....[98]....
        /*08b8*/ 	.word	0x000236c0


	//   ....[99]....
        /*08bc*/ 	.word	0x00023750


	//   ....[100]....
        /*08c0*/ 	.word	0x000237c0


	//   ....[101]....
        /*08c4*/ 	.word	0x00023830


	//   ....[102]....
        /*08c8*/ 	.word	0x000238a0


	//   ....[103]....
        /*08cc*/ 	.word	0x00023920


	//   ....[104]....
        /*08d0*/ 	.word	0x00023990


	//   ....[105]....
        /*08d4*/ 	.word	0x00023a30


	//   ....[106]....
        /*08d8*/ 	.word	0x00023ac0


	//   ....[107]....
        /*08dc*/ 	.word	0x00023be0


	//----- nvinfo : EIATTR_REG_RECONFIG
	.align		4
.L_233:
        /*08e0*/ 	.byte	0x01, 0x54
	.zero		2


	//----- nvinfo : EIATTR_SYSCALL_OFFSETS
	.align		4
        /*08e4*/ 	.byte	0x04, 0x46
        /*08e6*/ 	.short	(.L_235 - .L_234)


	//   ....[0]....
.L_234:
        /*08e8*/ 	.word	0x00001a10


	//   ....[1]....
        /*08ec*/ 	.word	0x00001b60


	//   ....[2]....
        /*08f0*/ 	.word	0x00005750


	//   ....[3]....
        /*08f4*/ 	.word	0x00005d60


	//   ....[4]....
        /*08f8*/ 	.word	0x0001eff0


	//   ....[5]....
        /*08fc*/ 	.word	0x0001f170


	//   ....[6]....
        /*0900*/ 	.word	0x0001f2d0


	//   ....[7]....
        /*0904*/ 	.word	0x0001f430


	//----- nvinfo : EIATTR_MBARRIER_INSTR_OFFSETS
	.align		4
.L_235:
        /*0908*/ 	.byte	0x04, 0x39
        /*090a*/ 	.short	(.L_237 - .L_236)


	//   ....[0]....
.L_236:
        /*090c*/ 	.word	0x000002e0
        /*0910*/ 	.word	0x000000ff
        /*0914*/ 	.word	0x00013200
        /*0918*/ 	.short	0x0100
        /*091a*/ 	.byte	0x08
	.zero		1


	//   ....[1]....
        /*091c*/ 	.word	0x000002f0
        /*0920*/ 	.word	0x000000ff
        /*0924*/ 	.word	0x00013220
        /*0928*/ 	.short	0x0100
        /*092a*/ 	.byte	0x08
	.zero		1


	//   ....[2]....
        /*092c*/ 	.word	0x000003e0
        /*0930*/ 	.word	0x000000ff
        /*0934*/ 	.word	0x00013230
        /*0938*/ 	.short	0x0100
        /*093a*/ 	.byte	0x08
	.zero		1


	//   ....[3]....
        /*093c*/ 	.word	0x000003f0
        /*0940*/ 	.word	0x000000ff
        /*0944*/ 	.word	0x00013240
        /*0948*/ 	.short	0x0100
        /*094a*/ 	.byte	0x08
	.zero		1


	//   ....[4]....
        /*094c*/ 	.word	0x00000400
        /*0950*/ 	.word	0x000000ff
        /*0954*/ 	.word	0x00013238
        /*0958*/ 	.short	0x0100
        /*095a*/ 	.byte	0x08
	.zero		1


	//   ....[5]....
        /*095c*/ 	.word	0x00000410
        /*0960*/ 	.word	0x000000ff
        /*0964*/ 	.word	0x00013248
        /*0968*/ 	.short	0x0100
        /*096a*/ 	.byte	0x08
	.zero		1


	//   ....[6]....
        /*096c*/ 	.word	0x00000540
        /*0970*/ 	.word	0x000000ff
        /*0974*/ 	.word	0x00013250
        /*0978*/ 	.short	0x0100
        /*097a*/ 	.byte	0x08
	.zero		1


	//   ....[7]....
        /*097c*/ 	.word	0x00000550
        /*0980*/ 	.word	0x000000ff
        /*0984*/ 	.word	0x00013260
        /*0988*/ 	.short	0x0100
        /*098a*/ 	.byte	0x08
	.zero		1


	//   ....[8]....
        /*098c*/ 	.word	0x00000560
        /*0990*/ 	.word	0x000000ff
        /*0994*/ 	.word	0x00013258
        /*0998*/ 	.short	0x0100
        /*099a*/ 	.byte	0x08
	.zero		1


	//   ....[9]....
        /*099c*/ 	.word	0x00000570
        /*09a0*/ 	.word	0x000000ff
        /*09a4*/ 	.word	0x00013268
        /*09a8*/ 	.short	0x0100
        /*09aa*/ 	.byte	0x08
	.zero		1


	//   ....[10]....
        /*09ac*/ 	.word	0x00000660
        /*09b0*/ 	.word	0x000000ff
        /*09b4*/ 	.word	0x00013270
        /*09b8*/ 	.short	0x0100
        /*09ba*/ 	.byte	0x06
	.zero		1


	//   ....[11]....
        /*09bc*/ 	.word	0x00000670
        /*09c0*/ 	.word	0x000000ff
        /*09c4*/ 	.word	0x00013280
        /*09c8*/ 	.short	0x0100
        /*09ca*/ 	.byte	0x06
	.zero		1


	//   ....[12]....
        /*09cc*/ 	.word	0x00000680
        /*09d0*/ 	.word	0x000000ff
        /*09d4*/ 	.word	0x00013278
        /*09d8*/ 	.short	0x0100
        /*09da*/ 	.byte	0x06
	.zero		1


	//   ....[13]....
        /*09dc*/ 	.word	0x00000690
        /*09e0*/ 	.word	0x000000ff
        /*09e4*/ 	.word	0x00013288
        /*09e8*/ 	.short	0x0100
        /*09ea*/ 	.byte	0x06
	.zero		1


	//   ....[14]....
        /*09ec*/ 	.word	0x000007c0
        /*09f0*/ 	.word	0x000000ff
        /*09f4*/ 	.word	0x00013290
        /*09f8*/ 	.short	0x0100
        /*09fa*/ 	.byte	0x08
	.zero		1


	//   ....[15]....
        /*09fc*/ 	.word	0x000007d0
        /*0a00*/ 	.word	0x000000ff
        /*0a04*/ 	.word	0x000132a0
        /*0a08*/ 	.short	0x0100
        /*0a0a*/ 	.byte	0x08
	.zero		1


	//   ....[16]....
        /*0a0c*/ 	.word	0x000007e0
        /*0a10*/ 	.word	0x000000ff
        /*0a14*/ 	.word	0x00013298
        /*0a18*/ 	.short	0x0100
        /*0a1a*/ 	.byte	0x08
	.zero		1


	//   ....[17]....
        /*0a1c*/ 	.word	0x000007f0
        /*0a20*/ 	.word	0x000000ff
        /*0a24*/ 	.word	0x000132a8
        /*0a28*/ 	.short	0x0100
        /*0a2a*/ 	.byte	0x08
	.zero		1


	//   ....[18]....
        /*0a2c*/ 	.word	0x00000920
        /*0a30*/ 	.word	0x000000ff
        /*0a34*/ 	.word	0x000132b0
        /*0a38*/ 	.short	0x0100
        /*0a3a*/ 	.byte	0x08
	.zero		1


	//   ....[19]....
        /*0a3c*/ 	.word	0x00000930
        /*0a40*/ 	.word	0x000000ff
        /*0a44*/ 	.word	0x000132c0
        /*0a48*/ 	.short	0x0100
        /*0a4a*/ 	.byte	0x08
	.zero		1


	//   ....[20]....
        /*0a4c*/ 	.word	0x00000940
        /*0a50*/ 	.word	0x000000ff
        /*0a54*/ 	.word	0x000132b8
        /*0a58*/ 	.short	0x0100
        /*0a5a*/ 	.byte	0x08
	.zero		1


	//   ....[21]....
        /*0a5c*/ 	.word	0x00000950
        /*0a60*/ 	.word	0x000000ff
        /*0a64*/ 	.word	0x000132c8
        /*0a68*/ 	.short	0x0100
        /*0a6a*/ 	.byte	0x08
	.zero		1


	//   ....[22]....
        /*0a6c*/ 	.word	0x000028b0
        /*0a70*/ 	.word	0x0000004a
        /*0a74*/ 	.word	0x00013290
        /*0a78*/ 	.short	0x010a
        /*0a7a*/ 	.byte	0x3f
	.zero		1


	//   ....[23]....
        /*0a7c*/ 	.word	0x000039a0
        /*0a80*/ 	.word	0x0000004a
        /*0a84*/ 	.word	0x00013290
        /*0a88*/ 	.short	0x010a
        /*0a8a*/ 	.byte	0x3f
	.zero		1


	//   ....[24]....
        /*0a8c*/ 	.word	0x00004a50
        /*0a90*/ 	.word	0x0000004a
        /*0a94*/ 	.word	0x00013290
        /*0a98*/ 	.short	0x010a
        /*0a9a*/ 	.byte	0x3f
	.zero		1


	//   ....[25]....
        /*0a9c*/ 	.word	0x00004c30
        /*0aa0*/ 	.word	0x00000004
        /*0aa4*/ 	.word	0x00000000
        /*0aa8*/ 	.short	0x0101
        /*0aaa*/ 	.byte	0x3f
	.zero		1


	//   ....[26]....
        /*0aac*/ 	.word	0x00004c70
        /*0ab0*/ 	.word	0x0000004a
        /*0ab4*/ 	.word	0x000132b0
        /*0ab8*/ 	.short	0x010a
        /*0aba*/ 	.byte	0x3f
	.zero		1


	//   ....[27]....
        /*0abc*/ 	.word	0x00004ef0
        /*0ac0*/ 	.word	0x0000004a
        /*0ac4*/ 	.word	0x00000000
        /*0ac8*/ 	.short	0x0101
        /*0aca*/ 	.byte	0x3f
	.zero		1


	//   ....[28]....
        /*0acc*/ 	.word	0x00005a90
        /*0ad0*/ 	.word	0x00000012
        /*0ad4*/ 	.word	0x00013200
        /*0ad8*/ 	.short	0x010a
        /*0ada*/ 	.byte	0x3f
	.zero		1


	//   ....[29]....
        /*0adc*/ 	.word	0x00005ae0
        /*0ae0*/ 	.word	0x00000012
        /*0ae4*/ 	.word	0x00013200
        /*0ae8*/ 	.short	0x010a
        /*0aea*/ 	.byte	0x3f
	.zero		1


	//   ....[30]....
        /*0aec*/ 	.word	0x000063e0
        /*0af0*/ 	.word	0x00000012
        /*0af4*/ 	.word	0x00013200
        /*0af8*/ 	.short	0x010a
        /*0afa*/ 	.byte	0x3f
	.zero		1


	//   ....[31]....
        /*0afc*/ 	.word	0x00007930
        /*0b00*/ 	.word	0x00000012
        /*0b04*/ 	.word	0x00013200
        /*0b08*/ 	.short	0x010a
        /*0b0a*/ 	.byte	0x3f
	.zero		1


	//   ....[32]....
        /*0b0c*/ 	.word	0x00008a50
        /*0b10*/ 	.word	0x0000000d
        /*0b14*/ 	.word	0x00013230
        /*0b18*/ 	.short	0x010a
        /*0b1a*/ 	.byte	0x3f
	.zero		1


	//   ....[33]....
        /*0b1c*/ 	.word	0x00008b00
        /*0b20*/ 	.word	0x0000000d
        /*0b24*/ 	.word	0x00013230
        /*0b28*/ 	.short	0x010a
        /*0b2a*/ 	.byte	0x3f
	.zero		1


	//   ....[34]....
        /*0b2c*/ 	.word	0x00009740
        /*0b30*/ 	.word	0x00000018
        /*0b34*/ 	.word	0x00000000
        /*0b38*/ 	.short	0x0101
        /*0b3a*/ 	.byte	0x3f
	.zero		1


	//   ....[35]....
        /*0b3c*/ 	.word	0x0000d3f0
        /*0b40*/ 	.word	0x00000008
        /*0b44*/ 	.word	0x00013230
        /*0b48*/ 	.short	0x010a
        /*0b4a*/ 	.byte	0x3f
	.zero		1


	//   ....[36]....
        /*0b4c*/ 	.word	0x0000d480
        /*0b50*/ 	.word	0x00000008
        /*0b54*/ 	.word	0x00013230
        /*0b58*/ 	.short	0x010a
        /*0b5a*/ 	.byte	0x3f
	.zero		1


	//   ....[37]....
        /*0b5c*/ 	.word	0x0000da40
        /*0b60*/ 	.word	0x00000014
        /*0b64*/ 	.word	0x00013250
        /*0b68*/ 	.short	0x010a
        /*0b6a*/ 	.byte	0x3f
	.zero		1


	//   ....[38]....
        /*0b6c*/ 	.word	0x0000da90
        /*0b70*/ 	.word	0x00000014
        /*0b74*/ 	.word	0x00013250
        /*0b78*/ 	.short	0x010a
        /*0b7a*/ 	.byte	0x3f
	.zero		1


	//   ....[39]....
        /*0b7c*/ 	.word	0x0000e530
        /*0b80*/ 	.word	0x00000038
        /*0b84*/ 	.word	0x00000000
        /*0b88*/ 	.short	0x0101
        /*0b8a*/ 	.byte	0x3f
	.zero		1


	//   ....[40]....
        /*0b8c*/ 	.word	0x00011af0
        /*0b90*/ 	.word	0x00000014
        /*0b94*/ 	.word	0x00000000
        /*0b98*/ 	.short	0x0101
        /*0b9a*/ 	.byte	0x3f
	.zero		1


	//   ....[41]....
        /*0b9c*/ 	.word	0x000123a0
        /*0ba0*/ 	.word	0x00000003
        /*0ba4*/ 	.word	0x00013230
        /*0ba8*/ 	.short	0x010a
        /*0baa*/ 	.byte	0x3f
	.zero		1


	//   ....[42]....
        /*0bac*/ 	.word	0x00012430
        /*0bb0*/ 	.word	0x00000003
        /*0bb4*/ 	.word	0x00013230
        /*0bb8*/ 	.short	0x010a
        /*0bba*/ 	.byte	0x3f
	.zero		1


	//   ....[43]....
        /*0bbc*/ 	.word	0x000129f0
        /*0bc0*/ 	.word	0x0000000e
        /*0bc4*/ 	.word	0x00013250
        /*0bc8*/ 	.short	0x010a
        /*0bca*/ 	.byte	0x3f
	.zero		1


	//   ....[44]....
        /*0bcc*/ 	.word	0x00012a40
        /*0bd0*/ 	.word	0x0000000e
        /*0bd4*/ 	.word	0x00013250
        /*0bd8*/ 	.short	0x010a
        /*0bda*/ 	.byte	0x3f
	.zero		1


	//   ....[45]....
        /*0bdc*/ 	.word	0x00014450
        /*0be0*/ 	.word	0x0000000f
        /*0be4*/ 	.word	0x00000000
        /*0be8*/ 	.short	0x0101
        /*0bea*/ 	.byte	0x3f
	.zero		1


	//   ....[46]....
        /*0bec*/ 	.word	0x00014d10
        /*0bf0*/ 	.word	0x0000000e
        /*0bf4*/ 	.word	0x00000000
        /*0bf8*/ 	.short	0x0101
        /*0bfa*/ 	.byte	0x3f
	.zero		1


	//   ....[47]....
        /*0bfc*/ 	.word	0x000153e0
        /*0c00*/ 	.word	0x00000003
        /*0c04*/ 	.word	0x00013230
        /*0c08*/ 	.short	0x010a
        /*0c0a*/ 	.byte	0x3f
	.zero		1


	//   ....[48]....
        /*0c0c*/ 	.word	0x00015470
        /*0c10*/ 	.word	0x00000003
        /*0c14*/ 	.word	0x00013230
        /*0c18*/ 	.short	0x010a
        /*0c1a*/ 	.byte	0x3f
	.zero		1


	//   ....[49]....
        /*0c1c*/ 	.word	0x00015a30
        /*0c20*/ 	.word	0x0000000e
        /*0c24*/ 	.word	0x00013250
        /*0c28*/ 	.short	0x010a
        /*0c2a*/ 	.byte	0x3f
	.zero		1


	//   ....[50]....
        /*0c2c*/ 	.word	0x00015a80
        /*0c30*/ 	.word	0x0000000e
        /*0c34*/ 	.word	0x00013250
        /*0c38*/ 	.short	0x010a
        /*0c3a*/ 	.byte	0x3f
	.zero		1


	//   ....[51]....
        /*0c3c*/ 	.word	0x000164f0
        /*0c40*/ 	.word	0x00000003
        /*0c44*/ 	.word	0x00000000
        /*0c48*/ 	.short	0x0101
        /*0c4a*/ 	.byte	0x3f
	.zero		1


	//   ....[52]....
        /*0c4c*/ 	.word	0x00019ad0
        /*0c50*/ 	.word	0x0000000e
        /*0c54*/ 	.word	0x00000000
        /*0c58*/ 	.short	0x0101
        /*0c5a*/ 	.byte	0x3f
	.zero		1


	//   ....[53]....
        /*0c5c*/ 	.word	0x0001a020
        /*0c60*/ 	.word	0x0000000d
        /*0c64*/ 	.word	0x00013250
        /*0c68*/ 	.short	0x010a
        /*0c6a*/ 	.byte	0x3f
	.zero		1


	//   ....[54]....
        /*0c6c*/ 	.word	0x0001a070
        /*0c70*/ 	.word	0x0000000d
        /*0c74*/ 	.word	0x00013250
        /*0c78*/ 	.short	0x010a
        /*0c7a*/ 	.byte	0x3f
	.zero		1


	//   ....[55]....
        /*0c7c*/ 	.word	0x0001a910
        /*0c80*/ 	.word	0x00000002
        /*0c84*/ 	.word	0x00000000
        /*0c88*/ 	.short	0x0101
        /*0c8a*/ 	.byte	0x3f
	.zero		1


	//   ....[56]....
        /*0c8c*/ 	.word	0x0001b910
        /*0c90*/ 	.word	0x00000000
        /*0c94*/ 	.word	0x00000000
        /*0c98*/ 	.short	0x0101
        /*0c9a*/ 	.byte	0x3f
	.zero		1


	//   ....[57]....
        /*0c9c*/ 	.word	0x0001def0
        /*0ca0*/ 	.word	0x00000008
        /*0ca4*/ 	.word	0x00013220
        /*0ca8*/ 	.short	0x010a
        /*0caa*/ 	.byte	0x3f
	.zero		1


	//   ....[58]....
        /*0cac*/ 	.word	0x0001dfa0
        /*0cb0*/ 	.word	0x00000009
        /*0cb4*/ 	.word	0x000132a0
        /*0cb8*/ 	.short	0x010a
        /*0cba*/ 	.byte	0x3f
	.zero		1


	//   ....[59]....
        /*0cbc*/ 	.word	0x0001e1d0
        /*0cc0*/ 	.word	0x00000009
        /*0cc4*/ 	.word	0x000132c0
        /*0cc8*/ 	.short	0x010a
        /*0cca*/ 	.byte	0x3f
	.zero		1


	//   ....[60]....
        /*0ccc*/ 	.word	0x0001e520
        /*0cd0*/ 	.word	0x00000009
        /*0cd4*/ 	.word	0x000132a0
        /*0cd8*/ 	.short	0x010a
        /*0cda*/ 	.byte	0x3f
	.zero		1


	//   ....[61]....
        /*0cdc*/ 	.word	0x0001e740
        /*0ce0*/ 	.word	0x00000009
        /*0ce4*/ 	.word	0x000132c0
        /*0ce8*/ 	.short	0x010a
        /*0cea*/ 	.byte	0x3f
	.zero		1


	//   ....[62]....
        /*0cec*/ 	.word	0x0001f9b0
        /*0cf0*/ 	.word	0x00000005
        /*0cf4*/ 	.word	0x00013280
        /*0cf8*/ 	.short	0x010a
        /*0cfa*/ 	.byte	0x3f
	.zero		1


	//   ....[63]....
        /*0cfc*/ 	.word	0x0001fb70
        /*0d00*/ 	.word	0x00000005
        /*0d04*/ 	.word	0x00013240
        /*0d08*/ 	.short	0x010a
        /*0d0a*/ 	.byte	0x3f
	.zero		1


	//   ....[64]....
        /*0d0c*/ 	.word	0x0001ff10
        /*0d10*/ 	.word	0x00000006
        /*0d14*/ 	.word	0x00013220
        /*0d18*/ 	.short	0x010a
        /*0d1a*/ 	.byte	0x3f
	.zero		1


	//   ....[65]....
        /*0d1c*/ 	.word	0x000201f0
        /*0d20*/ 	.word	0x00000006
        /*0d24*/ 	.word	0x00013280
        /*0d28*/ 	.short	0x010a
        /*0d2a*/ 	.byte	0x3f
	.zero		1


	//   ....[66]....
        /*0d2c*/ 	.word	0x00020440
        /*0d30*/ 	.word	0x00000006
        /*0d34*/ 	.word	0x00013240
        /*0d38*/ 	.short	0x010a
        /*0d3a*/ 	.byte	0x3f
	.zero		1


	//   ....[67]....
        /*0d3c*/ 	.word	0x00020720
        /*0d40*/ 	.word	0x0000000d
        /*0d44*/ 	.word	0x00013270
        /*0d48*/ 	.short	0x010a
        /*0d4a*/ 	.byte	0x3f
	.zero		1


	//   ....[68]....
        /*0d4c*/ 	.word	0x000207b0
        /*0d50*/ 	.word	0x0000000d
        /*0d54*/ 	.word	0x00013260
        /*0d58*/ 	.short	0x010a
        /*0d5a*/ 	.byte	0x3f
	.zero		1


	//   ....[69]....
        /*0d5c*/ 	.word	0x00020ac0
        /*0d60*/ 	.word	0x0000000d
        /*0d64*/ 	.word	0x00013250
        /*0d68*/ 	.short	0x0101
        /*0d6a*/ 	.byte	0x3f
	.zero		1


	//   ....[70]....
        /*0d6c*/ 	.word	0x00020b40
        /*0d70*/ 	.word	0x00000004
        /*0d74*/ 	.word	0x00000000
        /*0d78*/ 	.short	0x0101
        /*0d7a*/ 	.byte	0x3f
	.zero		1


	//   ....[71]....
        /*0d7c*/ 	.word	0x00020d00
        /*0d80*/ 	.word	0x00000003
        /*0d84*/ 	.word	0x00013270
        /*0d88*/ 	.short	0x010a
        /*0d8a*/ 	.byte	0x3f
	.zero		1


	//   ....[72]....
        /*0d8c*/ 	.word	0x00020d80
        /*0d90*/ 	.word	0x00000003
        /*0d94*/ 	.word	0x00013260
        /*0d98*/ 	.short	0x010a
        /*0d9a*/ 	.byte	0x3f
	.zero		1


	//   ....[73]....
        /*0d9c*/ 	.word	0x000210a0
        /*0da0*/ 	.word	0x00000003
        /*0da4*/ 	.word	0x00013250
        /*0da8*/ 	.short	0x0101
        /*0daa*/ 	.byte	0x3f
	.zero		1


	//   ....[74]....
        /*0dac*/ 	.word	0x00021110
        /*0db0*/ 	.word	0x00000000
        /*0db4*/ 	.word	0x00000000
        /*0db8*/ 	.short	0x0101
        /*0dba*/ 	.byte	0x3f
	.zero		1


	//   ....[75]....
        /*0dbc*/ 	.word	0x00021e00
        /*0dc0*/ 	.word	0x00000008
        /*0dc4*/ 	.word	0x00013220
        /*0dc8*/ 	.short	0x010a
        /*0dca*/ 	.byte	0x3f
	.zero		1


	//   ....[76]....
        /*0dcc*/ 	.word	0x00021f90
        /*0dd0*/ 	.word	0x00000006
        /*0dd4*/ 	.word	0x00000000
        /*0dd8*/ 	.short	0x010a
        /*0dda*/ 	.byte	0x3f
	.zero		1


	//   ....[77]....
        /*0ddc*/ 	.word	0x00022000
        /*0de0*/ 	.word	0x00000007
        /*0de4*/ 	.word	0x00000000
        /*0de8*/ 	.short	0x010a
        /*0dea*/ 	.byte	0x3f
	.zero		1


	//   ....[78]....
        /*0dec*/ 	.word	0x00022050
        /*0df0*/ 	.word	0x00000002
        /*0df4*/ 	.word	0x00013260
        /*0df8*/ 	.short	0x010a
        /*0dfa*/ 	.byte	0x3f
	.zero		1


	//   ....[79]....
        /*0dfc*/ 	.word	0x000220a0
        /*0e00*/ 	.word	0x00000005
        /*0e04*/ 	.word	0x00013260
        /*0e08*/ 	.short	0x010a
        /*0e0a*/ 	.byte	0x3f
	.zero		1


	//   ....[80]....
        /*0e0c*/ 	.word	0x000220e0
        /*0e10*/ 	.word	0x00000002
        /*0e14*/ 	.word	0x00013280
        /*0e18*/ 	.short	0x010a
        /*0e1a*/ 	.byte	0x3f
	.zero		1


	//   ....[81]....
        /*0e1c*/ 	.word	0x00022100
        /*0e20*/ 	.word	0x00000005
        /*0e24*/ 	.word	0x00013280
        /*0e28*/ 	.short	0x010a
        /*0e2a*/ 	.byte	0x3f
	.zero		1


	//   ....[82]....
        /*0e2c*/ 	.word	0x00022160
        /*0e30*/ 	.word	0x0000004a
        /*0e34*/ 	.word	0x00013290
        /*0e38*/ 	.short	0x010a
        /*0e3a*/ 	.byte	0x3f
	.zero		1


	//   ....[83]....
        /*0e3c*/ 	.word	0x000221b0
        /*0e40*/ 	.word	0x0000004a
        /*0e44*/ 	.word	0x00013290
        /*0e48*/ 	.short	0x010a
        /*0e4a*/ 	.byte	0x3f
	.zero		1


	//   ....[84]....
        /*0e4c*/ 	.word	0x00022200
        /*0e50*/ 	.word	0x0000004a
        /*0e54*/ 	.word	0x00013290
        /*0e58*/ 	.short	0x010a
        /*0e5a*/ 	.byte	0x3f
	.zero		1


	//   ....[85]....
        /*0e5c*/ 	.word	0x00022250
        /*0e60*/ 	.word	0x0000004a
        /*0e64*/ 	.word	0x000132b0
        /*0e68*/ 	.short	0x010a
        /*0e6a*/ 	.byte	0x3f
	.zero		1


	//   ....[86]....
        /*0e6c*/ 	.word	0x00022510
        /*0e70*/ 	.word	0x00000012
        /*0e74*/ 	.word	0x00013200
        /*0e78*/ 	.short	0x010a
        /*0e7a*/ 	.byte	0x3f
	.zero		1


	//   ....[87]....
        /*0e7c*/ 	.word	0x000227d0
        /*0e80*/ 	.word	0x00000012
        /*0e84*/ 	.word	0x00013200
        /*0e88*/ 	.short	0x010a
        /*0e8a*/ 	.byte	0x3f
	.zero		1


	//   ....[88]....
        /*0e8c*/ 	.word	0x00022820
        /*0e90*/ 	.word	0x0000000d
        /*0e94*/ 	.word	0x00013230
        /*0e98*/ 	.short	0x010a
        /*0e9a*/ 	.byte	0x3f
	.zero		1


	//   ....[89]....
        /*0e9c*/ 	.word	0x00022870
        /*0ea0*/ 	.word	0x00000008
        /*0ea4*/ 	.word	0x00013230
        /*0ea8*/ 	.short	0x010a
        /*0eaa*/ 	.byte	0x3f
	.zero		1


	//   ....[90]....
        /*0eac*/ 	.word	0x000228c0
        /*0eb0*/ 	.word	0x00000014
        /*0eb4*/ 	.word	0x00013250
        /*0eb8*/ 	.short	0x010a
        /*0eba*/ 	.byte	0x3f
	.zero		1


	//   ....[91]....
        /*0ebc*/ 	.word	0x00022910
        /*0ec0*/ 	.word	0x00000003
        /*0ec4*/ 	.word	0x00013230
        /*0ec8*/ 	.short	0x010a
        /*0eca*/ 	.byte	0x3f
	.zero		1


	//   ....[92]....
        /*0ecc*/ 	.word	0x00022960
        /*0ed0*/ 	.word	0x0000000e
        /*0ed4*/ 	.word	0x00013250
        /*0ed8*/ 	.short	0x010a
        /*0eda*/ 	.byte	0x3f
	.zero		1


	//   ....[93]....
        /*0edc*/ 	.word	0x000229b0
        /*0ee0*/ 	.word	0x00000003
        /*0ee4*/ 	.word	0x00013230
        /*0ee8*/ 	.short	0x010a
        /*0eea*/ 	.byte	0x3f
	.zero		1


	//   ....[94]....
        /*0eec*/ 	.word	0x00022a00
        /*0ef0*/ 	.word	0x0000000e
        /*0ef4*/ 	.word	0x00013250
        /*0ef8*/ 	.short	0x010a
        /*0efa*/ 	.byte	0x3f
	.zero		1


	//   ....[95]....
        /*0efc*/ 	.word	0x00022a50
        /*0f00*/ 	.word	0x0000000d
        /*0f04*/ 	.word	0x00013250
        /*0f08*/ 	.short	0x010a
        /*0f0a*/ 	.byte	0x3f
	.zero		1


	//   ....[96]....
        /*0f0c*/ 	.word	0x00022bf0
        /*0f10*/ 	.word	0x00000008
        /*0f14*/ 	.word	0x00013220
        /*0f18*/ 	.short	0x010a
        /*0f1a*/ 	.byte	0x3f
	.zero		1


	//   ....[97]....
        /*0f1c*/ 	.word	0x00022c40
        /*0f20*/ 	.word	0x00000009
        /*0f24*/ 	.word	0x000132a0
        /*0f28*/ 	.short	0x010a
        /*0f2a*/ 	.byte	0x3f
	.zero		1


	//   ....[98]....
        /*0f2c*/ 	.word	0x00022c90
        /*0f30*/ 	.word	0x00000009
        /*0f34*/ 	.word	0x000132c0
        /*0f38*/ 	.short	0x010a
        /*0f3a*/ 	.byte	0x3f
	.zero		1


	//   ....[99]....
        /*0f3c*/ 	.word	0x00022ce0
        /*0f40*/ 	.word	0x00000009
        /*0f44*/ 	.word	0x000132a0
        /*0f48*/ 	.short	0x010a
        /*0f4a*/ 	.byte	0x3f
	.zero		1


	//   ....[100]....
        /*0f4c*/ 	.word	0x00022d30
        /*0f50*/ 	.word	0x00000009
        /*0f54*/ 	.word	0x000132c0
        /*0f58*/ 	.short	0x010a
        /*0f5a*/ 	.byte	0x3f
	.zero		1


	//   ....[101]....
        /*0f5c*/ 	.word	0x00022ed0
        /*0f60*/ 	.word	0x00000005
        /*0f64*/ 	.word	0x00013280
        /*0f68*/ 	.short	0x010a
        /*0f6a*/ 	.byte	0x3f
	.zero		1


	//   ....[102]....
        /*0f6c*/ 	.word	0x00022f20
        /*0f70*/ 	.word	0x00000005
        /*0f74*/ 	.word	0x00013240
        /*0f78*/ 	.short	0x010a
        /*0f7a*/ 	.byte	0x3f
	.zero		1


	//   ....[103]....
        /*0f7c*/ 	.word	0x00022fa0
        /*0f80*/ 	.word	0x00000005
        /*0f84*/ 	.word	0x00013220
        /*0f88*/ 	.short	0x010a
        /*0f8a*/ 	.byte	0x3f
	.zero		1


	//   ....[104]....
        /*0f8c*/ 	.word	0x00022ff0
        /*0f90*/ 	.word	0x00000006
        /*0f94*/ 	.word	0x00013280
        /*0f98*/ 	.short	0x010a
        /*0f9a*/ 	.byte	0x3f
	.zero		1


	//   ....[105]....
        /*0f9c*/ 	.word	0x00023040
        /*0fa0*/ 	.word	0x00000006
        /*0fa4*/ 	.word	0x00013240
        /*0fa8*/ 	.short	0x010a
        /*0faa*/ 	.byte	0x3f
	.zero		1


	//   ....[106]....
        /*0fac*/ 	.word	0x00023090
        /*0fb0*/ 	.word	0x0000000d
        /*0fb4*/ 	.word	0x00013270
        /*0fb8*/ 	.short	0x010a
        /*0fba*/ 	.byte	0x3f
	.zero		1


	//   ....[107]....
        /*0fbc*/ 	.word	0x000230e0
        /*0fc0*/ 	.word	0x0000000d
        /*0fc4*/ 	.word	0x00013260
        /*0fc8*/ 	.short	0x010a
        /*0fca*/ 	.byte	0x3f
	.zero		1


	//   ....[108]....
        /*0fcc*/ 	.word	0x00023130
        /*0fd0*/ 	.word	0x00000003
        /*0fd4*/ 	.word	0x00013270
        /*0fd8*/ 	.short	0x010a
        /*0fda*/ 	.byte	0x3f
	.zero		1


	//   ....[109]....
        /*0fdc*/ 	.word	0x00023180
        /*0fe0*/ 	.word	0x00000003
        /*0fe4*/ 	.word	0x00013260
        /*0fe8*/ 	.short	0x010a
        /*0fea*/ 	.byte	0x3f
	.zero		1


	//   ....[110]....
        /*0fec*/ 	.word	0x00023b00
        /*0ff0*/ 	.word	0x00000008
        /*0ff4*/ 	.word	0x00013220
        /*0ff8*/ 	.short	0x010a
        /*0ffa*/ 	.byte	0x3f
	.zero		1


	//   ....[111]....
        /*0ffc*/ 	.word	0x00023ca0
        /*1000*/ 	.word	0x00000006
        /*1004*/ 	.word	0x00000000
        /*1008*/ 	.short	0x010a
        /*100a*/ 	.byte	0x3f
	.zero		1


	//   ....[112]....
        /*100c*/ 	.word	0x00023cf0
        /*1010*/ 	.word	0x00000007
        /*1014*/ 	.word	0x00000000
        /*1018*/ 	.short	0x010a
        /*101a*/ 	.byte	0x3f
	.zero		1


	//   ....[113]....
        /*101c*/ 	.word	0x00023d40
        /*1020*/ 	.word	0x00000002
        /*1024*/ 	.word	0x00013260
        /*1028*/ 	.short	0x010a
        /*102a*/ 	.byte	0x3f
	.zero		1


	//   ....[114]....
        /*102c*/ 	.word	0x00023d90
        /*1030*/ 	.word	0x00000005
        /*1034*/ 	.word	0x00013260
        /*1038*/ 	.short	0x010a
        /*103a*/ 	.byte	0x3f
	.zero		1


	//   ....[115]....
        /*103c*/ 	.word	0x00023de0
        /*1040*/ 	.word	0x00000002
        /*1044*/ 	.word	0x00013280
        /*1048*/ 	.short	0x010a
        /*104a*/ 	.byte	0x3f
	.zero		1


	//----- nvinfo : EIATTR_NUM_MBARRIERS
	.align		4
.L_237:
        /*104c*/ 	.byte	0x03, 0x38
        /*104e*/ 	.short	0x0016


	//----- nvinfo : EIATTR_EXIT_INSTR_OFFSETS
	.align		4
        /*1050*/ 	.byte	0x04, 0x1c
        /*1052*/ 	.short	(.L_239 - .L_238)


	//   ....[0]....
.L_238:
        /*1054*/ 	.word	0x00022150


	//----- nvinfo : EIATTR_MAX_THREADS
	.align		4
.L_239:
        /*1058*/ 	.byte	0x04, 0x05
        /*105a*/ 	.short	(.L_241 - .L_240)
.L_240:
        /*105c*/ 	.word	0x00000200
        /*1060*/ 	.word	0x00000001
        /*1064*/ 	.word	0x00000001


	//----- nvinfo : EIATTR_CRS_STACK_SIZE
	.align		4
.L_241:
        /*1068*/ 	.byte	0x04, 0x1e
        /*106a*/ 	.short	(.L_243 - .L_242)
.L_242:
        /*106c*/ 	.word	0x00000000


	//----- nvinfo : EIATTR_CBANK_PARAM_SIZE
	.align		4
.L_243:
        /*1070*/ 	.byte	0x03, 0x19
        /*1072*/ 	.short	0x0a70


	//----- nvinfo : EIATTR_PARAM_CBANK
	.align		4
        /*1074*/ 	.byte	0x04, 0x0a
        /*1076*/ 	.short	(.L_245 - .L_244)
	.align		4
.L_244:
        /*1078*/ 	.word	index@(.nv.constant0._ZN7cutlass13device_kernelIN5flash11enable_sm90INS1_16FlashAttnFwdSm90INS1_25CollectiveMainloopFwdSm90ILi2EN4cute5tupleIJNS5_1CILi1EEES8_S8_EEENS6_IJNS7_ILi192EEENS7_ILi160EEENS7_ILi64EEEEEELi64ENS_12float_e4m3_tEfNS_4arch4Sm90ELb0ELb1ELb1ELb1ELb0ELb1ELb0ELb1ELb1ELb0ELb0ELb0EEENS1_21CollectiveEpilogueFwdINS6_IJSA_SC_SB_EEES9_NS_10bfloat16_tESG_Li384ELb1ELb0ELb0ELb1EEENS1_36VarlenDynamicPersistentTileSchedulerILi192ELi160ELi384ELi128ELb0ELb0ELb1ELb1ELb0ELb1EEEEEEEEEvNT_6ParamsE)
        /*107c*/ 	.short	0x0210
        /*107e*/ 	.short	0x0a70


	//----- nvinfo : EIATTR_SW_WAR
	.align		4
.L_245:
        /*1080*/ 	.byte	0x04, 0x36
        /*1082*/ 	.short	(.L_247 - .L_246)
.L_246:
        /*1084*/ 	.word	0x00000008
.L_247:


//--------------------- .nv.info._ZN7cutlass13device_kernelIN5flash11enable_sm90INS1_16FlashAttnFwdSm90INS1_25CollectiveMainloopFwdSm90ILi2EN4cute5tupleIJNS5_1CILi1EEES8_S8_EEENS6_IJNS7_ILi192EEENS7_ILi160EEENS7_ILi64EEEEEELi64ENS_12float_e4m3_tEfNS_4arch4Sm90ELb1ELb0ELb1ELb0ELb0ELb0ELb0ELb1ELb1ELb0ELb0ELb0EEENS1_21CollectiveEpilogueFwdINS6_IJSA_SC_SB_EEES9_NS_10bfloat16_tESG_Li384ELb0ELb0ELb0ELb1EEENS1_30DynamicPersistentTileSchedulerILi384ELi128ELb0ELb0ELb1EEEEEEEEEvNT_6ParamsE --------------------------
	.section	.nv.info._ZN7cutlass13device_kernelIN5flash11enable_sm90INS1_16FlashAttnFwdSm90INS1_25CollectiveMainloopFwdSm90ILi2EN4cute5tupleIJNS5_1CILi1EEES8_S8_EEENS6_IJNS7_ILi192EEENS7_ILi160EEENS7_ILi64EEEEEELi64ENS_12float_e4m3_tEfNS_4arch4Sm90ELb1ELb0ELb1ELb0ELb0ELb0ELb0ELb1ELb1ELb0ELb0ELb0EEENS1_21CollectiveEpilogueFwdINS6_IJSA_SC_SB_EEES9_NS_10bfloat16_tESG_Li384ELb0ELb0ELb0ELb1EEENS1_30DynamicPersistentTileSchedulerILi384ELi128ELb0ELb0ELb1EEEEEEEEEvNT_6ParamsE,"",@"SHT_CUDA_INFO"
	.sectionflags	@""
	.align	4


	//----- nvinfo : EIATTR_CUDA_API_VERSION
	.align		4
        /*0000*/ 	.byte	0x04, 0x37
        /*0002*/ 	.short	(.L_249 - .L_248)
.L_248:
        /*0004*/ 	.word	0x00000082


	//----- nvinfo : EIATTR_KPARAM_INFO
	.align		4
.L_249:
        /*0008*/ 	.byte	0x04, 0x17
        /*000a*/ 	.short	(.L_251 - .L_250)
.L_250:
        /*000c*/ 	.word	0x00000000
        /*0010*/ 	.short	0x0000
        /*0012*/ 	.short	0x0070
        /*0014*/ 	.byte	0x00, 0xf0, 0x01, 0x2e


	//----- nvinfo : EIATTR_SPARSE_MMA_MASK
	.align		4
.L_251:
        /*0018*/ 	.byte	0x03, 0x50
        /*001a*/ 	.short	0x0000


	//----- nvinfo : EIATTR_MAXREG_COUNT
	.align		4
        /*001c*/ 	.byte	0x03, 0x1b
        /*001e*/ 	.short	0x0080


	//----- nvinfo : EIATTR_NUM_BARRIERS
	.align		4
        /*0020*/ 	.byte	0x02, 0x4c
        /*0022*/ 	.byte	0x09
	.zero		1


	//----- nvinfo : EIATTR_EXTERNS
	.align		4
        /*0024*/ 	.byte	0x04, 0x0f
        /*0026*/ 	.short	(.L_253 - .L_252)


	//   ....[0]....
	.align		4
.L_252:
        /*0028*/ 	.word	index@(__assertfail)


	//----- nvinfo : EIATTR_ANNOTATIONS
	.align		4
.L_253:
        /*002c*/ 	.byte	0x04, 0x55
        /*002e*/ 	.short	(.L_255 - .L_254)


	//   ....[0]....
.L_254:
        /*0030*/ 	.word	0x00000001
        /*0034*/ 	.byte	0x50, 0x0a, 0x00, 0x00, 0x01, 0x00, 0x00, 0x00, 0x90, 0x0d, 0x00, 0x00, 0x01, 0x00, 0x00, 0x00
        /*0044*/ 	.byte	0x60, 0x15, 0x00, 0x00, 0x01, 0x00, 0x00, 0x00, 0x40, 0xb7, 0x00, 0x00, 0x01, 0x00, 0x00, 0x00
        /*0054*/ 	.byte	0xf0, 0xb9, 0x00, 0x00, 0x01, 0x00, 0x00, 0x00, 0xd0, 0xc6, 0x00, 0x00, 0x01, 0x00, 0x00, 0x00
        /*0064*/ 	.byte	0xf0, 0xcc, 0x00, 0x00, 0x01, 0x00, 0x00, 0x00, 0x30, 0xf2, 0x00, 0x00


	//----- nvinfo : EIATTR_MERCURY_ISA_VERSION
	.align		4
.L_255:
        /*0070*/ 	.byte	0x03, 0x5f
        /*0072*/ 	.short	0x0101


	//----- nvinfo : EIATTR_INT_WARP_WIDE_INSTR_OFFSETS
	.align		4
        /*0074*/ 	.byte	0x04, 0x31
        /*0076*/ 	.short	(.L_257 - .L_256)


	//   ....[0]....
.L_256:
        /*0078*/ 	.word	0x00000180


	//   ....[1]....
        /*007c*/ 	.word	0x000001b0


	//   ....[2]....
        /*0080*/ 	.word	0x00000240


	//   ....[3]....
        /*0084*/ 	.word	0x0000d370


	//   ....[4]....
        /*0088*/ 	.word	0x0000d400


	//   ....[5]....
        /*008c*/ 	.word	0x0000da70


	//   ....[6]....
        /*0090*/ 	.word	0x0000ed20


	//   ....[7]....
        /*0094*/ 	.word	0x0000edb0


	//----- nvinfo : EIATTR_COOP_GROUP_MASK_REGIDS
	.align		4
.L_257:
        /*0098*/ 	.byte	0x04, 0x29
        /*009a*/ 	.short	(.L_259 - .L_258)


	//   ....[0]....
.L_258:
        /*009c*/ 	.word	0xffffffff


	//   ....[1]....
        /*00a0*/ 	.word	0xffffffff


	//   ....[2]....
        /*00a4*/ 	.word	0xffffffff


	//   ....[3]....
        /*00a8*/ 	.word	0xffffffff


	//   ....[4]....
        /*00ac*/ 	.word	0xffffffff


	//   ....[5]....
        /*00b0*/ 	.word	0xffffffff


	//   ....[6]....
        /*00b4*/ 	.word	0xffffffff


	//   ....[7]....
        /*00b8*/ 	.word	0xffffffff


	//   ....[8]....
        /*00bc*/ 	.word	0xffffffff


	//   ....[9]....
        /*00c0*/ 	.word	0xffffffff


	//   ....[10]....
        /*00c4*/ 	.word	0xffffffff


	//   ....[11]....
        /*00c8*/ 	.word	0xffffffff


	//   ....[12]....
        /*00cc*/ 	.word	0xffffffff


	//   ....[13]....
        /*00d0*/ 	.word	0xffffffff


	//   ....[14]....
        /*00d4*/ 	.word	0xffffffff


	//   ....[15]....
        /*00d8*/ 	.word	0xffffffff


	//   ....[16]....
        /*00dc*/ 	.word	0xffffffff


	//   ....[17]....
        /*00e0*/ 	.word	0xffffffff


	//   ....[18]....
        /*00e4*/ 	.word	0xffffffff


	//   ....[19]....
        /*00e8*/ 	.word	0xffffffff


	//   ....[20]....
        /*00ec*/ 	.word	0xffffffff


	//   ....[21]....
        /*00f0*/ 	.word	0xffffffff


	//   ....[22]....
        /*00f4*/ 	.word	0xffffffff


	//   ....[23]....
        /*00f8*/ 	.word	0xffffffff


	//   ....[24]....
        /*00fc*/ 	.word	0xffffffff


	//   ....[25]....
        /*0100*/ 	.word	0xffffffff


	//   ....[26]....
        /*0104*/ 	.word	0xffffffff


	//   ....[27]....
        /*0108*/ 	.word	0xffffffff


	//   ....[28]....
        /*010c*/ 	.word	0xffffffff


	//   ....[29]....
        /*0110*/ 	.word	0xffffffff


	//   ....[30]....
        /*0114*/ 	.word	0xffffffff


	//   ....[31]....
        /*0118*/ 	.word	0xffffffff


	//   ....[32]....
        /*011c*/ 	.word	0xffffffff


	//   ....[33]....
        /*0120*/ 	.word	0xffffffff


	//   ....[34]....
        /*0124*/ 	.word	0xffffffff


	//   ....[35]....
        /*0128*/ 	.word	0xffffffff


	//   ....[36]....
        /*012c*/ 	.word	0xffffffff


	//   ....[37]....
        /*0130*/ 	.word	0xffffffff


	//   ....[38]....
        /*0134*/ 	.word	0xffffffff


	//   ....[39]....
        /*0138*/ 	.word	0xffffffff


	//   ....[40]....
        /*013c*/ 	.word	0xffffffff


	//   ....[41]....
        /*0140*/ 	.word	0xffffffff


	//   ....[42]....
        /*0144*/ 	.word	0xffffffff


	//   ....[43]....
        /*0148*/ 	.word	0xffffffff


	//   ....[44]....
        /*014c*/ 	.word	0xffffffff


	//   ....[45]....
        /*0150*/ 	.word	0x0500000f


	//   ....[46]....
        /*0154*/ 	.word	0x0500000f


	//----- nvinfo : EIATTR_COOP_GROUP_INSTR_OFFSETS
	.align		4
.L_259:
        /*0158*/ 	.byte	0x04, 0x28
        /*015a*/ 	.short	(.L_261 - .L_260)


	//   ....[0]....
.L_260:
        /*015c*/ 	.word	0x00000060


	//   ....[1]....
        /*0160*/ 	.word	0x00000190


	//   ....[2]....
        /*0164*/ 	.word	0x00000250


	//   ....[3]....
        /*0168*/ 	.word	0x000003c0


	//   ....[4]....
        /*016c*/ 	.word	0x00000520


	//   ....[5]....
        /*0170*/ 	.word	0x00000640


	//   ....[6]....
        /*0174*/ 	.word	0x000007a0


	//   ....[7]....
        /*0178*/ 	.word	0x00001390


	//   ....[8]....
        /*017c*/ 	.word	0x00002dc0


	//   ....[9]....
        /*0180*/ 	.word	0x00002e90


	//   ....[10]....
        /*0184*/ 	.word	0x00003a60


	//   ....[11]....
        /*0188*/ 	.word	0x00003ab0


	//   ....[12]....
        /*018c*/ 	.word	0x000065f0


	//   ....[13]....
        /*0190*/ 	.word	0x000066f0


	//   ....[14]....
        /*0194*/ 	.word	0x00007230


	//   ....[15]....
        /*0198*/ 	.word	0x00007300


	//   ....[16]....
        /*019c*/ 	.word	0x00009ba0


	//   ....[17]....
        /*01a0*/ 	.word	0x00009bd0


	//   ....[18]....
        /*01a4*/ 	.word	0x00009bf0


	//   ....[19]....
        /*01a8*/ 	.word	0x00009c10


	//   ....[20]....
        /*01ac*/ 	.word	0x0000b4a0


	//   ....[21]....
        /*01b0*/ 	.word	0x0000b4b0


	//   ....[22]....
        /*01b4*/ 	.word	0x0000b530


	//   ....[23]....
        /*01b8*/ 	.word	0x0000b550


	//   ....[24]....
        /*01bc*/ 	.word	0x0000c080


	//   ....[25]....
        /*01c0*/ 	.word	0x0000c090


	//   ....[26]....
        /*01c4*/ 	.word	0x0000c0a0


	//   ....[27]....
        /*01c8*/ 	.word	0x0000c0b0


	//   ....[28]....
        /*01cc*/ 	.word	0x0000c0c0


	//   ....[29]....
        /*01d0*/ 	.word	0x0000c0d0


	//   ....[30]....
        /*01d4*/ 	.word	0x0000c0e0


	//   ....[31]....
        /*01d8*/ 	.word	0x0000c0f0


	//   ....[32]....
        /*01dc*/ 	.word	0x0000c120


	//   ....[33]....
        /*01e0*/ 	.word	0x0000c150


	//   ....[34]....
        /*01e4*/ 	.word	0x0000c180


	//   ....[35]....
        /*01e8*/ 	.word	0x0000c1a0


	//   ....[36]....
        /*01ec*/ 	.word	0x0000c1c0


	//   ....[37]....
        /*01f0*/ 	.word	0x0000c1d0


	//   ....[38]....
        /*01f4*/ 	.word	0x0000c1e0


	//   ....[39]....
        /*01f8*/ 	.word	0x0000c210


	//   ....[40]....
        /*01fc*/ 	.word	0x0000c250


	//   ....[41]....
        /*0200*/ 	.word	0x0000cca0


	//   ....[42]....
        /*0204*/ 	.word	0x0000db40


	//   ....[43]....
        /*0208*/ 	.word	0x0000f340


	//   ....[44]....
        /*020c*/ 	.word	0x0000f4c0


	//   ....[45]....
        /*0210*/ 	.word	0x0000fa80


	//   ....[46]....
        /*0214*/ 	.word	0x0000fef0


	//----- nvinfo : EIATTR_REG_RECONFIG
	.align		4
.L_261:
        /*0218*/ 	.byte	0x01, 0x54
	.zero		2


	//----- nvinfo : EIATTR_SYSCALL_OFFSETS
	.align		4
        /*021c*/ 	.byte	0x04, 0x46
        /*021e*/ 	.short	(.L_263 - .L_262)


	//   ....[0]....
.L_262:
        /*0220*/ 	.word	0x00001540


	//   ....[1]....
        /*0224*/ 	.word	0x0000d590


	//   ....[2]....
        /*0228*/ 	.word	0x0000d6d0


	//   ....[3]....
        /*022c*/ 	.word	0x0000d810


	//   ....[4]....
        /*0230*/ 	.word	0x0000d930


	//----- nvinfo : EIATTR_MBARRIER_INSTR_OFFSETS
	.align		4
.L_263:
        /*0234*/ 	.byte	0x04, 0x39
        /*0236*/ 	.short	(.L_265 - .L_264)


	//   ....[0]....
.L_264:
        /*0238*/ 	.word	0x00000270
        /*023c*/ 	.word	0x000000ff
        /*0240*/ 	.word	0x00013200
        /*0244*/ 	.short	0x0100
        /*0246*/ 	.byte	0x06
	.zero		1


	//   ....[1]....
        /*0248*/ 	.word	0x00000280
        /*024c*/ 	.word	0x000000ff
        /*0250*/ 	.word	0x00013220
        /*0254*/ 	.short	0x0100
        /*0256*/ 	.byte	0x06
	.zero		1


	//   ....[2]....
        /*0258*/ 	.word	0x00000370
        /*025c*/ 	.word	0x000000ff
        /*0260*/ 	.word	0x00013230
        /*0264*/ 	.short	0x0100
        /*0266*/ 	.byte	0x08
	.zero		1


	//   ....[3]....
        /*0268*/ 	.word	0x00000380
        /*026c*/ 	.word	0x000000ff
        /*0270*/ 	.word	0x00013240
        /*0274*/ 	.short	0x0100
        /*0276*/ 	.byte	0x08
	.zero		1


	//   ....[4]....
        /*0278*/ 	.word	0x00000390
        /*027c*/ 	.word	0x000000ff
        /*0280*/ 	.word	0x00013238
        /*0284*/ 	.short	0x0100
        /*0286*/ 	.byte	0x08
	.zero		1


	//   ....[5]....
        /*0288*/ 	.word	0x000003a0
        /*028c*/ 	.word	0x000000ff
        /*0290*/ 	.word	0x00013248
        /*0294*/ 	.short	0x0100
        /*0296*/ 	.byte	0x08
	.zero		1


	//   ....[6]....
        /*0298*/ 	.word	0x000004d0
        /*029c*/ 	.word	0x000000ff
        /*02a0*/ 	.word	0x00013250
        /*02a4*/ 	.short	0x0100
        /*02a6*/ 	.byte	0x08
	.zero		1


	//   ....[7]....
        /*02a8*/ 	.word	0x000004e0
        /*02ac*/ 	.word	0x000000ff
        /*02b0*/ 	.word	0x00013260
        /*02b4*/ 	.short	0x0100
        /*02b6*/ 	.byte	0x08
	.zero		1


	//   ....[8]....
        /*02b8*/ 	.word	0x000004f0
        /*02bc*/ 	.word	0x000000ff
        /*02c0*/ 	.word	0x00013258
        /*02c4*/ 	.short	0x0100
        /*02c6*/ 	.byte	0x08
	.zero		1


	//   ....[9]....
        /*02c8*/ 	.word	0x00000500
        /*02cc*/ 	.word	0x000000ff
        /*02d0*/ 	.word	0x00013268
        /*02d4*/ 	.short	0x0100
        /*02d6*/ 	.byte	0x08
	.zero		1


	//   ....[10]....
        /*02d8*/ 	.word	0x000005f0
        /*02dc*/ 	.word	0x000000ff
        /*02e0*/ 	.word	0x00013270
        /*02e4*/ 	.short	0x0100
        /*02e6*/ 	.byte	0x06
	.zero		1


	//   ....[11]....
        /*02e8*/ 	.word	0x00000600
        /*02ec*/ 	.word	0x000000ff
        /*02f0*/ 	.word	0x00013280
        /*02f4*/ 	.short	0x0100
        /*02f6*/ 	.byte	0x06
	.zero		1


	//   ....[12]....
        /*02f8*/ 	.word	0x00000610
        /*02fc*/ 	.word	0x000000ff
        /*0300*/ 	.word	0x00013278
        /*0304*/ 	.short	0x0100
        /*0306*/ 	.byte	0x06
	.zero		1


	//   ....[13]....
        /*0308*/ 	.word	0x00000620
        /*030c*/ 	.word	0x000000ff
        /*0310*/ 	.word	0x00013288
        /*0314*/ 	.short	0x0100
        /*0316*/ 	.byte	0x06
	.zero		1


	//   ....[14]....
        /*0318*/ 	.word	0x00000750
        /*031c*/ 	.word	0x000000ff
        /*0320*/ 	.word	0x00013290
        /*0324*/ 	.short	0x0100
        /*0326*/ 	.byte	0x08
	.zero		1


	//   ....[15]....
        /*0328*/ 	.word	0x00000760
        /*032c*/ 	.word	0x000000ff
        /*0330*/ 	.word	0x000132a0
        /*0334*/ 	.short	0x0100
        /*0336*/ 	.byte	0x08
	.zero		1


	//   ....[16]....
        /*0338*/ 	.word	0x00000770
        /*033c*/ 	.word	0x000000ff
        /*0340*/ 	.word	0x00013298
        /*0344*/ 	.short	0x0100
        /*0346*/ 	.byte	0x08
	.zero		1


	//   ....[17]....
        /*0348*/ 	.word	0x00000780
        /*034c*/ 	.word	0x000000ff
        /*0350*/ 	.word	0x000132a8
        /*0354*/ 	.short	0x0100
        /*0356*/ 	.byte	0x08
	.zero		1


	//   ....[18]....
        /*0358*/ 	.word	0x000008b0
        /*035c*/ 	.word	0x000000ff
        /*0360*/ 	.word	0x000132b0
        /*0364*/ 	.short	0x0100
        /*0366*/ 	.byte	0x08
	.zero		1


	//   ....[19]....
        /*0368*/ 	.word	0x000008c0
        /*036c*/ 	.word	0x000000ff
        /*0370*/ 	.word	0x000132c0
        /*0374*/ 	.short	0x0100
        /*0376*/ 	.byte	0x08
	.zero		1


	//   ....[20]....
        /*0378*/ 	.word	0x000008d0
        /*037c*/ 	.word	0x000000ff
        /*0380*/ 	.word	0x000132b8
        /*0384*/ 	.short	0x0100
        /*0386*/ 	.byte	0x08
	.zero		1


	//   ....[21]....
        /*0388*/ 	.word	0x000008e0
        /*038c*/ 	.word	0x000000ff
        /*0390*/ 	.word	0x000132c8
        /*0394*/ 	.short	0x0100
        /*0396*/ 	.byte	0x08
	.zero		1


	//   ....[22]....
        /*0398*/ 	.word	0x00001830
        /*039c*/ 	.word	0x000000ff
        /*03a0*/ 	.word	0x00013200
        /*03a4*/ 	.short	0x010a
        /*03a6*/ 	.byte	0x28
	.zero		1


	//   ....[23]....
        /*03a8*/ 	.word	0x000018c0
        /*03ac*/ 	.word	0x00000003
        /*03b0*/ 	.word	0x00013230
        /*03b4*/ 	.short	0x010a
        /*03b6*/ 	.byte	0x3f
	.zero		1


	//   ....[24]....
        /*03b8*/ 	.word	0x00001900
        /*03bc*/ 	.word	0x00000003
        /*03c0*/ 	.word	0x00013230
        /*03c4*/ 	.short	0x010a
        /*03c6*/ 	.byte	0x3f
	.zero		1


	//   ....[25]....
        /*03c8*/ 	.word	0x00002950
        /*03cc*/ 	.word	0x00000003
        /*03d0*/ 	.word	0x00000000
        /*03d4*/ 	.short	0x0101
        /*03d6*/ 	.byte	0x3f
	.zero		1


	//   ....[26]....
        /*03d8*/ 	.word	0x00004e20
        /*03dc*/ 	.word	0x000000ff
        /*03e0*/ 	.word	0x00013230
        /*03e4*/ 	.short	0x010a
        /*03e6*/ 	.byte	0x07
	.zero		1


	//   ....[27]....
        /*03e8*/ 	.word	0x00004e60
        /*03ec*/ 	.word	0x000000ff
        /*03f0*/ 	.word	0x00013230
        /*03f4*/ 	.short	0x010a
        /*03f6*/ 	.byte	0x07
	.zero		1


	//   ....[28]....
        /*03f8*/ 	.word	0x000052a0
        /*03fc*/ 	.word	0x000000ff
        /*0400*/ 	.word	0x00013250
        /*0404*/ 	.short	0x010a
        /*0406*/ 	.byte	0x0b
	.zero		1


	//   ....[29]....
        /*0408*/ 	.word	0x000052e0
        /*040c*/ 	.word	0x000000ff
        /*0410*/ 	.word	0x00013250
        /*0414*/ 	.short	0x010a
        /*0416*/ 	.byte	0x0b
	.zero		1


	//   ....[30]....
        /*0418*/ 	.word	0x00007e00
        /*041c*/ 	.word	0x00000003
        /*0420*/ 	.word	0x00000000
        /*0424*/ 	.short	0x0101
        /*0426*/ 	.byte	0x3f
	.zero		1


	//   ....[31]....
        /*0428*/ 	.word	0x00008080
        /*042c*/ 	.word	0x000000ff
        /*0430*/ 	.word	0x00000000
        /*0434*/ 	.short	0x0101
        /*0436*/ 	.byte	0x04
	.zero		1


	//   ....[32]....
        /*0438*/ 	.word	0x000085d0
        /*043c*/ 	.word	0x000000ff
        /*0440*/ 	.word	0x00013230
        /*0444*/ 	.short	0x010a
        /*0446*/ 	.byte	0x05
	.zero		1


	//   ....[33]....
        /*0448*/ 	.word	0x00008610
        /*044c*/ 	.word	0x000000ff
        /*0450*/ 	.word	0x00013230
        /*0454*/ 	.short	0x010a
        /*0456*/ 	.byte	0x05
	.zero		1


	//   ....[34]....
        /*0458*/ 	.word	0x00008a60
        /*045c*/ 	.word	0x000000ff
        /*0460*/ 	.word	0x00013250
        /*0464*/ 	.short	0x010a
        /*0466*/ 	.byte	0x05
	.zero		1


	//   ....[35]....
        /*0468*/ 	.word	0x00008aa0
        /*046c*/ 	.word	0x000000ff
        /*0470*/ 	.word	0x00013250
        /*0474*/ 	.short	0x010a
        /*0476*/ 	.byte	0x05
	.zero		1


	//   ....[36]....
        /*0478*/ 	.word	0x0000aa00
        /*047c*/ 	.word	0x00000003
        /*0480*/ 	.word	0x00000000
        /*0484*/ 	.short	0x0101
        /*0486*/ 	.byte	0x3f
	.zero		1


	//   ....[37]....
        /*0488*/ 	.word	0x0000ad10
        /*048c*/ 	.word	0x000000ff
        /*0490*/ 	.word	0x00000000
        /*0494*/ 	.short	0x0101
        /*0496*/ 	.byte	0x04
	.zero		1


	//   ....[38]....
        /*0498*/ 	.word	0x0000b1b0
        /*049c*/ 	.word	0x000000ff
        /*04a0*/ 	.word	0x00013250
        /*04a4*/ 	.short	0x010a
        /*04a6*/ 	.byte	0x05
	.zero		1


	//   ....[39]....
        /*04a8*/ 	.word	0x0000b240
        /*04ac*/ 	.word	0x000000ff
        /*04b0*/ 	.word	0x00013250
        /*04b4*/ 	.short	0x010a
        /*04b6*/ 	.byte	0x05
	.zero		1


	//   ....[40]....
        /*04b8*/ 	.word	0x0000b820
        /*04bc*/ 	.word	0x000000ff
        /*04c0*/ 	.word	0x00000000
        /*04c4*/ 	.short	0x0101
        /*04c6*/ 	.byte	0x04
	.zero		1


	//   ....[41]....
        /*04c8*/ 	.word	0x0000c470
        /*04cc*/ 	.word	0x000000ff
        /*04d0*/ 	.word	0x00000000
        /*04d4*/ 	.short	0x0101
        /*04d6*/ 	.byte	0x05
	.zero		1


	//   ....[42]....
        /*04d8*/ 	.word	0x0000dd50
        /*04dc*/ 	.word	0x00000006
        /*04e0*/ 	.word	0x00013280
        /*04e4*/ 	.short	0x010a
        /*04e6*/ 	.byte	0x3f
	.zero		1


	//   ....[43]....
        /*04e8*/ 	.word	0x0000ded0
        /*04ec*/ 	.word	0x00000006
        /*04f0*/ 	.word	0x00013240
        /*04f4*/ 	.short	0x010a
        /*04f6*/ 	.byte	0x3f
	.zero		1


	//   ....[44]....
        /*04f8*/ 	.word	0x0000e1a0
        /*04fc*/ 	.word	0x000000ff
        /*0500*/ 	.word	0x00013220
        /*0504*/ 	.short	0x010a
        /*0506*/ 	.byte	0x28
	.zero		1


	//   ....[45]....
        /*0508*/ 	.word	0x0000e470
        /*050c*/ 	.word	0x00000003
        /*0510*/ 	.word	0x00013280
        /*0514*/ 	.short	0x010a
        /*0516*/ 	.byte	0x3f
	.zero		1


	//   ....[46]....
        /*0518*/ 	.word	0x0000e680
        /*051c*/ 	.word	0x00000003
        /*0520*/ 	.word	0x00013240
        /*0524*/ 	.short	0x010a
        /*0526*/ 	.byte	0x3f
	.zero		1


	//   ....[47]....
        /*0528*/ 	.word	0x0000e910
        /*052c*/ 	.word	0x0000000c
        /*0530*/ 	.word	0x00013270
        /*0534*/ 	.short	0x010a
        /*0536*/ 	.byte	0x3f
	.zero		1


	//   ....[48]....
        /*0538*/ 	.word	0x0000e980
        /*053c*/ 	.word	0x0000000c
        /*0540*/ 	.word	0x00013260
        /*0544*/ 	.short	0x010a
        /*0546*/ 	.byte	0x3f
	.zero		1


	//   ....[49]....
        /*0548*/ 	.word	0x0000ec40
        /*054c*/ 	.word	0x0000000c
        /*0550*/ 	.word	0x00013250
        /*0554*/ 	.short	0x0101
        /*0556*/ 	.byte	0x3f
	.zero		1


	//   ....[50]....
        /*0558*/ 	.word	0x0000ecc0
        /*055c*/ 	.word	0x00000003
        /*0560*/ 	.word	0x00000000
        /*0564*/ 	.short	0x0101
        /*0566*/ 	.byte	0x3f
	.zero		1


	//   ....[51]....
        /*0568*/ 	.word	0x0000ee50
        /*056c*/ 	.word	0x00000002
        /*0570*/ 	.word	0x00013270
        /*0574*/ 	.short	0x010a
        /*0576*/ 	.byte	0x3f
	.zero		1


	//   ....[52]....
        /*0578*/ 	.word	0x0000eec0
        /*057c*/ 	.word	0x00000002
        /*0580*/ 	.word	0x00013260
        /*0584*/ 	.short	0x010a
        /*0586*/ 	.byte	0x3f
	.zero		1


	//   ....[53]....
        /*0588*/ 	.word	0x0000f180
        /*058c*/ 	.word	0x00000002
        /*0590*/ 	.word	0x00013250
        /*0594*/ 	.short	0x0101
        /*0596*/ 	.byte	0x3f
	.zero		1


	//   ....[54]....
        /*0598*/ 	.word	0x0000f1f0
        /*059c*/ 	.word	0x00000000
        /*05a0*/ 	.word	0x00000000
        /*05a4*/ 	.short	0x0101
        /*05a6*/ 	.byte	0x3f
	.zero		1


	//   ....[55]....
        /*05a8*/ 	.word	0x0000f440
        /*05ac*/ 	.word	0x00000007
        /*05b0*/ 	.word	0x00013220
        /*05b4*/ 	.short	0x010a
        /*05b6*/ 	.byte	0x3f
	.zero		1


	//   ....[56]....
        /*05b8*/ 	.word	0x0000f5d0
        /*05bc*/ 	.word	0x00000005
        /*05c0*/ 	.word	0x00000000
        /*05c4*/ 	.short	0x010a
        /*05c6*/ 	.byte	0x3f
	.zero		1


	//   ....[57]....
        /*05c8*/ 	.word	0x0000f640
        /*05cc*/ 	.word	0x00000003
        /*05d0*/ 	.word	0x00000000
        /*05d4*/ 	.short	0x010a
        /*05d6*/ 	.byte	0x3f
	.zero		1


	//   ....[58]....
        /*05d8*/ 	.word	0x0000f690
        /*05dc*/ 	.word	0x00000003
        /*05e0*/ 	.word	0x00013260
        /*05e4*/ 	.short	0x010a
        /*05e6*/ 	.byte	0x3f
	.zero		1


	//   ....[59]....
        /*05e8*/ 	.word	0x0000f6e0
        /*05ec*/ 	.word	0x00000005
        /*05f0*/ 	.word	0x00013260
        /*05f4*/ 	.short	0x010a
        /*05f6*/ 	.byte	0x3f
	.zero		1


	//   ....[60]....
        /*05f8*/ 	.word	0x0000f720
        /*05fc*/ 	.word	0x00000003
        /*0600*/ 	.word	0x00013280
        /*0604*/ 	.short	0x010a
        /*0606*/ 	.byte	0x3f
	.zero		1


	//   ....[61]....
        /*0608*/ 	.word	0x0000f740
        /*060c*/ 	.word	0x00000005
        /*0610*/ 	.word	0x00013280
        /*0614*/ 	.short	0x010a
        /*0616*/ 	.byte	0x3f
	.zero		1


	//   ....[62]....
        /*0618*/ 	.word	0x0000f7b0
        /*061c*/ 	.word	0x00000003
        /*0620*/ 	.word	0x00013200
        /*0624*/ 	.short	0x010a
        /*0626*/ 	.byte	0x3f
	.zero		1


	//   ....[63]....
        /*0628*/ 	.word	0x0000f800
        /*062c*/ 	.word	0x00000003
        /*0630*/ 	.word	0x00013230
        /*0634*/ 	.short	0x010a
        /*0636*/ 	.byte	0x3f
	.zero		1


	//   ....[64]....
        /*0638*/ 	.word	0x0000f860
        /*063c*/ 	.word	0x0000000b
        /*0640*/ 	.word	0x00013230
        /*0644*/ 	.short	0x010a
        /*0646*/ 	.byte	0x3f
	.zero		1


	//   ....[65]....
        /*0648*/ 	.word	0x0000f8c0
        /*064c*/ 	.word	0x0000000a
        /*0650*/ 	.word	0x00013250
        /*0654*/ 	.short	0x010a
        /*0656*/ 	.byte	0x3f
	.zero		1


	//   ....[66]....
        /*0658*/ 	.word	0x0000f920
        /*065c*/ 	.word	0x0000000a
        /*0660*/ 	.word	0x00013230
        /*0664*/ 	.short	0x010a
        /*0666*/ 	.byte	0x3f
	.zero		1


	//   ....[67]....
        /*0668*/ 	.word	0x0000f980
        /*066c*/ 	.word	0x00000009
        /*0670*/ 	.word	0x00013250
        /*0674*/ 	.short	0x010a
        /*0676*/ 	.byte	0x3f
	.zero		1


	//   ....[68]....
        /*0678*/ 	.word	0x0000f9e0
        /*067c*/ 	.word	0x00000005
        /*0680*/ 	.word	0x00013250
        /*0684*/ 	.short	0x010a
        /*0686*/ 	.byte	0x3f
	.zero		1


	//   ....[69]....
        /*0688*/ 	.word	0x0000fb30
        /*068c*/ 	.word	0x00000006
        /*0690*/ 	.word	0x00013280
        /*0694*/ 	.short	0x010a
        /*0696*/ 	.byte	0x3f
	.zero		1


	//   ....[70]....
        /*0698*/ 	.word	0x0000fb80
        /*069c*/ 	.word	0x00000006
        /*06a0*/ 	.word	0x00013240
        /*06a4*/ 	.short	0x010a
        /*06a6*/ 	.byte	0x3f
	.zero		1


	//   ....[71]....
        /*06a8*/ 	.word	0x0000fbe0
        /*06ac*/ 	.word	0x00000003
        /*06b0*/ 	.word	0x00013220
        /*06b4*/ 	.short	0x010a
        /*06b6*/ 	.byte	0x3f
	.zero		1


	//   ....[72]....
        /*06b8*/ 	.word	0x0000fc30
        /*06bc*/ 	.word	0x00000003
        /*06c0*/ 	.word	0x00013280
        /*06c4*/ 	.short	0x010a
        /*06c6*/ 	.byte	0x3f
	.zero		1


	//   ....[73]....
        /*06c8*/ 	.word	0x0000fc80
        /*06cc*/ 	.word	0x00000003
        /*06d0*/ 	.word	0x00013240
        /*06d4*/ 	.short	0x010a
        /*06d6*/ 	.byte	0x3f
	.zero		1


	//   ....[74]....
        /*06d8*/ 	.word	0x0000fcd0
        /*06dc*/ 	.word	0x0000000c
        /*06e0*/ 	.word	0x00013270
        /*06e4*/ 	.short	0x010a
        /*06e6*/ 	.byte	0x3f
	.zero		1


	//   ....[75]....
        /*06e8*/ 	.word	0x0000fd20
        /*06ec*/ 	.word	0x0000000c
        /*06f0*/ 	.word	0x00013260
        /*06f4*/ 	.short	0x010a
        /*06f6*/ 	.byte	0x3f
	.zero		1


	//   ....[76]....
        /*06f8*/ 	.word	0x0000fd70
        /*06fc*/ 	.word	0x00000002
        /*0700*/ 	.word	0x00013270
        /*0704*/ 	.short	0x010a
        /*0706*/ 	.byte	0x3f
	.zero		1


	//   ....[77]....
        /*0708*/ 	.word	0x0000fdc0
        /*070c*/ 	.word	0x00000002
        /*0710*/ 	.word	0x00013260
        /*0714*/ 	.short	0x010a
        /*0716*/ 	.byte	0x3f
	.zero		1


	//   ....[78]....
        /*0718*/ 	.word	0x0000fe10
        /*071c*/ 	.word	0x00000007
        /*0720*/ 	.word	0x00013220
        /*0724*/ 	.short	0x010a
        /*0726*/ 	.byte	0x3f
	.zero		1


	//   ....[79]....
        /*0728*/ 	.word	0x0000ffb0
        /*072c*/ 	.word	0x00000005
        /*0730*/ 	.word	0x00000000
        /*0734*/ 	.short	0x010a
        /*0736*/ 	.byte	0x3f
	.zero		1


	//   ....[80]....
        /*0738*/ 	.word	0x00010000
        /*073c*/ 	.word	0x00000003
        /*0740*/ 	.word	0x00000000
        /*0744*/ 	.short	0x010a
        /*0746*/ 	.byte	0x3f
	.zero		1


	//   ....[81]....
        /*0748*/ 	.word	0x00010050
        /*074c*/ 	.word	0x00000003
        /*0750*/ 	.word	0x00013260
        /*0754*/ 	.short	0x010a
        /*0756*/ 	.byte	0x3f
	.zero		1


	//   ....[82]....
        /*0758*/ 	.word	0x000100a0
        /*075c*/ 	.word	0x00000005
        /*0760*/ 	.word	0x00013260
        /*0764*/ 	.short	0x010a
        /*0766*/ 	.byte	0x3f
	.zero		1


	//   ....[83]....
        /*0768*/ 	.word	0x000100f0
        /*076c*/ 	.word	0x00000003
        /*0770*/ 	.word	0x00013280
        /*0774*/ 	.short	0x010a
        /*0776*/ 	.byte	0x3f
	.zero		1


	//----- nvinfo : EIATTR_NUM_MBARRIERS
	.align		4
.L_265:
        /*0778*/ 	.byte	0x03, 0x38
        /*077a*/ 	.short	0x0016


	//----- nvinfo : EIATTR_EXIT_INSTR_OFFSETS
	.align		4
        /*077c*/ 	.byte	0x04, 0x1c
        /*077e*/ 	.short	(.L_267 - .L_266)


	//   ....[0]....
.L_266:
        /*0780*/ 	.word	0x00000a00


	//   ....[1]....
        /*0784*/ 	.word	0x0000cc30


	//   ....[2]....
        /*0788*/ 	.word	0x0000f790


	//----- nvinfo : EIATTR_MAX_THREADS
	.align		4
.L_267:
        /*078c*/ 	.byte	0x04, 0x05
        /*078e*/ 	.short	(.L_269 - .L_268)
.L_268:
        /*0790*/ 	.word	0x00000200
        /*0794*/ 	.word	0x00000001
        /*0798*/ 	.word	0x00000001


	//----- nvinfo : EIATTR_CRS_STACK_SIZE
	.align		4
.L_269:
        /*079c*/ 	.byte	0x04, 0x1e
        /*079e*/ 	.short	(.L_271 - .L_270)
.L_270:
        /*07a0*/ 	.word	0x00000000


	//----- nvinfo : EIATTR_CBANK_PARAM_SIZE
	.align		4
.L_271:
        /*07a4*/ 	.byte	0x03, 0x19
        /*07a6*/ 	.short	0x0bf0


	//----- nvinfo : EIATTR_PARAM_CBANK
	.align		4
        /*07a8*/ 	.byte	0x04, 0x0a
        /*07aa*/ 	.short	(.L_273 - .L_272)
	.align		4
.L_272:
        /*07ac*/ 	.word	index@(.nv.constant0._ZN7cutlass13device_kernelIN5flash11enable_sm90INS1_16FlashAttnFwdSm90INS1_25CollectiveMainloopFwdSm90ILi2EN4cute5tupleIJNS5_1CILi1EEES8_S8_EEENS6_IJNS7_ILi192EEENS7_ILi160EEENS7_ILi64EEEEEELi64ENS_12float_e4m3_tEfNS_4arch4Sm90ELb1ELb0ELb1ELb0ELb0ELb0ELb0ELb1ELb1ELb0ELb0ELb0EEENS1_21CollectiveEpilogueFwdINS6_IJSA_SC_SB_EEES9_NS_10bfloat16_tESG_Li384ELb0ELb0ELb0ELb1EEENS1_30DynamicPersistentTileSchedulerILi384ELi128ELb0ELb0ELb1EEEEEEEEEvNT_6ParamsE)
        /*07b0*/ 	.short	0x0210
        /*07b2*/ 	.short	0x0bf0


	//----- nvinfo : EIATTR_SW_WAR
	.align		4
.L_273:
        /*07b4*/ 	.byte	0x04, 0x36
        /*07b6*/ 	.short	(.L_275 - .L_274)
.L_274:
        /*07b8*/ 	.word	0x00000008
.L_275:


//--------------------- .nv.info._ZN7cutlass13device_kernelIN5flash11enable_sm90INS1_16FlashAttnFwdSm90INS1_25CollectiveMainloopFwdSm90ILi2EN4cute5tupleIJNS5_1CILi1EEES8_S8_EEENS6_IJNS7_ILi192EEENS7_ILi160EEENS7_ILi64EEEEEELi64ENS_12float_e4m3_tEfNS_4arch4Sm90ELb1ELb0ELb1ELb1ELb0ELb0ELb0ELb1ELb1ELb0ELb0ELb0EEENS1_21CollectiveEpilogueFwdINS6_IJSA_SC_SB_EEES9_NS_10bfloat16_tESG_Li384ELb1ELb0ELb0ELb1EEENS1_36VarlenDynamicPersistentTileSchedulerILi192ELi160ELi384ELi128ELb0ELb0ELb1ELb1ELb1ELb1EEEEEEEEEvNT_6ParamsE --------------------------
	.section	.nv.info._ZN7cutlass13device_kernelIN5flash11enable_sm90INS1_16FlashAttnFwdSm90INS1_25CollectiveMainloopFwdSm90ILi2EN4cute5tupleIJNS5_1CILi1EEES8_S8_EEENS6_IJNS7_ILi192EEENS7_ILi160EEENS7_ILi64EEEEEELi64ENS_12float_e4m3_tEfNS_4arch4Sm90ELb1ELb0ELb1ELb1ELb0ELb0ELb0ELb1ELb1ELb0ELb0ELb0EEENS1_21CollectiveEpilogueFwdINS6_IJSA_SC_SB_EEES9_NS_10bfloat16_tESG_Li384ELb1ELb0ELb0ELb1EEENS1_36VarlenDynamicPersistentTileSchedulerILi192ELi160ELi384ELi128ELb0ELb0ELb1ELb1ELb1ELb1EEEEEEEEEvNT_6ParamsE,"",@"SHT_CUDA_INFO"
	.sectionflags	@""
	.align	4


	//----- nvinfo : EIATTR_CUDA_API_VERSION
	.align		4
        /*0000*/ 	.byte	0x04, 0x37
        /*0002*/ 	.short	(.L_277 - .L_276)
.L_276:
        /*0004*/ 	.word	0x00000082


	//----- nvinfo : EIATTR_KPARAM_INFO
	.align		4
.L_277:
        /*0008*/ 	.byte	0x04, 0x17
        /*000a*/ 	.short	(.L_279 - .L_278)
.L_278:
        /*000c*/ 	.word	0x00000000
        /*0010*/ 	.short	0x0000
        /*0012*/ 	.short	0x0070
        /*0014*/ 	.byte	0x00, 0xf0, 0x01, 0x28


	//----- nvinfo : EIATTR_SPARSE_MMA_MASK
	.align		4
.L_279:
        /*0018*/ 	.byte	0x03, 0x50
        /*001a*/ 	.short	0x0000


	//----- nvinfo : EIATTR_MAXREG_COUNT
	.align		4
        /*001c*/ 	.byte	0x03, 0x1b
        /*001e*/ 	.short	0x0080


	//----- nvinfo : EIATTR_NUM_BARRIERS
	.align		4
        /*0020*/ 	.byte	0x02, 0x4c
        /*0022*/ 	.byte	0x09
	.zero		1


	//----- nvinfo : EIATTR_EXTERNS
	.align		4
        /*0024*/ 	.byte	0x04, 0x0f
        /*0026*/ 	.short	(.L_281 - .L_280)


	//   ....[0]....
	.align		4
.L_280:
        /*0028*/ 	.word	index@(__assertfail)


	//----- nvinfo : EIATTR_ANNOTATIONS
	.align		4
.L_281:
        /*002c*/ 	.byte	0x04, 0x55
        /*002e*/ 	.short	(.L_283 - .L_282)


	//   ....[0]....
.L_282:
        /*0030*/ 	.word	0x00000001
        /*0034*/ 	.byte	0x20, 0xd9, 0x00, 0x00, 0x01, 0x00, 0x00, 0x00, 0xd0, 0x0c, 0x01, 0x00


	//----- nvinfo : EIATTR_MERCURY_ISA_VERSION
	.align		4
.L_283:
        /*0040*/ 	.byte	0x03, 0x5f
        /*0042*/ 	.short	0x0101


	//----- nvinfo : EIATTR_UNUSED_LOAD_BYTE_OFFSET
	.align		4
        /*0044*/ 	.byte	0x04, 0x44
        /*0046*/ 	.short	(.L_285 - .L_284)


	//   ....[0]....
.L_284:
        /*0048*/ 	.word	0x00000a30
        /*004c*/ 	.word	0x0000fff0


	//   ....[1]....
        /*0050*/ 	.word	0x0000bc10
        /*0054*/ 	.word	0x0000fff0


	//----- nvinfo : EIATTR_INT_WARP_WIDE_INSTR_OFFSETS
	.align		4
.L_285:
        /*0058*/ 	.byte	0x04, 0x31
        /*005a*/ 	.short	(.L_287 - .L_286)


	//   ....[0]....
.L_286:
        /*005c*/ 	.word	0x00000160


	//   ....[1]....
        /*0060*/ 	.word	0x000001a0


	//   ....[2]....
        /*0064*/ 	.word	0x00000210


	//   ....[3]....
        /*0068*/ 	.word	0x0000ecb0


	//   ....[4]....
        /*006c*/ 	.word	0x0000ed40


	//   ....[5]....
        /*0070*/ 	.word	0x0000f440


	//   ....[6]....
        /*0074*/ 	.word	0x00010790


	//   ....[7]....
        /*0078*/ 	.word	0x00010820


	//----- nvinfo : EIATTR_COOP_GROUP_MASK_REGIDS
	.align		4
.L_287:
        /*007c*/ 	.byte	0x04, 0x29
        /*007e*/ 	.short	(.L_289 - .L_288)


	//   ....[0]....
.L_288:
        /*0080*/ 	.word	0xffffffff


	//   ....[1]....
        /*0084*/ 	.word	0xffffffff


	//   ....[2]....
        /*0088*/ 	.word	0xffffffff


	//   ....[3]....
        /*008c*/ 	.word	0xffffffff


	//   ....[4]....
        /*0090*/ 	.word	0xffffffff


	//   ....[5]....
        /*0094*/ 	.word	0xffffffff


	//   ....[6]....
        /*0098*/ 	.word	0xffffffff


	//   ....[7]....
        /*009c*/ 	.word	0xffffffff


	//   ....[8]....
        /*00a0*/ 	.word	0xffffffff


	//   ....[9]....
        /*00a4*/ 	.word	0xffffffff


	//   ....[10]....
        /*00a8*/ 	.word	0xffffffff


	//   ....[11]....
        /*00ac*/ 	.word	0xffffffff


	//   ....[12]....
        /*00b0*/ 	.word	0xffffffff


	//   ....[13]....
        /*00b4*/ 	.word	0xffffffff


	//   ....[14]....
        /*00b8*/ 	.word	0xffffffff


	//   ....[15]....
        /*00bc*/ 	.word	0xffffffff


	//   ....[16]....
        /*00c0*/ 	.word	0xffffffff


	//   ....[17]....
        /*00c4*/ 	.word	0xffffffff


	//   ....[18]....
        /*00c8*/ 	.word	0xffffffff


	//   ....[19]....
        /*00cc*/ 	.word	0xffffffff


	//   ....[20]....
        /*00d0*/ 	.word	0xffffffff


	//   ....[21]....
        /*00d4*/ 	.word	0xffffffff


	//   ....[22]....
        /*00d8*/ 	.word	0xffffffff


	//   ....[23]....
        /*00dc*/ 	.word	0xffffffff


	//   ....[24]....
        /*00e0*/ 	.word	0xffffffff


	//   ....[25]....
        /*00e4*/ 	.word	0xffffffff


	//   ....[26]....
        /*00e8*/ 	.word	0xffffffff


	//   ....[27]....
        /*00ec*/ 	.word	0xffffffff


	//   ....[28]....
        /*00f0*/ 	.word	0xffffffff


	//   ....[29]....
        /*00f4*/ 	.word	0xffffffff


	//   ....[30]....
        /*00f8*/ 	.word	0xffffffff


	//   ....[31]....
        /*00fc*/ 	.word	0xffffffff


	//   ....[32]....
        /*0100*/ 	.word	0xffffffff


	//   ....[33]....
        /*0104*/ 	.word	0xffffffff


	//   ....[34]....
        /*0108*/ 	.word	0xffffffff


	//   ....[35]....
        /*010c*/ 	.word	0xffffffff


	//   ....[36]....
        /*0110*/ 	.word	0xffffffff


	//   ....[37]....
        /*0114*/ 	.word	0xffffffff


	//   ....[38]....
        /*0118*/ 	.word	0xffffffff


	//   ....[39]....
        /*011c*/ 	.word	0xffffffff


	//   ....[40]....
        /*0120*/ 	.word	0xffffffff


	//   ....[41]....
        /*0124*/ 	.word	0xffffffff


	//   ....[42]....
        /*0128*/ 	.word	0xffffffff


	//   ....[43]....
        /*012c*/ 	.word	0xffffffff


	//   ....[44]....
        /*0130*/ 	.word	0xffffffff


	//   ....[45]....
        /*0134*/ 	.word	0xffffffff


	//   ....[46]....
        /*0138*/ 	.word	0xffffffff


	//   ....[47]....
        /*013c*/ 	.word	0xffffffff


	//   ....[48]....
        /*0140*/ 	.word	0xffffffff


	//   ....[49]....
        /*0144*/ 	.word	0xffffffff


	//   ....[50]....
        /*0148*/ 	.word	0xffffffff


	//   ....[51]....
        /*014c*/ 	.word	0xffffffff


	//   ....[52]....
        /*0150*/ 	.word	0xffffffff


	//   ....[53]....
        /*0154*/ 	.word	0xffffffff


	//   ....[54]....
        /*0158*/ 	.word	0xffffffff


	//   ....[55]....
        /*015c*/ 	.word	0xffffffff


	//   ....[56]....
        /*0160*/ 	.word	0xffffffff


	//   ....[57]....
        /*0164*/ 	.word	0xffffffff


	//   ....[58]....
        /*0168*/ 	.word	0xffffffff


	//   ....[59]....
        /*016c*/ 	.word	0xffffffff


	//   ....[60]....
        /*0170*/ 	.word	0xffffffff


	//   ....[61]....
        /*0174*/ 	.word	0xffffffff


	//   ....[62]....
        /*0178*/ 	.word	0xffffffff


	//   ....[63]....
        /*017c*/ 	.word	0xffffffff


	//   ....[64]....
        /*0180*/ 	.word	0xffffffff


	//   ....[65]....
        /*0184*/ 	.word	0xffffffff


	//   ....[66]....
        /*0188*/ 	.word	0xffffffff


	//   ....[67]....
        /*018c*/ 	.word	0xffffffff


	//   ....[68]....
        /*0190*/ 	.word	0xffffffff


	//   ....[69]....
        /*0194*/ 	.word	0xffffffff


	//   ....[70]....
        /*0198*/ 	.word	0xffffffff


	//   ....[71]....
        /*019c*/ 	.word	0xffffffff


	//   ....[72]....
        /*01a0*/ 	.word	0xffffffff


	//   ....[73]....
        /*01a4*/ 	.word	0xffffffff


	//   ....[74]....
        /*01a8*/ 	.word	0xffffffff


	//   ....[75]....
        /*01ac*/ 	.word	0x0500000f


	//   ....[76]....
        /*01b0*/ 	.word	0x0500000f


	//----- nvinfo : EIATTR_COOP_GROUP_INSTR_OFFSETS
	.align		4
.L_289:
        /*01b4*/ 	.byte	0x04, 0x28
        /*01b6*/ 	.short	(.L_291 - .L_290)


	//   ....[0]....
.L_290:
        /*01b8*/ 	.word	0x00000060


	//   ....[1]....
        /*01bc*/ 	.word	0x00000170


	//   ....[2]....
        /*01c0*/ 	.word	0x000001c0


	//   ....[3]....
        /*01c4*/ 	.word	0x000003f0


	//   ....[4]....
        /*01c8*/ 	.word	0x00000550


	//   ....[5]....
        /*01cc*/ 	.word	0x00000670


	//   ....[6]....
        /*01d0*/ 	.word	0x000007d0


	//   ....[7]....
        /*01d4*/ 	.word	0x00001490


	//   ....[8]....
        /*01d8*/ 	.word	0x00002f70


	//   ....[9]....
        /*01dc*/ 	.word	0x00003000


	//   ....[10]....
        /*01e0*/ 	.word	0x00003cb0


	//   ....[11]....
        /*01e4*/ 	.word	0x00003d20


	//   ....[12]....
        /*01e8*/ 	.word	0x00006650


	//   ....[13]....
        /*01ec*/ 	.word	0x000066c0


	//   ....[14]....
        /*01f0*/ 	.word	0x000073a0


	//   ....[15]....
        /*01f4*/ 	.word	0x00007400


	//   ....[16]....
        /*01f8*/ 	.word	0x00009d10


	//   ....[17]....
        /*01fc*/ 	.word	0x00009d30


	//   ....[18]....
        /*0200*/ 	.word	0x00009d60


	//   ....[19]....
        /*0204*/ 	.word	0x00009d80


	//   ....[20]....
        /*0208*/ 	.word	0x0000b670


	//   ....[21]....
        /*020c*/ 	.word	0x0000b680


	//   ....[22]....
        /*0210*/ 	.word	0x0000b700


	//   ....[23]....
        /*0214*/ 	.word	0x0000b710


	//   ....[24]....
        /*0218*/ 	.word	0x0000c120


	//   ....[25]....
        /*021c*/ 	.word	0x0000c130


	//   ....[26]....
        /*0220*/ 	.word	0x0000c140


	//   ....[27]....
        /*0224*/ 	.word	0x0000c150


	//   ....[28]....
        /*0228*/ 	.word	0x0000c160


	//   ....[29]....
        /*022c*/ 	.word	0x0000c170


	//   ....[30]....
        /*0230*/ 	.word	0x0000c180


	//   ....[31]....
        /*0234*/ 	.word	0x0000c190


	//   ....[32]....
        /*0238*/ 	.word	0x0000c1a0


	//   ....[33]....
        /*023c*/ 	.word	0x0000c1b0


	//   ....[34]....
        /*0240*/ 	.word	0x0000c1c0


	//   ....[35]....
        /*0244*/ 	.word	0x0000c1d0


	//   ....[36]....
        /*0248*/ 	.word	0x0000c1e0


	//   ....[37]....
        /*024c*/ 	.word	0x0000c1f0


	//   ....[38]....
        /*0250*/ 	.word	0x0000c220


	//   ....[39]....
        /*0254*/ 	.word	0x0000c250


	//   ....[40]....
        /*0258*/ 	.word	0x0000d8e0


	//   ....[41]....
        /*025c*/ 	.word	0x0000dad0


	//   ....[42]....
        /*0260*/ 	.word	0x0000db00


	//   ....[43]....
        /*0264*/ 	.word	0x0000db30


	//   ....[44]....
        /*0268*/ 	.word	0x0000db60


	//   ....[45]....
        /*026c*/ 	.word	0x0000db90


	//   ....[46]....
        /*0270*/ 	.word	0x0000dbd0


	//   ....[47]....
        /*0274*/ 	.word	0x0000dd50


	//   ....[48]....
        /*0278*/ 	.word	0x0000dd80


	//   ....[49]....
        /*027c*/ 	.word	0x0000ddb0


	//   ....[50]....
        /*0280*/ 	.word	0x0000dde0


	//   ....[51]....
        /*0284*/ 	.word	0x0000de10


	//   ....[52]....
        /*0288*/ 	.word	0x0000de50


	//   ....[53]....
        /*028c*/ 	.word	0x0000dee0


	//   ....[54]....
        /*0290*/ 	.word	0x0000df70


	//   ....[55]....
        /*0294*/ 	.word	0x0000e020


	//   ....[56]....
        /*0298*/ 	.word	0x0000f520


	//   ....[57]....
        /*029c*/ 	.word	0x00010e90


	//   ....[58]....
        /*02a0*/ 	.word	0x00010ec0


	//   ....[59]....
        /*02a4*/ 	.word	0x00010ef0


	//   ....[60]....
        /*02a8*/ 	.word	0x00010f30


	//   ....[61]....
        /*02ac*/ 	.word	0x00010f40


	//   ....[62]....
        /*02b0*/ 	.word	0x00010f70


	//   ....[63]....
        /*02b4*/ 	.word	0x00010fa0


	//   ....[64]....
        /*02b8*/ 	.word	0x00010fb0


	//   ....[65]....
        /*02bc*/ 	.word	0x000110f0


	//   ....[66]....
        /*02c0*/ 	.word	0x00011120


	//   ....[67]....
        /*02c4*/ 	.word	0x00011150


	//   ....[68]....
        /*02c8*/ 	.word	0x00011180


	//   ....[69]....
        /*02cc*/ 	.word	0x000111b0


	//   ....[70]....
        /*02d0*/ 	.word	0x000111f0


	//   ....[71]....
        /*02d4*/ 	.word	0x000112a0


	//   ....[72]....
        /*02d8*/ 	.word	0x00011340


	//   ....[73]....
        /*02dc*/ 	.word	0x000113f0


	//   ....[74]....
        /*02e0*/ 	.word	0x000119f0


	//   ....[75]....
        /*02e4*/ 	.word	0x00011fc0


	//   ....[76]....
        /*02e8*/ 	.word	0x00012430


	//----- nvinfo : EIATTR_REG_RECONFIG
	.align		4
.L_291:
        /*02ec*/ 	.byte	0x01, 0x54
	.zero		2


	//----- nvinfo : EIATTR_SYSCALL_OFFSETS
	.align		4
        /*02f0*/ 	.byte	0x04, 0x46
        /*02f2*/ 	.short	(.L_293 - .L_292)


	//   ....[0]....
.L_292:
        /*02f4*/ 	.word	0x00001670


	//   ....[1]....
        /*02f8*/ 	.word	0x0000eed0


	//   ....[2]....
        /*02fc*/ 	.word	0x0000f010


	//   ....[3]....
        /*0300*/ 	.word	0x0000f150


	//   ....[4]....
        /*0304*/ 	.word	0x0000f270


	//----- nvinfo : EIATTR_MBARRIER_INSTR_OFFSETS
	.align		4
.L_293:
        /*0308*/ 	.byte	0x04, 0x39
        /*030a*/ 	.short	(.L_295 - .L_294)


	//   ....[0]....
.L_294:
        /*030c*/ 	.word	0x000002a0
        /*0310*/ 	.word	0x000000ff
        /*0314*/ 	.word	0x00013200
        /*0318*/ 	.short	0x0100
        /*031a*/ 	.byte	0x08
	.zero		1


	//   ....[1]....
        /*031c*/ 	.word	0x000002b0
        /*0320*/ 	.word	0x000000ff
        /*0324*/ 	.word	0x00013220
        /*0328*/ 	.short	0x0100
        /*032a*/ 	.byte	0x08
	.zero		1


	//   ....[2]....
        /*032c*/ 	.word	0x000003a0
        /*0330*/ 	.word	0x000000ff
        /*0334*/ 	.word	0x00013230
        /*0338*/ 	.short	0x0100
        /*033a*/ 	.byte	0x08
	.zero		1


	//   ....[3]....
        /*033c*/ 	.word	0x000003b0
        /*0340*/ 	.word	0x000000ff
        /*0344*/ 	.word	0x00013240
        /*0348*/ 	.short	0x0100
        /*034a*/ 	.byte	0x08
	.zero		1


	//   ....[4]....
        /*034c*/ 	.word	0x000003c0
        /*0350*/ 	.word	0x000000ff
        /*0354*/ 	.word	0x00013238
        /*0358*/ 	.short	0x0100
        /*035a*/ 	.byte	0x08
	.zero		1


	//   ....[5]....
        /*035c*/ 	.word	0x000003d0
        /*0360*/ 	.word	0x000000ff
        /*0364*/ 	.word	0x00013248
        /*0368*/ 	.short	0x0100
        /*036a*/ 	.byte	0x08
	.zero		1


	//   ....[6]....
        /*036c*/ 	.word	0x00000500
        /*0370*/ 	.word	0x000000ff
        /*0374*/ 	.word	0x00013250
        /*0378*/ 	.short	0x0100
        /*037a*/ 	.byte	0x08
	.zero		1


	//   ....[7]....
        /*037c*/ 	.word	0x00000510
        /*0380*/ 	.word	0x000000ff
        /*0384*/ 	.word	0x00013260
        /*0388*/ 	.short	0x0100
        /*038a*/ 	.byte	0x08
	.zero		1


	//   ....[8]....
        /*038c*/ 	.word	0x00000520
        /*0390*/ 	.word	0x000000ff
        /*0394*/ 	.word	0x00013258
        /*0398*/ 	.short	0x0100
        /*039a*/ 	.byte	0x08
	.zero		1


	//   ....[9]....
        /*039c*/ 	.word	0x00000530
        /*03a0*/ 	.word	0x000000ff
        /*03a4*/ 	.word	0x00013268
        /*03a8*/ 	.short	0x0100
        /*03aa*/ 	.byte	0x08
	.zero		1


	//   ....[10]....
        /*03ac*/ 	.word	0x00000620
        /*03b0*/ 	.word	0x000000ff
        /*03b4*/ 	.word	0x00013270
        /*03b8*/ 	.short	0x0100
        /*03ba*/ 	.byte	0x06
	.zero		1


	//   ....[11]....
        /*03bc*/ 	.word	0x00000630
        /*03c0*/ 	.word	0x000000ff
        /*03c4*/ 	.word	0x00013280
        /*03c8*/ 	.short	0x0100
        /*03ca*/ 	.byte	0x06
	.zero		1


	//   ....[12]....
        /*03cc*/ 	.word	0x00000640
        /*03d0*/ 	.word	0x000000ff
        /*03d4*/ 	.word	0x00013278
        /*03d8*/ 	.short	0x0100
        /*03da*/ 	.byte	0x06
	.zero		1


	//   ....[13]....
        /*03dc*/ 	.word	0x00000650
        /*03e0*/ 	.word	0x000000ff
        /*03e4*/ 	.word	0x00013288
        /*03e8*/ 	.short	0x0100
        /*03ea*/ 	.byte	0x06
	.zero		1


	//   ....[14]....
        /*03ec*/ 	.word	0x00000780
        /*03f0*/ 	.word	0x000000ff
        /*03f4*/ 	.word	0x00013290
        /*03f8*/ 	.short	0x0100
        /*03fa*/ 	.byte	0x08
	.zero		1


	//   ....[15]....
        /*03fc*/ 	.word	0x00000790
        /*0400*/ 	.word	0x000000ff
        /*0404*/ 	.word	0x000132a0
        /*0408*/ 	.short	0x0100
        /*040a*/ 	.byte	0x08
	.zero		1


	//   ....[16]....
        /*040c*/ 	.word	0x000007a0
        /*0410*/ 	.word	0x000000ff
        /*0414*/ 	.word	0x00013298
        /*0418*/ 	.short	0x0100
        /*041a*/ 	.byte	0x08
	.zero		1


	//   ....[17]....
        /*041c*/ 	.word	0x000007b0
        /*0420*/ 	.word	0x000000ff
        /*0424*/ 	.word	0x000132a8
        /*0428*/ 	.short	0x0100
        /*042a*/ 	.byte	0x08
	.zero		1


	//   ....[18]....
        /*042c*/ 	.word	0x000008e0
        /*0430*/ 	.word	0x000000ff
        /*0434*/ 	.word	0x000132b0
        /*0438*/ 	.short	0x0100
        /*043a*/ 	.byte	0x08
	.zero		1


	//   ....[19]....
        /*043c*/ 	.word	0x000008f0
        /*0440*/ 	.word	0x000000ff
        /*0444*/ 	.word	0x000132c0
        /*0448*/ 	.short	0x0100
        /*044a*/ 	.byte	0x08
	.zero		1


	//   ....[20]....
        /*044c*/ 	.word	0x00000900
        /*0450*/ 	.word	0x000000ff
        /*0454*/ 	.word	0x000132b8
        /*0458*/ 	.short	0x0100
        /*045a*/ 	.byte	0x08
	.zero		1


	//   ....[21]....
        /*045c*/ 	.word	0x00000910
        /*0460*/ 	.word	0x000000ff
        /*0464*/ 	.word	0x000132c8
        /*0468*/ 	.short	0x0100
        /*046a*/ 	.byte	0x08
	.zero		1


	//   ....[22]....
        /*046c*/ 	.word	0x000019a0
        /*0470*/ 	.word	0x000000ff
        /*0474*/ 	.word	0x00013200
        /*0478*/ 	.short	0x010a
        /*047a*/ 	.byte	0x2d
	.zero		1


	//   ....[23]....
        /*047c*/ 	.word	0x00001a40
        /*0480*/ 	.word	0x00000002
        /*0484*/ 	.word	0x00013230
        /*0488*/ 	.short	0x010a
        /*048a*/ 	.byte	0x3f
	.zero		1


	//   ....[24]....
        /*048c*/ 	.word	0x00001a80
        /*0490*/ 	.word	0x00000002
        /*0494*/ 	.word	0x00013230
        /*0498*/ 	.short	0x010a
        /*049a*/ 	.byte	0x3f
	.zero		1


	//   ....[25]....
        /*049c*/ 	.word	0x00004010
        /*04a0*/ 	.word	0x0000002d
        /*04a4*/ 	.word	0x00000000
        /*04a8*/ 	.short	0x0101
        /*04aa*/ 	.byte	0x3f
	.zero		1


	//   ....[26]....
        /*04ac*/ 	.word	0x00004fe0
        /*04b0*/ 	.word	0x000000ff
        /*04b4*/ 	.word	0x00013230
        /*04b8*/ 	.short	0x010a
        /*04ba*/ 	.byte	0x15
	.zero		1


	//   ....[27]....
        /*04bc*/ 	.word	0x00005020
        /*04c0*/ 	.word	0x000000ff
        /*04c4*/ 	.word	0x00013230
        /*04c8*/ 	.short	0x010a
        /*04ca*/ 	.byte	0x15
	.zero		1


	//   ....[28]....
        /*04cc*/ 	.word	0x00005470
        /*04d0*/ 	.word	0x000000ff
        /*04d4*/ 	.word	0x00013250
        /*04d8*/ 	.short	0x010a
        /*04da*/ 	.byte	0x0b
	.zero		1


	//   ....[29]....
        /*04dc*/ 	.word	0x000054b0
        /*04e0*/ 	.word	0x000000ff
        /*04e4*/ 	.word	0x00013250
        /*04e8*/ 	.short	0x010a
        /*04ea*/ 	.byte	0x0b
	.zero		1


	//   ....[30]....
        /*04ec*/ 	.word	0x00007f30
        /*04f0*/ 	.word	0x00000002
        /*04f4*/ 	.word	0x00000000
        /*04f8*/ 	.short	0x0101
        /*04fa*/ 	.byte	0x3f
	.zero		1


	//   ....[31]....
        /*04fc*/ 	.word	0x00008210
        /*0500*/ 	.word	0x000000ff
        /*0504*/ 	.word	0x00000000
        /*0508*/ 	.short	0x0101
        /*050a*/ 	.byte	0x06
	.zero		1


	//   ....[32]....
        /*050c*/ 	.word	0x00008750
        /*0510*/ 	.word	0x000000ff
        /*0514*/ 	.word	0x00013230
        /*0518*/ 	.short	0x010a
        /*051a*/ 	.byte	0x06
	.zero		1


	//   ....[33]....
        /*051c*/ 	.word	0x00008790
        /*0520*/ 	.word	0x000000ff
        /*0524*/ 	.word	0x00013230
        /*0528*/ 	.short	0x010a
        /*052a*/ 	.byte	0x06
	.zero		1


	//   ....[34]....
        /*052c*/ 	.word	0x00008be0
        /*0530*/ 	.word	0x000000ff
        /*0534*/ 	.word	0x00013250
        /*0538*/ 	.short	0x010a
        /*053a*/ 	.byte	0x0b
	.zero		1


	//   ....[35]....
        /*053c*/ 	.word	0x00008c20
        /*0540*/ 	.word	0x000000ff
        /*0544*/ 	.word	0x00013250
        /*0548*/ 	.short	0x010a
        /*054a*/ 	.byte	0x0b
	.zero		1


	//   ....[36]....
        /*054c*/ 	.word	0x0000abc0
        /*0550*/ 	.word	0x00000002
        /*0554*/ 	.word	0x00000000
        /*0558*/ 	.short	0x0101
        /*055a*/ 	.byte	0x3f
	.zero		1


	//   ....[37]....
        /*055c*/ 	.word	0x0000ae90
        /*0560*/ 	.word	0x000000ff
        /*0564*/ 	.word	0x00000000
        /*0568*/ 	.short	0x0101
        /*056a*/ 	.byte	0x06
	.zero		1


	//   ....[38]....
        /*056c*/ 	.word	0x0000b340
        /*0570*/ 	.word	0x000000ff
        /*0574*/ 	.word	0x00013250
        /*0578*/ 	.short	0x010a
        /*057a*/ 	.byte	0x0e
	.zero		1


	//   ....[39]....
        /*057c*/ 	.word	0x0000b380
        /*0580*/ 	.word	0x000000ff
        /*0584*/ 	.word	0x00013250
        /*0588*/ 	.short	0x010a
        /*058a*/ 	.byte	0x0e
	.zero		1


	//   ....[40]....
        /*058c*/ 	.word	0x0000b9f0
        /*0590*/ 	.word	0x000000ff
        /*0594*/ 	.word	0x00000000
        /*0598*/ 	.short	0x0101
        /*059a*/ 	.byte	0x04
	.zero		1


	//   ....[41]....
        /*059c*/ 	.word	0x0000cab0
        /*05a0*/ 	.word	0x00000003
        /*05a4*/ 	.word	0x00000000
        /*05a8*/ 	.short	0x0101
        /*05aa*/ 	.byte	0x3f
	.zero		1


	//   ....[42]....
        /*05ac*/ 	.word	0x0000f730
        /*05b0*/ 	.word	0x00000005
        /*05b4*/ 	.word	0x00013280
        /*05b8*/ 	.short	0x010a
        /*05ba*/ 	.byte	0x3f
	.zero		1


	//   ....[43]....
        /*05bc*/ 	.word	0x0000f8d0
        /*05c0*/ 	.word	0x00000005
        /*05c4*/ 	.word	0x00013240
        /*05c8*/ 	.short	0x010a
        /*05ca*/ 	.byte	0x3f
	.zero		1


	//   ....[44]....
        /*05cc*/ 	.word	0x0000fbd0
        /*05d0*/ 	.word	0x000000ff
        /*05d4*/ 	.word	0x00013220
        /*05d8*/ 	.short	0x010a
        /*05da*/ 	.byte	0x29
	.zero		1


	//   ....[45]....
        /*05dc*/ 	.word	0x0000fe50
        /*05e0*/ 	.word	0x00000009
        /*05e4*/ 	.word	0x00013280
        /*05e8*/ 	.short	0x010a
        /*05ea*/ 	.byte	0x3f
	.zero		1


	//   ....[46]....
        /*05ec*/ 	.word	0x000100c0
        /*05f0*/ 	.word	0x00000009
        /*05f4*/ 	.word	0x00013240
        /*05f8*/ 	.short	0x010a
        /*05fa*/ 	.byte	0x3f
	.zero		1


	//   ....[47]....
        /*05fc*/ 	.word	0x00010380
        /*0600*/ 	.word	0x0000000c
        /*0604*/ 	.word	0x00013270
        /*0608*/ 	.short	0x010a
        /*060a*/ 	.byte	0x3f
	.zero		1


	//   ....[48]....
        /*060c*/ 	.word	0x00010400
        /*0610*/ 	.word	0x0000000c
        /*0614*/ 	.word	0x00013260
        /*0618*/ 	.short	0x010a
        /*061a*/ 	.byte	0x3f
	.zero		1


	//   ....[49]....
        /*061c*/ 	.word	0x000106c0
        /*0620*/ 	.word	0x0000000c
        /*0624*/ 	.word	0x00013250
        /*0628*/ 	.short	0x0101
        /*062a*/ 	.byte	0x3f
	.zero		1


	//   ....[50]....
        /*062c*/ 	.word	0x00010730
        /*0630*/ 	.word	0x00000003
        /*0634*/ 	.word	0x00000000
        /*0638*/ 	.short	0x0101
        /*063a*/ 	.byte	0x3f
	.zero		1


	//   ....[51]....
        /*063c*/ 	.word	0x000108f0
        /*0640*/ 	.word	0x00000002
        /*0644*/ 	.word	0x00013270
        /*0648*/ 	.short	0x010a
        /*064a*/ 	.byte	0x3f
	.zero		1


	//   ....[52]....
        /*064c*/ 	.word	0x00010960
        /*0650*/ 	.word	0x00000002
        /*0654*/ 	.word	0x00013260
        /*0658*/ 	.short	0x010a
        /*065a*/ 	.byte	0x3f
	.zero		1


	//   ....[53]....
        /*065c*/ 	.word	0x00010c20
        /*0660*/ 	.word	0x00000002
        /*0664*/ 	.word	0x00013250
        /*0668*/ 	.short	0x0101
        /*066a*/ 	.byte	0x3f
	.zero		1


	//   ....[54]....
        /*066c*/ 	.word	0x00010c90
        /*0670*/ 	.word	0x00000000
        /*0674*/ 	.word	0x00000000
        /*0678*/ 	.short	0x0101
        /*067a*/ 	.byte	0x3f
	.zero		1


	//   ....[55]....
        /*067c*/ 	.word	0x00011970
        /*0680*/ 	.word	0x00000007
        /*0684*/ 	.word	0x00013220
        /*0688*/ 	.short	0x010a
        /*068a*/ 	.byte	0x3f
	.zero		1


	//   ....[56]....
        /*068c*/ 	.word	0x00011b10
        /*0690*/ 	.word	0x00000005
        /*0694*/ 	.word	0x00000000
        /*0698*/ 	.short	0x010a
        /*069a*/ 	.byte	0x3f
	.zero		1


	//   ....[57]....
        /*069c*/ 	.word	0x00011b80
        /*06a0*/ 	.word	0x00000003
        /*06a4*/ 	.word	0x00000000
        /*06a8*/ 	.short	0x010a
        /*06aa*/ 	.byte	0x3f
	.zero		1


	//   ....[58]....
        /*06ac*/ 	.word	0x00011bd0
        /*06b0*/ 	.word	0x00000003
        /*06b4*/ 	.word	0x00013260
        /*06b8*/ 	.short	0x010a
        /*06ba*/ 	.byte	0x3f
	.zero		1


	//   ....[59]....
        /*06bc*/ 	.word	0x00011c20
        /*06c0*/ 	.word	0x00000005
        /*06c4*/ 	.word	0x00013260
        /*06c8*/ 	.short	0x010a
        /*06ca*/ 	.byte	0x3f
	.zero		1


	//   ....[60]....
        /*06cc*/ 	.word	0x00011c60
        /*06d0*/ 	.word	0x00000003
        /*06d4*/ 	.word	0x00013280
        /*06d8*/ 	.short	0x010a
        /*06da*/ 	.byte	0x3f
	.zero		1


	//   ....[61]....
        /*06dc*/ 	.word	0x00011c80
        /*06e0*/ 	.word	0x00000005
        /*06e4*/ 	.word	0x00013280
        /*06e8*/ 	.short	0x010a
        /*06ea*/ 	.byte	0x3f
	.zero		1


	//   ....[62]....
        /*06ec*/ 	.word	0x00011cf0
        /*06f0*/ 	.word	0x00000003
        /*06f4*/ 	.word	0x00013200
        /*06f8*/ 	.short	0x010a
        /*06fa*/ 	.byte	0x3f
	.zero		1


	//   ....[63]....
        /*06fc*/ 	.word	0x00011d40
        /*0700*/ 	.word	0x00000002
        /*0704*/ 	.word	0x00013230
        /*0708*/ 	.short	0x010a
        /*070a*/ 	.byte	0x3f
	.zero		1


	//   ....[64]....
        /*070c*/ 	.word	0x00011da0
        /*0710*/ 	.word	0x00000008
        /*0714*/ 	.word	0x00013230
        /*0718*/ 	.short	0x010a
        /*071a*/ 	.byte	0x3f
	.zero		1


	//   ....[65]....
        /*071c*/ 	.word	0x00011e00
        /*0720*/ 	.word	0x00000008
        /*0724*/ 	.word	0x00013250
        /*0728*/ 	.short	0x010a
        /*072a*/ 	.byte	0x3f
	.zero		1


	//   ....[66]....
        /*072c*/ 	.word	0x00011e60
        /*0730*/ 	.word	0x00000008
        /*0734*/ 	.word	0x00013230
        /*0738*/ 	.short	0x010a
        /*073a*/ 	.byte	0x3f
	.zero		1


	//   ....[67]....
        /*073c*/ 	.word	0x00011ec0
        /*0740*/ 	.word	0x00000008
        /*0744*/ 	.word	0x00013250
        /*0748*/ 	.short	0x010a
        /*074a*/ 	.byte	0x3f
	.zero		1


	//   ....[68]....
        /*074c*/ 	.word	0x00011f20
        /*0750*/ 	.word	0x00000005
        /*0754*/ 	.word	0x00013250
        /*0758*/ 	.short	0x010a
        /*075a*/ 	.byte	0x3f
	.zero		1


	//   ....[69]....
        /*075c*/ 	.word	0x00012070
        /*0760*/ 	.word	0x00000005
        /*0764*/ 	.word	0x00013280
        /*0768*/ 	.short	0x010a
        /*076a*/ 	.byte	0x3f
	.zero		1


	//   ....[70]....
        /*076c*/ 	.word	0x000120c0
        /*0770*/ 	.word	0x00000005
        /*0774*/ 	.word	0x00013240
        /*0778*/ 	.short	0x010a
        /*077a*/ 	.byte	0x3f
	.zero		1


	//   ....[71]....
        /*077c*/ 	.word	0x00012120
        /*0780*/ 	.word	0x00000003
        /*0784*/ 	.word	0x00013220
        /*0788*/ 	.short	0x010a
        /*078a*/ 	.byte	0x3f
	.zero		1


	//   ....[72]....
        /*078c*/ 	.word	0x00012170
        /*0790*/ 	.word	0x00000009
        /*0794*/ 	.word	0x00013280
        /*0798*/ 	.short	0x010a
        /*079a*/ 	.byte	0x3f
	.zero		1


	//   ....[73]....
        /*079c*/ 	.word	0x000121c0
        /*07a0*/ 	.word	0x00000009
        /*07a4*/ 	.word	0x00013240
        /*07a8*/ 	.short	0x010a
        /*07aa*/ 	.byte	0x3f
	.zero		1


	//   ....[74]....
        /*07ac*/ 	.word	0x00012210
        /*07b0*/ 	.word	0x0000000c
        /*07b4*/ 	.word	0x00013270
        /*07b8*/ 	.short	0x010a
        /*07ba*/ 	.byte	0x3f
	.zero		1


	//   ....[75]....
        /*07bc*/ 	.word	0x00012260
        /*07c0*/ 	.word	0x0000000c
        /*07c4*/ 	.word	0x00013260
        /*07c8*/ 	.short	0x010a
        /*07ca*/ 	.byte	0x3f
	.zero		1


	//   ....[76]....
        /*07cc*/ 	.word	0x000122b0
        /*07d0*/ 	.word	0x00000002
        /*07d4*/ 	.word	0x00013270
        /*07d8*/ 	.short	0x010a
        /*07da*/ 	.byte	0x3f
	.zero		1


	//   ....[77]....
        /*07dc*/ 	.word	0x00012300
        /*07e0*/ 	.word	0x00000002
        /*07e4*/ 	.word	0x00013260
        /*07e8*/ 	.short	0x010a
        /*07ea*/ 	.byte	0x3f
	.zero		1


	//   ....[78]....
        /*07ec*/ 	.word	0x00012350
        /*07f0*/ 	.word	0x00000007
        /*07f4*/ 	.word	0x00013220
        /*07f8*/ 	.short	0x010a
        /*07fa*/ 	.byte	0x3f
	.zero		1


	//   ....[79]....
        /*07fc*/ 	.word	0x000124f0
        /*0800*/ 	.word	0x00000005
        /*0804*/ 	.word	0x00000000
        /*0808*/ 	.short	0x010a
        /*080a*/ 	.byte	0x3f
	.zero		1


	//   ....[80]....
        /*080c*/ 	.word	0x00012540
        /*0810*/ 	.word	0x00000003
        /*0814*/ 	.word	0x00000000
        /*0818*/ 	.short	0x010a
        /*081a*/ 	.byte	0x3f
	.zero		1


	//   ....[81]....
        /*081c*/ 	.word	0x00012590
        /*0820*/ 	.word	0x00000003
        /*0824*/ 	.word	0x00013260
        /*0828*/ 	.short	0x010a
        /*082a*/ 	.byte	0x3f
	.zero		1


	//   ....[82]....
        /*082c*/ 	.word	0x000125e0
        /*0830*/ 	.word	0x00000005
        /*0834*/ 	.word	0x00013260
        /*0838*/ 	.short	0x010a
        /*083a*/ 	.byte	0x3f
	.zero		1


	//   ....[83]....
        /*083c*/ 	.word	0x00012630
        /*0840*/ 	.word	0x00000003
        /*0844*/ 	.word	0x00013280
        /*0848*/ 	.short	0x010a
        /*084a*/ 	.byte	0x3f
	.zero		1


	//----- nvinfo : EIATTR_NUM_MBARRIERS
	.align		4
.L_295:
        /*084c*/ 	.byte	0x03, 0x38
        /*084e*/ 	.short	0x0016


	//----- nvinfo : EIATTR_EXIT_INSTR_OFFSETS
	.align		4
        /*0850*/ 	.byte	0x04, 0x1c
        /*0852*/ 	.short	(.L_297 - .L_296)


	//   ....[0]....
.L_296:
        /*0854*/ 	.word	0x00000a70


	//   ....[1]....
        /*0858*/ 	.word	0x0000d8a0


	//   ....[2]....
        /*085c*/ 	.word	0x00011cd0


	//----- nvinfo : EIATTR_MAX_THREADS
	.align		4
.L_297:
        /*0860*/ 	.byte	0x04, 0x05
        /*0862*/ 	.short	(.L_299 - .L_298)
.L_298:
        /*0864*/ 	.word	0x00000200
        /*0868*/ 	.word	0x00000001
        /*086c*/ 	.word	0x00000001


	//----- nvinfo : EIATTR_CRS_STACK_SIZE
	.align		4
.L_299:
        /*0870*/ 	.byte	0x04, 0x1e
        /*0872*/ 	.short	(.L_301 - .L_300)
.L_300:
        /*0874*/ 	.word	0x00000000


	//----- nvinfo : EIATTR_CBANK_PARAM_SIZE
	.align		4
.L_301:
        /*0878*/ 	.byte	0x03, 0x19
        /*087a*/ 	.short	0x0a70


	//----- nvinfo : EIATTR_PARAM_CBANK
	.align		4
        /*087c*/ 	.byte	0x04, 0x0a
        /*087e*/ 	.short	(.L_303 - .L_302)
	.align		4
.L_302:
        /*0880*/ 	.word	index@(.nv.constant0._ZN7cutlass13device_kernelIN5flash11enable_sm90INS1_16FlashAttnFwdSm90INS1_25CollectiveMainloopFwdSm90ILi2EN4cute5tupleIJNS5_1CILi1EEES8_S8_EEENS6_IJNS7_ILi192EEENS7_ILi160EEENS7_ILi64EEEEEELi64ENS_12float_e4m3_tEfNS_4arch4Sm90ELb1ELb0ELb1ELb1ELb0ELb0ELb0ELb1ELb1ELb0ELb0ELb0EEENS1_21CollectiveEpilogueFwdINS6_IJSA_SC_SB_EEES9_NS_10bfloat16_tESG_Li384ELb1ELb0ELb0ELb1EEENS1_36VarlenDynamicPersistentTileSchedulerILi192ELi160ELi384ELi128ELb0ELb0ELb1ELb1ELb1ELb1EEEEEEEEEvNT_6ParamsE)
        /*0884*/ 	.short	0x0210
        /*0886*/ 	.short	0x0a70


	//----- nvinfo : EIATTR_SW_WAR
	.align		4
.L_303:
        /*0888*/ 	.byte	0x04, 0x36
        /*088a*/ 	.short	(.L_305 - .L_304)
.L_304:
        /*088c*/ 	.word	0x00000008
.L_305:


//--------------------- .nv.info._ZN7cutlass13device_kernelIN5flash11enable_sm90INS1_16FlashAttnFwdSm90INS1_25CollectiveMainloopFwdSm90ILi2EN4cute5tupleIJNS5_1CILi1EEES8_S8_EEENS6_IJNS7_ILi192EEENS7_ILi160EEENS7_ILi64EEEEEELi64ENS_12float_e4m3_tEfNS_4arch4Sm90ELb1ELb0ELb1ELb1ELb0ELb1ELb0ELb1ELb1ELb0ELb0ELb0EEENS1_21CollectiveEpilogueFwdINS6_IJSA_SC_SB_EEES9_NS_10bfloat16_tESG_Li384ELb1ELb0ELb0ELb1EEENS1_36VarlenDynamicPersistentTileSchedulerILi192ELi160ELi384ELi128ELb0ELb0ELb1ELb1ELb1ELb1EEEEEEEEEvNT_6ParamsE --------------------------
	.section	.nv.info._ZN7cutlass13device_kernelIN5flash11enable_sm90INS1_16FlashAttnFwdSm90INS1_25CollectiveMainloopFwdSm90ILi2EN4cute5tupleIJNS5_1CILi1EEES8_S8_EEENS6_IJNS7_ILi192EEENS7_ILi160EEENS7_ILi64EEEEEELi64ENS_12float_e4m3_tEfNS_4arch4Sm90ELb1ELb0ELb1ELb1ELb0ELb1ELb0ELb1ELb1ELb0ELb0ELb0EEENS1_21CollectiveEpilogueFwdINS6_IJSA_SC_SB_EEES9_NS_10bfloat16_tESG_Li384ELb1ELb0ELb0ELb1EEENS1_36VarlenDynamicPersistentTileSchedulerILi192ELi160ELi384ELi128ELb0ELb0ELb1ELb1ELb1ELb1EEEEEEEEEvNT_6ParamsE,"",@"SHT_CUDA_INFO"
	.sectionflags	@""
	.align	4


	//----- nvinfo : EIATTR_CUDA_API_VERSION
	.align		4
        /*0000*/ 	.byte	0x04, 0x37
        /*0002*/ 	.short	(.L_307 - .L_306)
.L_306:
        /*0004*/ 	.word	0x00000082


	//----- nvinfo : EIATTR_KPARAM_INFO
	.align		4
.L_307:
        /*0008*/ 	.byte	0x04, 0x17
        /*000a*/ 	.short	(.L_309 - .L_308)
.L_308:
        /*000c*/ 	.word	0x00000000
        /*0010*/ 	.short	0x0000
        /*0012*/ 	.short	0x0070
        /*0014*/ 	.byte	0x00, 0xf0, 0x01, 0x28


	//----- nvinfo : EIATTR_SPARSE_MMA_MASK
	.align		4
.L_309:
        /*0018*/ 	.byte	0x03, 0x50
        /*001a*/ 	.short	0x0000


	//----- nvinfo : EIATTR_MAXREG_COUNT
	.align		4
        /*001c*/ 	.byte	0x03, 0x1b
        /*001e*/ 	.short	0x0080


	//----- nvinfo : EIATTR_NUM_BARRIERS
	.align		4
        /*0020*/ 	.byte	0x02, 0x4c
        /*0022*/ 	.byte	0x10
	.zero		1


	//----- nvinfo : EIATTR_EXTERNS
	.align		4
        /*0024*/ 	.byte	0x04, 0x0f
        /*0026*/ 	.short	(.L_311 - .L_310)


	//   ....[0]....
	.align		4
.L_310:
        /*0028*/ 	.word	index@(__assertfail)


	//----- nvinfo : EIATTR_ANNOTATIONS
	.align		4
.L_311:
        /*002c*/ 	.byte	0x04, 0x55
        /*002e*/ 	.short	(.L_313 - .L_312)


	//   ....[0]....
.L_312:
        /* <DEDUP_REMOVED lines=73> */


	//----- nvinfo : EIATTR_MERCURY_ISA_VERSION
	.align		4
.L_313:
        /*04a8*/ 	.byte	0x03, 0x5f
        /*04aa*/ 	.short	0x0101


	//----- nvinfo : EIATTR_UNUSED_LOAD_BYTE_OFFSET
	.align		4
        /*04ac*/ 	.byte	0x04, 0x44
        /*04ae*/ 	.short	(.L_315 - .L_314)


	//   ....[0]....
.L_314:
        /*04b0*/ 	.word	0x00000ac0
        /*04b4*/ 	.word	0x0000fff0


	//   ....[1]....
        /*04b8*/ 	.word	0x00012d40
        /*04bc*/ 	.word	0x0000fff0


	//----- nvinfo : EIATTR_INT_WARP_WIDE_INSTR_OFFSETS
	.align		4
.L_315:
        /*04c0*/ 	.byte	0x04, 0x31
        /*04c2*/ 	.short	(.L_317 - .L_316)


	//   ....[0]....
.L_316:
        /*04c4*/ 	.word	0x000001b0


	//   ....[1]....
        /*04c8*/ 	.word	0x00000250


	//   ....[2]....
        /*04cc*/ 	.word	0x000002c0


	//   ....[3]....
        /*04d0*/ 	.word	0x00016bc0


	//   ....[4]....
        /*04d4*/ 	.word	0x00016c50


	//   ....[5]....
        /*04d8*/ 	.word	0x00017370


	//   ....[6]....
        /*04dc*/ 	.word	0x000173b0


	//   ....[7]....
        /*04e0*/ 	.word	0x000189c0


	//   ....[8]....
        /*04e4*/ 	.word	0x00018a50


	//----- nvinfo : EIATTR_COOP_GROUP_MASK_REGIDS
	.align		4
.L_317:
        /*04e8*/ 	.byte	0x04, 0x29
        /*04ea*/ 	.short	(.L_319 - .L_318)


	//   ....[0]....
.L_318:
        /*04ec*/ 	.word	0xffffffff


	//   ....[1]....
        /*04f0*/ 	.word	0xffffffff


	//   ....[2]....
        /*04f4*/ 	.word	0xffffffff


	//   ....[3]....
        /*04f8*/ 	.word	0xffffffff


	//   ....[4]....
        /*04fc*/ 	.word	0xffffffff


	//   ....[5]....
        /*0500*/ 	.word	0xffffffff


	//   ....[6]....
        /*0504*/ 	.word	0xffffffff


	//   ....[7]....
        /*0508*/ 	.word	0xffffffff


	//   ....[8]....
        /*050c*/ 	.word	0xffffffff


	//   ....[9]....
        /*0510*/ 	.word	0xffffffff


	//   ....[10]....
        /*0514*/ 	.word	0xffffffff


	//   ....[11]....
        /*0518*/ 	.word	0xffffffff


	//   ....[12]....
        /*051c*/ 	.word	0xffffffff


	//   ....[13]....
        /*0520*/ 	.word	0xffffffff


	//   ....[14]....
        /*0524*/ 	.word	0xffffffff


	//   ....[15]....
        /*0528*/ 	.word	0xffffffff


	//   ....[16]....
        /*052c*/ 	.word	0xffffffff


	//   ....[17]....
        /*0530*/ 	.word	0xffffffff


	//   ....[18]....
        /*0534*/ 	.word	0xffffffff


	//   ....[19]....
        /*0538*/ 	.word	0xffffffff


	//   ....[20]....
        /*053c*/ 	.word	0xffffffff


	//   ....[21]....
        /*0540*/ 	.word	0xffffffff


	//   ....[22]....
        /*0544*/ 	.word	0xffffffff


	//   ....[23]....
        /*0548*/ 	.word	0xffffffff


	//   ....[24]....
        /*054c*/ 	.word	0xffffffff


	//   ....[25]....
        /*0550*/ 	.word	0xffffffff


	//   ....[26]....
        /*0554*/ 	.word	0xffffffff


	//   ....[27]....
        /*0558*/ 	.word	0xffffffff


	//   ....[28]....
        /*055c*/ 	.word	0xffffffff


	//   ....[29]....
        /*0560*/ 	.word	0xffffffff


	//   ....[30]....
        /*0564*/ 	.word	0xffffffff


	//   ....[31]....
        /*0568*/ 	.word	0xffffffff


	//   ....[32]....
        /*056c*/ 	.word	0xffffffff


	//   ....[33]....
        /*0570*/ 	.word	0xffffffff


	//   ....[34]....
        /*0574*/ 	.word	0xffffffff


	//   ....[35]....
        /*0578*/ 	.word	0xffffffff


	//   ....[36]....
        /*057c*/ 	.word	0xffffffff


	//   ....[37]....
        /*0580*/ 	.word	0xffffffff


	//   ....[38]....
        /*0584*/ 	.word	0xffffffff


	//   ....[39]....
        /*0588*/ 	.word	0xffffffff


	//   ....[40]....
        /*058c*/ 	.word	0xffffffff


	//   ....[41]....
        /*0590*/ 	.word	0xffffffff


	//   ....[42]....
        /*0594*/ 	.word	0xffffffff


	//   ....[43]....
        /*0598*/ 	.word	0xffffffff


	//   ....[44]....
        /*059c*/ 	.word	0xffffffff


	//   ....[45]....
        /*05a0*/ 	.word	0xffffffff


	//   ....[46]....
        /*05a4*/ 	.word	0xffffffff


	//   ....[47]....
        /*05a8*/ 	.word	0xffffffff


	//   ....[48]....
        /*05ac*/ 	.word	0xffffffff


	//   ....[49]....
        /*05b0*/ 	.word	0xffffffff


	//   ....[50]....
        /*05b4*/ 	.word	0xffffffff


	//   ....[51]....
        /*05b8*/ 	.word	0xffffffff


	//   ....[52]....
        /*05bc*/ 	.word	0xffffffff


	//   ....[53]....
        /*05c0*/ 	.word	0xffffffff


	//   ....[54]....
        /*05c4*/ 	.word	0xffffffff


	//   ....[55]....
        /*05c8*/ 	.word	0xffffffff


	//   ....[56]....
        /*05cc*/ 	.word	0xffffffff


	//   ....[57]....
        /*05d0*/ 	.word	0xffffffff


	//   ....[58]....
        /*05d4*/ 	.word	0xffffffff


	//   ....[59]....
        /*05d8*/ 	.word	0xffffffff


	//   ....[60]....
        /*05dc*/ 	.word	0xffffffff


	//   ....[61]....
        /*05e0*/ 	.word	0xffffffff


	//   ....[62]....
        /*05e4*/ 	.word	0xffffffff


	//   ....[63]....
        /*05e8*/ 	.word	0xffffffff


	//   ....[64]....
        /*05ec*/ 	.word	0xffffffff


	//   ....[65]....
        /*05f0*/ 	.word	0xffffffff


	//   ....[66]....
        /*05f4*/ 	.word	0xffffffff


	//   ....[67]....
        /*05f8*/ 	.word	0xffffffff


	//   ....[68]....
        /*05fc*/ 	.word	0xffffffff


	//   ....[69]....
        /*0600*/ 	.word	0xffffffff


	//   ....[70]....
        /*0604*/ 	.word	0xffffffff


	//   ....[71]....
        /*0608*/ 	.word	0xffffffff


	//   ....[72]....
        /*060c*/ 	.word	0xffffffff


	//   ....[73]....
        /*0610*/ 	.word	0xffffffff


	//   ....[74]....
        /*0614*/ 	.word	0xffffffff


	//   ....[75]....
        /*0618*/ 	.word	0xffffffff


	//   ....[76]....
        /*061c*/ 	.word	0x0500000f


	//   ....[77]....
        /*0620*/ 	.word	0x0500000f


	//   ....[78]....
        /*0624*/ 	.word	0x0500000f


	//   ....[79]....
        /*0628*/ 	.word	0x0500000f


	//   ....[80]....
        /*062c*/ 	.word	0x0500000f


	//   ....[81]....
        /*0630*/ 	.word	0x0500000f


	//   ....[82]....
        /*0634*/ 	.word	0x0500000f


	//   ....[83]....
        /*0638*/ 	.word	0x0500000f


	//   ....[84]....
        /*063c*/ 	.word	0x0500000f


	//   ....[85]....
        /*0640*/ 	.word	0x0500000f


	//   ....[86]....
        /*0644*/ 	.word	0x0500000f


	//   ....[87]....
        /*0648*/ 	.word	0x0500000f


	//   ....[88]....
        /*064c*/ 	.word	0x0500000f


	//   ....[89]....
        /*0650*/ 	.word	0x0500000f


	//   ....[90]....
        /*0654*/ 	.word	0x0500000f


	//   ....[91]....
        /*0658*/ 	.word	0x0500000f


	//   ....[92]....
        /*065c*/ 	.word	0x0500000f


	//   ....[93]....
        /*0660*/ 	.word	0x0500000f


	//   ....[94]....
        /*0664*/ 	.word	0x0500000f


	//   ....[95]....
        /*0668*/ 	.word	0x0500000f


	//   ....[96]....
        /*066c*/ 	.word	0x0500000f


	//   ....[97]....
        /*0670*/ 	.word	0x0500000f


	//   ....[98]....
        /*0674*/ 	.word	0x0500000f


	//   ....[99]....
        /*0678*/ 	.word	0x0500000f


	//   ....[100]....
        /*067c*/ 	.word	0x0500000f


	//   ....[101]....
        /*0680*/ 	.word	0x0500000f


	//   ....[102]....
        /*0684*/ 	.word	0x0500000f


	//   ....[103]....
        /*0688*/ 	.word	0x0500000f


	//----- nvinfo : EIATTR_COOP_GROUP_INSTR_OFFSETS
	.align		4
.L_319:
        /*068c*/ 	.byte	0x04, 0x28
        /*068e*/ 	.short	(.L_321 - .L_320)


	//   ....[0]....
.L_320:
        /*0690*/ 	.word	0x00000060


	//   ....[1]....
        /*0694*/ 	.word	0x000001c0


	//   ....[2]....
        /*0698*/ 	.word	0x00000270


	//   ....[3]....
        /*069c*/ 	.word	0x00000430


	//   ....[4]....
        /*06a0*/ 	.word	0x00000590


	//   ....[5]....
        /*06a4*/ 	.word	0x000006b0


	//   ....[6]....
        /*06a8*/ 	.word	0x00000810


	//   ....[7]....
        /*06ac*/ 	.word	0x00004fb0


	//   ....[8]....
        /*06b0*/ 	.word	0x00009830


	//   ....[9]....
        /*06b4*/ 	.word	0x00009860


	//   ....[10]....
        /*06b8*/ 	.word	0x0000a5c0


	//   ....[11]....
        /*06bc*/ 	.word	0x0000a5e0


	//   ....[12]....
        /*06c0*/ 	.word	0x0000d540


	//   ....[13]....
        /*06c4*/ 	.word	0x0000d5d0


	//   ....[14]....
        /*06c8*/ 	.word	0x0000e280


	//   ....[15]....
        /*06cc*/ 	.word	0x0000e2e0


	//   ....[16]....
        /*06d0*/ 	.word	0x00010d30


	//   ....[17]....
        /*06d4*/ 	.word	0x00010d50


	//   ....[18]....
        /*06d8*/ 	.word	0x00010d80


	//   ....[19]....
        /*06dc*/ 	.word	0x00010dc0


	//   ....[20]....
        /*06e0*/ 	.word	0x000126b0


	//   ....[21]....
        /*06e4*/ 	.word	0x000126c0


	//   ....[22]....
        /*06e8*/ 	.word	0x000127c0


	//   ....[23]....
        /*06ec*/ 	.word	0x000128a0


	//   ....[24]....
        /*06f0*/ 	.word	0x00013180


	//   ....[25]....
        /*06f4*/ 	.word	0x00013190


	//   ....[26]....
        /*06f8*/ 	.word	0x000131a0


	//   ....[27]....
        /*06fc*/ 	.word	0x000131b0


	//   ....[28]....
        /*0700*/ 	.word	0x000131c0


	//   ....[29]....
        /*0704*/ 	.word	0x000131d0


	//   ....[30]....
        /*0708*/ 	.word	0x000131e0


	//   ....[31]....
        /*070c*/ 	.word	0x000131f0


	//   ....[32]....
        /*0710*/ 	.word	0x00013200


	//   ....[33]....
        /*0714*/ 	.word	0x00013210


	//   ....[34]....
        /*0718*/ 	.word	0x00013220


	//   ....[35]....
        /*071c*/ 	.word	0x00013230


	//   ....[36]....
        /*0720*/ 	.word	0x00013240


	//   ....[37]....
        /*0724*/ 	.word	0x00013250


	//   ....[38]....
        /*0728*/ 	.word	0x00013260


	//   ....[39]....
        /*072c*/ 	.word	0x00013270


	//   ....[40]....
        /*0730*/ 	.word	0x00014a20


	//   ....[41]....
        /*0734*/ 	.word	0x00014bf0


	//   ....[42]....
        /*0738*/ 	.word	0x00014c20


	//   ....[43]....
        /*073c*/ 	.word	0x00014c50


	//   ....[44]....
        /*0740*/ 	.word	0x00014c80


	//   ....[45]....
        /*0744*/ 	.word	0x00014cb0


	//   ....[46]....
        /*0748*/ 	.word	0x00014ce0


	//   ....[47]....
        /*074c*/ 	.word	0x00014e50


	//   ....[48]....
        /*0750*/ 	.word	0x00014e80


	//   ....[49]....
        /*0754*/ 	.word	0x00014eb0


	//   ....[50]....
        /*0758*/ 	.word	0x00014ee0


	//   ....[51]....
        /*075c*/ 	.word	0x00014f10


	//   ....[52]....
        /*0760*/ 	.word	0x00014f40


	//   ....[53]....
        /*0764*/ 	.word	0x00014ff0


	//   ....[54]....
        /*0768*/ 	.word	0x00015050


	//   ....[55]....
        /*076c*/ 	.word	0x000150f0


	//   ....[56]....
        /*0770*/ 	.word	0x00015ef0


	//   ....[57]....
        /*0774*/ 	.word	0x00017560


	//   ....[58]....
        /*0778*/ 	.word	0x000190d0


	//   ....[59]....
        /*077c*/ 	.word	0x00019120


	//   ....[60]....
        /*0780*/ 	.word	0x00019150


	//   ....[61]....
        /*0784*/ 	.word	0x00019180


	//   ....[62]....
        /*0788*/ 	.word	0x00019190


	//   ....[63]....
        /*078c*/ 	.word	0x000191c0


	//   ....[64]....
        /*0790*/ 	.word	0x000191f0


	//   ....[65]....
        /*0794*/ 	.word	0x00019220


	//   ....[66]....
        /*0798*/ 	.word	0x000193a0


	//   ....[67]....
        /*079c*/ 	.word	0x000193d0


	//   ....[68]....
        /*07a0*/ 	.word	0x00019400


	//   ....[69]....
        /*07a4*/ 	.word	0x00019430


	//   ....[70]....
        /*07a8*/ 	.word	0x00019460


	//   ....[71]....
        /*07ac*/ 	.word	0x00019490


	//   ....[72]....
        /*07b0*/ 	.word	0x00019550


	//   ....[73]....
        /*07b4*/ 	.word	0x00019570


	//   ....[74]....
        /*07b8*/ 	.word	0x000195e0


	//   ....[75]....
        /*07bc*/ 	.word	0x00019c80


	//   ....[76]....
        /*07c0*/ 	.word	0x0001a0f0


	//   ....[77]....
        /*07c4*/ 	.word	0x0001a190


	//   ....[78]....
        /*07c8*/ 	.word	0x0001a230


	//   ....[79]....
        /*07cc*/ 	.word	0x0001a2d0


	//   ....[80]....
        /*07d0*/ 	.word	0x0001a3b0


	//   ....[81]....
        /*07d4*/ 	.word	0x0001a450


	//   ....[82]....
        /*07d8*/ 	.word	0x0001a4f0


	//   ....[83]....
        /*07dc*/ 	.word	0x0001a590


	//   ....[84]....
        /*07e0*/ 	.word	0x0001a890


	//   ....[85]....
        /*07e4*/ 	.word	0x0001ab70


	//   ....[86]....
        /*07e8*/ 	.word	0x0001af90


	//   ....[87]....
        /*07ec*/ 	.word	0x0001b030


	//   ....[88]....
        /*07f0*/ 	.word	0x0001b150


	//   ....[89]....
        /*07f4*/ 	.word	0x0001b1c0


	//   ....[90]....
        /*07f8*/ 	.word	0x0001b230


	//   ....[91]....
        /*07fc*/ 	.word	0x0001b2a0


	//   ....[92]....
        /*0800*/ 	.word	0x0001b310


	//   ....[93]....
        /*0804*/ 	.word	0x0001b390


	//   ....[94]....
        /*0808*/ 	.word	0x0001b420


	//   ....[95]....
        /*080c*/ 	.word	0x0001b4b0


	//   ....[96]....
        /*0810*/ 	.word	0x0001b520


	//   ....[97]....
        /*0814*/ 	.word	0x0001b590


	//   ....[98]....
        /*0818*/ 	.word	0x0001b600


	//   ....[99]....
        /*081c*/ 	.word	0x0001b680


	//   ....[100]....
        /*0820*/ 	.word	0x0001b6f0


	//   ....[101]....
        /*0824*/ 	.word	0x0001b790


	//   ....[102]....
        /*0828*/ 	.word	0x0001b820


	//   ....[103]....
        /*082c*/ 	.word	0x0001b940


	//----- nvinfo : EIATTR_REG_RECONFIG
	.align		4
.L_321:
        /*0830*/ 	.byte	0x01, 0x54
	.zero		2


	//----- nvinfo : EIATTR_SYSCALL_OFFSETS
	.align		4
        /*0834*/ 	.byte	0x04, 0x46
        /*0836*/ 	.short	(.L_323 - .L_322)


	//   ....[0]....
.L_322:
        /*0838*/ 	.word	0x000018f0


	//   ....[1]....
        /*083c*/ 	.word	0x00001a40


	//   ....[2]....
        /*0840*/ 	.word	0x00005120


	//   ....[3]....
        /*0844*/ 	.word	0x00005740


	//   ....[4]....
        /*0848*/ 	.word	0x00016dd0


	//   ....[5]....
        /*084c*/ 	.word	0x00016f50


	//   ....[6]....
        /*0850*/ 	.word	0x000170b0


	//   ....[7]....
        /*0854*/ 	.word	0x00017210


	//----- nvinfo : EIATTR_MBARRIER_INSTR_OFFSETS
	.align		4
.L_323:
        /*0858*/ 	.byte	0x04, 0x39
        /*085a*/ 	.short	(.L_325 - .L_324)


	//   ....[0]....
.L_324:
        /*085c*/ 	.word	0x000002e0
        /*0860*/ 	.word	0x000000ff
        /*0864*/ 	.word	0x00013200
        /*0868*/ 	.short	0x0100
        /*086a*/ 	.byte	0x08
	.zero		1


	//   ....[1]....
        /*086c*/ 	.word	0x000002f0
        /*0870*/ 	.word	0x000000ff
        /*0874*/ 	.word	0x00013220
        /*0878*/ 	.short	0x0100
        /*087a*/ 	.byte	0x08
	.zero		1


	//   ....[2]....
        /*087c*/ 	.word	0x000003e0
        /*0880*/ 	.word	0x000000ff
        /*0884*/ 	.word	0x00013230
        /*0888*/ 	.short	0x0100
        /*088a*/ 	.byte	0x08
	.zero		1


	//   ....[3]....
        /*088c*/ 	.word	0x000003f0
        /*0890*/ 	.word	0x000000ff
        /*0894*/ 	.word	0x00013240
        /*0898*/ 	.short	0x0100
        /*089a*/ 	.byte	0x08
	.zero		1


	//   ....[4]....
        /*089c*/ 	.word	0x00000400
        /*08a0*/ 	.word	0x000000ff
        /*08a4*/ 	.word	0x00013238
        /*08a8*/ 	.short	0x0100
        /*08aa*/ 	.byte	0x08
	.zero		1


	//   ....[5]....
        /*08ac*/ 	.word	0x00000410
        /*08b0*/ 	.word	0x000000ff
        /*08b4*/ 	.word	0x00013248
        /*08b8*/ 	.short	0x0100
        /*08ba*/ 	.byte	0x08
	.zero		1


	//   ....[6]....
        /*08bc*/ 	.word	0x00000540
        /*08c0*/ 	.word	0x000000ff
        /*08c4*/ 	.word	0x00013250
        /*08c8*/ 	.short	0x0100
        /*08ca*/ 	.byte	0x08
	.zero		1


	//   ....[7]....
        /*08cc*/ 	.word	0x00000550
        /*08d0*/ 	.word	0x000000ff
        /*08d4*/ 	.word	0x00013260
        /*08d8*/ 	.short	0x0100
        /*08da*/ 	.byte	0x08
	.zero		1


	//   ....[8]....
        /*08dc*/ 	.word	0x00000560
        /*08e0*/ 	.word	0x000000ff
        /*08e4*/ 	.word	0x00013258
        /*08e8*/ 	.short	0x0100
        /*08ea*/ 	.byte	0x08
	.zero		1


	//   ....[9]....
        /*08ec*/ 	.word	0x00000570
        /*08f0*/ 	.word	0x000000ff
        /*08f4*/ 	.word	0x00013268
        /*08f8*/ 	.short	0x0100
        /*08fa*/ 	.byte	0x08
	.zero		1


	//   ....[10]....
        /*08fc*/ 	.word	0x00000660
        /*0900*/ 	.word	0x000000ff
        /*0904*/ 	.word	0x00013270
        /*0908*/ 	.short	0x0100
        /*090a*/ 	.byte	0x06
	.zero		1


	//   ....[11]....
        /*090c*/ 	.word	0x00000670
        /*0910*/ 	.word	0x000000ff
        /*0914*/ 	.word	0x00013280
        /*0918*/ 	.short	0x0100
        /*091a*/ 	.byte	0x06
	.zero		1


	//   ....[12]....
        /*091c*/ 	.word	0x00000680
        /*0920*/ 	.word	0x000000ff
        /*0924*/ 	.word	0x00013278
        /*0928*/ 	.short	0x0100
        /*092a*/ 	.byte	0x06
	.zero		1


	//   ....[13]....
        /*092c*/ 	.word	0x00000690
        /*0930*/ 	.word	0x000000ff
        /*0934*/ 	.word	0x00013288
        /*0938*/ 	.short	0x0100
        /*093a*/ 	.byte	0x06
	.zero		1


	//   ....[14]....
        /*093c*/ 	.word	0x000007c0
        /*0940*/ 	.word	0x000000ff
        /*0944*/ 	.word	0x00013290
        /*0948*/ 	.short	0x0100
        /*094a*/ 	.byte	0x08
	.zero		1


	//   ....[15]....
        /*094c*/ 	.word	0x000007d0
        /*0950*/ 	.word	0x000000ff
        /*0954*/ 	.word	0x000132a0
        /*0958*/ 	.short	0x0100
        /*095a*/ 	.byte	0x08
	.zero		1


	//   ....[16]....
        /*095c*/ 	.word	0x000007e0
        /*0960*/ 	.word	0x000000ff
        /*0964*/ 	.word	0x00013298
        /*0968*/ 	.short	0x0100
        /*096a*/ 	.byte	0x08
	.zero		1


	//   ....[17]....
        /*096c*/ 	.word	0x000007f0
        /*0970*/ 	.word	0x000000ff
        /*0974*/ 	.word	0x000132a8
        /*0978*/ 	.short	0x0100
        /*097a*/ 	.byte	0x08
	.zero		1


	//   ....[18]....
        /*097c*/ 	.word	0x00000920
        /*0980*/ 	.word	0x000000ff
        /*0984*/ 	.word	0x000132b0
        /*0988*/ 	.short	0x0100
        /*098a*/ 	.byte	0x08
	.zero		1


	//   ....[19]....
        /*098c*/ 	.word	0x00000930
        /*0990*/ 	.word	0x000000ff
        /*0994*/ 	.word	0x000132c0
        /*0998*/ 	.short	0x0100
        /*099a*/ 	.byte	0x08
	.zero		1


	//   ....[20]....
        /*099c*/ 	.word	0x00000940
        /*09a0*/ 	.word	0x000000ff
        /*09a4*/ 	.word	0x000132b8
        /*09a8*/ 	.short	0x0100
        /*09aa*/ 	.byte	0x08
	.zero		1


	//   ....[21]....
        /*09ac*/ 	.word	0x00000950
        /*09b0*/ 	.word	0x000000ff
        /*09b4*/ 	.word	0x000132c8
        /*09b8*/ 	.short	0x0100
        /*09ba*/ 	.byte	0x08
	.zero		1


	//   ....[22]....
        /*09bc*/ 	.word	0x000026a0
        /*09c0*/ 	.word	0x0000004b
        /*09c4*/ 	.word	0x00013290
        /*09c8*/ 	.short	0x010a
        /*09ca*/ 	.byte	0x3f
	.zero		1


	//   ....[23]....
        /*09cc*/ 	.word	0x00003740
        /*09d0*/ 	.word	0x0000004b
        /*09d4*/ 	.word	0x00013290
        /*09d8*/ 	.short	0x010a
        /*09da*/ 	.byte	0x3f
	.zero		1


	//   ....[24]....
        /*09dc*/ 	.word	0x000047b0
        /*09e0*/ 	.word	0x0000004b
        /*09e4*/ 	.word	0x00013290
        /*09e8*/ 	.short	0x010a
        /*09ea*/ 	.byte	0x3f
	.zero		1


	//   ....[25]....
        /*09ec*/ 	.word	0x00004940
        /*09f0*/ 	.word	0x00000004
        /*09f4*/ 	.word	0x00000000
        /*09f8*/ 	.short	0x0101
        /*09fa*/ 	.byte	0x3f
	.zero		1


	//   ....[26]....
        /*09fc*/ 	.word	0x00004980
        /*0a00*/ 	.word	0x0000004b
        /*0a04*/ 	.word	0x000132b0
        /*0a08*/ 	.short	0x010a
        /*0a0a*/ 	.byte	0x3f
	.zero		1


	//   ....[27]....
        /*0a0c*/ 	.word	0x00004c00
        /*0a10*/ 	.word	0x0000004b
        /*0a14*/ 	.word	0x00000000
        /*0a18*/ 	.short	0x0101
        /*0a1a*/ 	.byte	0x3f
	.zero		1


	//   ....[28]....
        /*0a1c*/ 	.word	0x00005450
        /*0a20*/ 	.word	0x00000010
        /*0a24*/ 	.word	0x00013200
        /*0a28*/ 	.short	0x010a
        /*0a2a*/ 	.byte	0x3f
	.zero		1


	//   ....[29]....
        /*0a2c*/ 	.word	0x000054a0
        /*0a30*/ 	.word	0x00000010
        /*0a34*/ 	.word	0x00013200
        /*0a38*/ 	.short	0x010a
        /*0a3a*/ 	.byte	0x3f
	.zero		1


	//   ....[30]....
        /*0a3c*/ 	.word	0x00005d60
        /*0a40*/ 	.word	0x00000010
        /*0a44*/ 	.word	0x00013200
        /*0a48*/ 	.short	0x010a
        /*0a4a*/ 	.byte	0x3f
	.zero		1


	//   ....[31]....
        /*0a4c*/ 	.word	0x00007200
        /*0a50*/ 	.word	0x00000010
        /*0a54*/ 	.word	0x00013200
        /*0a58*/ 	.short	0x010a
        /*0a5a*/ 	.byte	0x3f
	.zero		1


	//   ....[32]....
        /*0a5c*/ 	.word	0x00008320
        /*0a60*/ 	.word	0x00000000
        /*0a64*/ 	.word	0x00013230
        /*0a68*/ 	.short	0x010a
        /*0a6a*/ 	.byte	0x3f
	.zero		1


	//   ....[33]....
        /*0a6c*/ 	.word	0x000083d0
        /*0a70*/ 	.word	0x00000000
        /*0a74*/ 	.word	0x00013230
        /*0a78*/ 	.short	0x010a
        /*0a7a*/ 	.byte	0x3f
	.zero		1


	//   ....[34]....
        /*0a7c*/ 	.word	0x0000ade0
        /*0a80*/ 	.word	0x00000008
        /*0a84*/ 	.word	0x00000000
        /*0a88*/ 	.short	0x0101
        /*0a8a*/ 	.byte	0x3f
	.zero		1


	//   ....[35]....
        /*0a8c*/ 	.word	0x0000bae0
        /*0a90*/ 	.word	0x0000000c
        /*0a94*/ 	.word	0x00013230
        /*0a98*/ 	.short	0x010a
        /*0a9a*/ 	.byte	0x3f
	.zero		1


	//   ....[36]....
        /*0a9c*/ 	.word	0x0000bb70
        /*0aa0*/ 	.word	0x0000000c
        /*0aa4*/ 	.word	0x00013230
        /*0aa8*/ 	.short	0x010a
        /*0aaa*/ 	.byte	0x3f
	.zero		1


	//   ....[37]....
        /*0aac*/ 	.word	0x0000c130
        /*0ab0*/ 	.word	0x0000000e
        /*0ab4*/ 	.word	0x00013250
        /*0ab8*/ 	.short	0x010a
        /*0aba*/ 	.byte	0x3f
	.zero		1


	//   ....[38]....
        /*0abc*/ 	.word	0x0000c180
        /*0ac0*/ 	.word	0x0000000e
        /*0ac4*/ 	.word	0x00013250
        /*0ac8*/ 	.short	0x010a
        /*0aca*/ 	.byte	0x3f
	.zero		1


	//   ....[39]....
        /*0acc*/ 	.word	0x0000e8d0
        /*0ad0*/ 	.word	0x0000000c
        /*0ad4*/ 	.word	0x00000000
        /*0ad8*/ 	.short	0x0101
        /*0ada*/ 	.byte	0x3f
	.zero		1


	//   ....[40]....
        /*0adc*/ 	.word	0x0000f3e0
        /*0ae0*/ 	.word	0x0000000e
        /*0ae4*/ 	.word	0x00000000
        /*0ae8*/ 	.short	0x0101
        /*0aea*/ 	.byte	0x3f
	.zero		1


	//   ....[41]....
        /*0aec*/ 	.word	0x0000f540
        /*0af0*/ 	.word	0x0000000a
        /*0af4*/ 	.word	0x00013230
        /*0af8*/ 	.short	0x010a
        /*0afa*/ 	.byte	0x3f
	.zero		1


	//   ....[42]....
        /*0afc*/ 	.word	0x0000f5d0
        /*0b00*/ 	.word	0x0000000a
        /*0b04*/ 	.word	0x00013230
        /*0b08*/ 	.short	0x010a
        /*0b0a*/ 	.byte	0x3f
	.zero		1


	//   ....[43]....
        /*0b0c*/ 	.word	0x0000fb90
        /*0b10*/ 	.word	0x0000000e
        /*0b14*/ 	.word	0x00013250
        /*0b18*/ 	.short	0x010a
        /*0b1a*/ 	.byte	0x3f
	.zero		1


	//   ....[44]....
        /*0b1c*/ 	.word	0x0000fbe0
        /*0b20*/ 	.word	0x0000000e
        /*0b24*/ 	.word	0x00013250
        /*0b28*/ 	.short	0x010a
        /*0b2a*/ 	.byte	0x3f
	.zero		1


	//   ....[45]....
        /*0b2c*/ 	.word	0x00011600
        /*0b30*/ 	.word	0x0000000f
        /*0b34*/ 	.word	0x00000000
        /*0b38*/ 	.short	0x0101
        /*0b3a*/ 	.byte	0x3f
	.zero		1


	//   ....[46]....
        /*0b3c*/ 	.word	0x00012340
        /*0b40*/ 	.word	0x0000000e
        /*0b44*/ 	.word	0x00000000
        /*0b48*/ 	.short	0x0101
        /*0b4a*/ 	.byte	0x3f
	.zero		1


	//   ....[47]....
        /*0b4c*/ 	.word	0x000123c0
        /*0b50*/ 	.word	0x0000000b
        /*0b54*/ 	.word	0x00013250
        /*0b58*/ 	.short	0x010a
        /*0b5a*/ 	.byte	0x3f
	.zero		1


	//   ....[48]....
        /*0b5c*/ 	.word	0x00012410
        /*0b60*/ 	.word	0x0000000b
        /*0b64*/ 	.word	0x00013250
        /*0b68*/ 	.short	0x010a
        /*0b6a*/ 	.byte	0x3f
	.zero		1


	//   ....[49]....
        /*0b6c*/ 	.word	0x00012c80
        /*0b70*/ 	.word	0x00000004
        /*0b74*/ 	.word	0x00000000
        /*0b78*/ 	.short	0x0101
        /*0b7a*/ 	.byte	0x3f
	.zero		1


	//   ....[50]....
        /*0b7c*/ 	.word	0x00013c10
        /*0b80*/ 	.word	0x00000000
        /*0b84*/ 	.word	0x00000000
        /*0b88*/ 	.short	0x0101
        /*0b8a*/ 	.byte	0x3f
	.zero		1


	//   ....[51]....
        /*0b8c*/ 	.word	0x00016000
        /*0b90*/ 	.word	0x00000005
        /*0b94*/ 	.word	0x00013220
        /*0b98*/ 	.short	0x010a
        /*0b9a*/ 	.byte	0x3f
	.zero		1


	//   ....[52]....
        /*0b9c*/ 	.word	0x000160b0
        /*0ba0*/ 	.word	0x00000008
        /*0ba4*/ 	.word	0x000132a0
        /*0ba8*/ 	.short	0x010a
        /*0baa*/ 	.byte	0x3f
	.zero		1


	//   ....[53]....
        /*0bac*/ 	.word	0x000162e0
        /*0bb0*/ 	.word	0x00000008
        /*0bb4*/ 	.word	0x000132c0
        /*0bb8*/ 	.short	0x010a
        /*0bba*/ 	.byte	0x3f
	.zero		1


	//   ....[54]....
        /*0bbc*/ 	.word	0x00016630
        /*0bc0*/ 	.word	0x00000007
        /*0bc4*/ 	.word	0x000132a0
        /*0bc8*/ 	.short	0x010a
        /*0bca*/ 	.byte	0x3f
	.zero		1


	//   ....[55]....
        /*0bcc*/ 	.word	0x00016850
        /*0bd0*/ 	.word	0x00000007
        /*0bd4*/ 	.word	0x000132c0
        /*0bd8*/ 	.short	0x010a
        /*0bda*/ 	.byte	0x3f
	.zero		1


	//   ....[56]....
        /*0bdc*/ 	.word	0x000177c0
        /*0be0*/ 	.word	0x00000005
        /*0be4*/ 	.word	0x00013280
        /*0be8*/ 	.short	0x010a
        /*0bea*/ 	.byte	0x3f
	.zero		1


	//   ....[57]....
        /*0bec*/ 	.word	0x00017980
        /*0bf0*/ 	.word	0x00000005
        /*0bf4*/ 	.word	0x00013240
        /*0bf8*/ 	.short	0x010a
        /*0bfa*/ 	.byte	0x3f
	.zero		1


	//   ....[58]....
        /*0bfc*/ 	.word	0x00017d20
        /*0c00*/ 	.word	0x00000005
        /*0c04*/ 	.word	0x00013220
        /*0c08*/ 	.short	0x010a
        /*0c0a*/ 	.byte	0x3f
	.zero		1


	//   ....[59]....
        /*0c0c*/ 	.word	0x00018010
        /*0c10*/ 	.word	0x00000006
        /*0c14*/ 	.word	0x00013280
        /*0c18*/ 	.short	0x010a
        /*0c1a*/ 	.byte	0x3f
	.zero		1


	//   ....[60]....
        /*0c1c*/ 	.word	0x00018260
        /*0c20*/ 	.word	0x00000006
        /*0c24*/ 	.word	0x00013240
        /*0c28*/ 	.short	0x010a
        /*0c2a*/ 	.byte	0x3f
	.zero		1


	//   ....[61]....
        /*0c2c*/ 	.word	0x00018540
        /*0c30*/ 	.word	0x0000000d
        /*0c34*/ 	.word	0x00013270
        /*0c38*/ 	.short	0x010a
        /*0c3a*/ 	.byte	0x3f
	.zero		1


	//   ....[62]....
        /*0c3c*/ 	.word	0x000185d0
        /*0c40*/ 	.word	0x0000000d
        /*0c44*/ 	.word	0x00013260
        /*0c48*/ 	.short	0x010a
        /*0c4a*/ 	.byte	0x3f
	.zero		1


	//   ....[63]....
        /*0c4c*/ 	.word	0x000188d0
        /*0c50*/ 	.word	0x0000000d
        /*0c54*/ 	.word	0x00013250
        /*0c58*/ 	.short	0x0101
        /*0c5a*/ 	.byte	0x3f
	.zero		1


	//   ....[64]....
        /*0c5c*/ 	.word	0x00018950
        /*0c60*/ 	.word	0x00000004
        /*0c64*/ 	.word	0x00000000
        /*0c68*/ 	.short	0x0101
        /*0c6a*/ 	.byte	0x3f
	.zero		1


	//   ....[65]....
        /*0c6c*/ 	.word	0x00018b10
        /*0c70*/ 	.word	0x00000003
        /*0c74*/ 	.word	0x00013270
        /*0c78*/ 	.short	0x010a
        /*0c7a*/ 	.byte	0x3f
	.zero		1


	//   ....[66]....
        /*0c7c*/ 	.word	0x00018b90
        /*0c80*/ 	.word	0x00000003
        /*0c84*/ 	.word	0x00013260
        /*0c88*/ 	.short	0x010a
        /*0c8a*/ 	.byte	0x3f
	.zero		1


	//   ....[67]....
        /*0c8c*/ 	.word	0x00018ea0
        /*0c90*/ 	.word	0x00000003
        /*0c94*/ 	.word	0x00013250
        /*0c98*/ 	.short	0x0101
        /*0c9a*/ 	.byte	0x3f
	.zero		1


	//   ....[68]....
        /*0c9c*/ 	.word	0x00018f10
        /*0ca0*/ 	.word	0x00000000
        /*0ca4*/ 	.word	0x00000000
        /*0ca8*/ 	.short	0x0101
        /*0caa*/ 	.byte	0x3f
	.zero		1


	//   ....[69]....
        /*0cac*/ 	.word	0x00019c00
        /*0cb0*/ 	.word	0x00000007
        /*0cb4*/ 	.word	0x00013220
        /*0cb8*/ 	.short	0x010a
        /*0cba*/ 	.byte	0x3f
	.zero		1


	//   ....[70]....
        /*0cbc*/ 	.word	0x00019d90
        /*0cc0*/ 	.word	0x00000005
        /*0cc4*/ 	.word	0x00000000
        /*0cc8*/ 	.short	0x010a
        /*0cca*/ 	.byte	0x3f
	.zero		1


	//   ....[71]....
        /*0ccc*/ 	.word	0x00019e00
        /*0cd0*/ 	.word	0x00000003
        /*0cd4*/ 	.word	0x00000000
        /*0cd8*/ 	.short	0x010a
        /*0cda*/ 	.byte	0x3f
	.zero		1


	//   ....[72]....
        /*0cdc*/ 	.word	0x00019e50
        /*0ce0*/ 	.word	0x00000003
        /*0ce4*/ 	.word	0x00013260
        /*0ce8*/ 	.short	0x010a
        /*0cea*/ 	.byte	0x3f
	.zero		1


	//   ....[73]....
        /*0cec*/ 	.word	0x00019ea0
        /*0cf0*/ 	.word	0x00000005
        /*0cf4*/ 	.word	0x00013260
        /*0cf8*/ 	.short	0x010a
        /*0cfa*/ 	.byte	0x3f
	.zero		1


	//   ....[74]....
        /*0cfc*/ 	.word	0x00019ee0
        /*0d00*/ 	.word	0x00000003
        /*0d04*/ 	.word	0x00013280
        /*0d08*/ 	.short	0x010a
        /*0d0a*/ 	.byte	0x3f
	.zero		1


	//   ....[75]....
        /*0d0c*/ 	.word	0x00019f00
        /*0d10*/ 	.word	0x00000005
        /*0d14*/ 	.word	0x00013280
        /*0d18*/ 	.short	0x010a
        /*0d1a*/ 	.byte	0x3f
	.zero		1


	//   ....[76]....
        /*0d1c*/ 	.word	0x00019f60
        /*0d20*/ 	.word	0x0000004b
        /*0d24*/ 	.word	0x00013290
        /*0d28*/ 	.short	0x010a
        /*0d2a*/ 	.byte	0x3f
	.zero		1


	//   ....[77]....
        /*0d2c*/ 	.word	0x00019fb0
        /*0d30*/ 	.word	0x0000004b
        /*0d34*/ 	.word	0x00013290
        /*0d38*/ 	.short	0x010a
        /*0d3a*/ 	.byte	0x3f
	.zero		1


	//   ....[78]....
        /*0d3c*/ 	.word	0x0001a000
        /*0d40*/ 	.word	0x0000004b
        /*0d44*/ 	.word	0x00013290
        /*0d48*/ 	.short	0x010a
        /*0d4a*/ 	.byte	0x3f
	.zero		1


	//   ....[79]....
        /*0d4c*/ 	.word	0x0001a050
        /*0d50*/ 	.word	0x0000004b
        /*0d54*/ 	.word	0x000132b0
        /*0d58*/ 	.short	0x010a
        /*0d5a*/ 	.byte	0x3f
	.zero		1


	//   ....[80]....
        /*0d5c*/ 	.word	0x0001a310
        /*0d60*/ 	.word	0x00000010
        /*0d64*/ 	.word	0x00013200
        /*0d68*/ 	.short	0x010a
        /*0d6a*/ 	.byte	0x3f
	.zero		1


	//   ....[81]....
        /*0d6c*/ 	.word	0x0001a5d0
        /*0d70*/ 	.word	0x00000010
        /*0d74*/ 	.word	0x00013200
        /*0d78*/ 	.short	0x010a
        /*0d7a*/ 	.byte	0x3f
	.zero		1


	//   ....[82]....
        /*0d7c*/ 	.word	0x0001a620
        /*0d80*/ 	.word	0x00000000
        /*0d84*/ 	.word	0x00013230
        /*0d88*/ 	.short	0x010a
        /*0d8a*/ 	.byte	0x3f
	.zero		1


	//   ....[83]....
        /*0d8c*/ 	.word	0x0001a670
        /*0d90*/ 	.word	0x0000000c
        /*0d94*/ 	.word	0x00013230
        /*0d98*/ 	.short	0x010a
        /*0d9a*/ 	.byte	0x3f
	.zero		1


	//   ....[84]....
        /*0d9c*/ 	.word	0x0001a6c0
        /*0da0*/ 	.word	0x0000000e
        /*0da4*/ 	.word	0x00013250
        /*0da8*/ 	.short	0x010a
        /*0daa*/ 	.byte	0x3f
	.zero		1


	//   ....[85]....
        /*0dac*/ 	.word	0x0001a710
        /*0db0*/ 	.word	0x0000000a
        /*0db4*/ 	.word	0x00013230
        /*0db8*/ 	.short	0x010a
        /*0dba*/ 	.byte	0x3f
	.zero		1


	//   ....[86]....
        /*0dbc*/ 	.word	0x0001a760
        /*0dc0*/ 	.word	0x0000000e
        /*0dc4*/ 	.word	0x00013250
        /*0dc8*/ 	.short	0x010a
        /*0dca*/ 	.byte	0x3f
	.zero		1


	//   ....[87]....
        /*0dcc*/ 	.word	0x0001a7b0
        /*0dd0*/ 	.word	0x0000000b
        /*0dd4*/ 	.word	0x00013250
        /*0dd8*/ 	.short	0x010a
        /*0dda*/ 	.byte	0x3f
	.zero		1


	//   ....[88]....
        /*0ddc*/ 	.word	0x0001a950
        /*0de0*/ 	.word	0x00000005
        /*0de4*/ 	.word	0x00013220
        /*0de8*/ 	.short	0x010a
        /*0dea*/ 	.byte	0x3f
	.zero		1


	//   ....[89]....
        /*0dec*/ 	.word	0x0001a9a0
        /*0df0*/ 	.word	0x00000008
        /*0df4*/ 	.word	0x000132a0
        /*0df8*/ 	.short	0x010a
        /*0dfa*/ 	.byte	0x3f
	.zero		1


	//   ....[90]....
        /*0dfc*/ 	.word	0x0001a9f0
        /*0e00*/ 	.word	0x00000008
        /*0e04*/ 	.word	0x000132c0
        /*0e08*/ 	.short	0x010a
        /*0e0a*/ 	.byte	0x3f
	.zero		1


	//   ....[91]....
        /*0e0c*/ 	.word	0x0001aa40
        /*0e10*/ 	.word	0x00000007
        /*0e14*/ 	.word	0x000132a0
        /*0e18*/ 	.short	0x010a
        /*0e1a*/ 	.byte	0x3f
	.zero		1


	//   ....[92]....
        /*0e1c*/ 	.word	0x0001aa90
        /*0e20*/ 	.word	0x00000007
        /*0e24*/ 	.word	0x000132c0
        /*0e28*/ 	.short	0x010a
        /*0e2a*/ 	.byte	0x3f
	.zero		1


	//   ....[93]....
        /*0e2c*/ 	.word	0x0001ac30
        /*0e30*/ 	.word	0x00000005
        /*0e34*/ 	.word	0x00013280
        /*0e38*/ 	.short	0x010a
        /*0e3a*/ 	.byte	0x3f
	.zero		1


	//   ....[94]....
        /*0e3c*/ 	.word	0x0001ac80
        /*0e40*/ 	.word	0x00000005
        /*0e44*/ 	.word	0x00013240
        /*0e48*/ 	.short	0x010a
        /*0e4a*/ 	.byte	0x3f
	.zero		1


	//   ....[95]....
        /*0e4c*/ 	.word	0x0001ad00
        /*0e50*/ 	.word	0x00000004
        /*0e54*/ 	.word	0x00013220
        /*0e58*/ 	.short	0x010a
        /*0e5a*/ 	.byte	0x3f
	.zero		1


	//   ....[96]....
        /*0e5c*/ 	.word	0x0001ad50
        /*0e60*/ 	.word	0x00000006
        /*0e64*/ 	.word	0x00013280
        /*0e68*/ 	.short	0x010a
        /*0e6a*/ 	.byte	0x3f
	.zero		1


	//   ....[97]....
        /*0e6c*/ 	.word	0x0001ada0
        /*0e70*/ 	.word	0x00000006
        /*0e74*/ 	.word	0x00013240
        /*0e78*/ 	.short	0x010a
        /*0e7a*/ 	.byte	0x3f
	.zero		1


	//   ....[98]....
        /*0e7c*/ 	.word	0x0001adf0
        /*0e80*/ 	.word	0x0000000d
        /*0e84*/ 	.word	0x00013270
        /*0e88*/ 	.short	0x010a
        /*0e8a*/ 	.byte	0x3f
	.zero		1


	//   ....[99]....
        /*0e8c*/ 	.word	0x0001ae40
        /*0e90*/ 	.word	0x0000000d
        /*0e94*/ 	.word	0x00013260
        /*0e98*/ 	.short	0x010a
        /*0e9a*/ 	.byte	0x3f
	.zero		1


	//   ....[100]....
        /*0e9c*/ 	.word	0x0001ae90
        /*0ea0*/ 	.word	0x00000003
        /*0ea4*/ 	.word	0x00013270
        /*0ea8*/ 	.short	0x010a
        /*0eaa*/ 	.byte	0x3f
	.zero		1


	//   ....[101]....
        /*0eac*/ 	.word	0x0001aee0
        /*0eb0*/ 	.word	0x00000003
        /*0eb4*/ 	.word	0x00013260
        /*0eb8*/ 	.short	0x010a
        /*0eba*/ 	.byte	0x3f
	.zero		1


	//   ....[102]....
        /*0ebc*/ 	.word	0x0001b860
        /*0ec0*/ 	.word	0x00000007
        /*0ec4*/ 	.word	0x00013220
        /*0ec8*/ 	.short	0x010a
        /*0eca*/ 	.byte	0x3f
	.zero		1


	//   ....[103]....
        /*0ecc*/ 	.word	0x0001ba00
        /*0ed0*/ 	.word	0x00000005
        /*0ed4*/ 	.word	0x00000000
        /*0ed8*/ 	.short	0x010a
        /*0eda*/ 	.byte	0x3f
	.zero		1


	//   ....[104]....
        /*0edc*/ 	.word	0x0001ba50
        /*0ee0*/ 	.word	0x00000003
        /*0ee4*/ 	.word	0x00000000
        /*0ee8*/ 	.short	0x010a
        /*0eea*/ 	.byte	0x3f
	.zero		1


	//   ....[105]....
        /*0eec*/ 	.word	0x0001baa0
        /*0ef0*/ 	.word	0x00000003
        /*0ef4*/ 	.word	0x00013260
        /*0ef8*/ 	.short	0x010a
        /*0efa*/ 	.byte	0x3f
	.zero		1


	//   ....[106]....
        /*0efc*/ 	.word	0x0001baf0
        /*0f00*/ 	.word	0x00000005
        /*0f04*/ 	.word	0x00013260
        /*0f08*/ 	.short	0x010a
        /*0f0a*/ 	.byte	0x3f
	.zero		1


	//   ....[107]....
        /*0f0c*/ 	.word	0x0001bb40
        /*0f10*/ 	.word	0x00000003
        /*0f14*/ 	.word	0x00013280
        /*0f18*/ 	.short	0x010a
        /*0f1a*/ 	.byte	0x3f
	.zero		1


	//----- nvinfo : EIATTR_NUM_MBARRIERS
	.align		4
.L_325:
        /*0f1c*/ 	.byte	0x03, 0x38
        /*0f1e*/ 	.short	0x0016


	//----- nvinfo : EIATTR_EXIT_INSTR_OFFSETS
	.align		4
        /*0f20*/ 	.byte	0x04, 0x1c
        /*0f22*/ 	.short	(.L_327 - .L_326)


	//   ....[0]....
.L_326:
        /*0f24*/ 	.word	0x00019f50


	//----- nvinfo : EIATTR_MAX_THREADS
	.align		4
.L_327:
        /*0f28*/ 	.byte	0x04, 0x05
        /*0f2a*/ 	.short	(.L_329 - .L_328)
.L_328:
        /*0f2c*/ 	.word	0x00000200
        /*0f30*/ 	.word	0x00000001
        /*0f34*/ 	.word	0x00000001


	//----- nvinfo : EIATTR_CRS_STACK_SIZE
	.align		4
.L_329:
        /*0f38*/ 	.byte	0x04, 0x1e
        /*0f3a*/ 	.short	(.L_331 - .L_330)
.L_330:
        /*0f3c*/ 	.word	0x00000000


	//----- nvinfo : EIATTR_CBANK_PARAM_SIZE
	.align		4
.L_331:
        /*0f40*/ 	.byte	0x03, 0x19
        /*0f42*/ 	.short	0x0a70


	//----- nvinfo : EIATTR_PARAM_CBANK
	.align		4
        /*0f44*/ 	.byte	0x04, 0x0a
        /*0f46*/ 	.short	(.L_333 - .L_332)
	.align		4
.L_332:
        /*0f48*/ 	.word	index@(.nv.constant0._ZN7cutlass13device_kernelIN5flash11enable_sm90INS1_16FlashAttnFwdSm90INS1_25CollectiveMainloopFwdSm90ILi2EN4cute5tupleIJNS5_1CILi1EEES8_S8_EEENS6_IJNS7_ILi192EEENS7_ILi160EEENS7_ILi64EEEEEELi64ENS_12float_e4m3_tEfNS_4arch4Sm90ELb1ELb0ELb1ELb1ELb0ELb1ELb0ELb1ELb1ELb0ELb0ELb0EEENS1_21CollectiveEpilogueFwdINS6_IJSA_SC_SB_EEES9_NS_10bfloat16_tESG_Li384ELb1ELb0ELb0ELb1EEENS1_36VarlenDynamicPersistentTileSchedulerILi192ELi160ELi384ELi128ELb0ELb0ELb1ELb1ELb1ELb1EEEEEEEEEvNT_6ParamsE)
        /*0f4c*/ 	.short	0x0210
        /*0f4e*/ 	.short	0x0a70


	//----- nvinfo : EIATTR_SW_WAR
	.align		4
.L_333:
        /*0f50*/ 	.byte	0x04, 0x36
        /*0f52*/ 	.short	(.L_335 - .L_334)
.L_334:
        /*0f54*/ 	.word	0x00000008
.L_335:


//--------------------- .nv.callgraph             --------------------------
	.section	.nv.callgraph,"",@"SHT_CUDA_CALLGRAPH"
	.align	4
	.sectionentsize	8
	.align		4
        /*0000*/ 	.word	0x00000000
	.align		4
        /*0004*/ 	.word	0xffffffff
	.align		4
        /*0008*/ 	.word	index@(_ZN7cutlass13device_kernelIN5flash11enable_sm90INS1_16FlashAttnFwdSm90INS1_25CollectiveMainloopFwdSm90ILi2EN4cute5tupleIJNS5_1CILi1EEES8_S8_EEENS6_IJNS7_ILi192EEENS7_ILi160EEENS7_ILi64EEEEEELi64ENS_12float_e4m3_tEfNS_4arch4Sm90ELb0ELb0ELb1ELb0ELb0ELb0ELb0ELb1ELb1ELb0ELb0ELb0EEENS1_21CollectiveEpilogueFwdINS6_IJSA_SC_SB_EEES9_NS_10bfloat16_tESG_Li384ELb0ELb0ELb0ELb1EEENS1_29StaticPersistentTileSchedulerILb0EEEEEEEEEvNT_6ParamsE)
	.align		4
        /*000c*/ 	.word	index@(__assertfail)
	.align		4
        /*0010*/ 	.word	index@(_ZN7cutlass13device_kernelIN5flash11enable_sm90INS1_16FlashAttnFwdSm90INS1_25CollectiveMainloopFwdSm90ILi2EN4cute5tupleIJNS5_1CILi1EEES8_S8_EEENS6_IJNS7_ILi192EEENS7_ILi160EEENS7_ILi64EEEEEELi64ENS_12float_e4m3_tEfNS_4arch4Sm90ELb0ELb0ELb1ELb1ELb0ELb0ELb0ELb1ELb1ELb0ELb0ELb0EEENS1_21CollectiveEpilogueFwdINS6_IJSA_SC_SB_EEES9_NS_10bfloat16_tESG_Li384ELb1ELb0ELb0ELb1EEENS1_36VarlenDynamicPersistentTileSchedulerILi192ELi160ELi384ELi128ELb0ELb0ELb1ELb0ELb1ELb1EEEEEEEEEvNT_6ParamsE)
	.align		4
        /*0014*/ 	.word	index@(__assertfail)
	.align		4
        /*0018*/ 	.word	index@(_ZN7cutlass13device_kernelIN5flash11enable_sm90INS1_16FlashAttnFwdSm90INS1_25CollectiveMainloopFwdSm90ILi2EN4cute5tupleIJNS5_1CILi1EEES8_S8_EEENS6_IJNS7_ILi192EEENS7_ILi160EEENS7_ILi64EEEEEELi64ENS_12float_e4m3_tEfNS_4arch4Sm90ELb0ELb0ELb1ELb1ELb0ELb1ELb0ELb1ELb1ELb0ELb0ELb0EEENS1_21CollectiveEpilogueFwdINS6_IJSA_SC_SB_EEES9_NS_10bfloat16_tESG_Li384ELb1ELb0ELb0ELb1EEENS1_36VarlenDynamicPersistentTileSchedulerILi192ELi160ELi384ELi128ELb0ELb0ELb1ELb0ELb1ELb1EEEEEEEEEvNT_6ParamsE)
	.align		4
        /*001c*/ 	.word	index@(__assertfail)
	.align		4
        /*0020*/ 	.word	index@(_ZN7cutlass13device_kernelIN5flash11enable_sm90INS1_16FlashAttnFwdSm90INS1_25CollectiveMainloopFwdSm90ILi2EN4cute5tupleIJNS5_1CILi1EEES8_S8_EEENS6_IJNS7_ILi192EEENS7_ILi160EEENS7_ILi64EEEEEELi64ENS_12float_e4m3_tEfNS_4arch4Sm90ELb0ELb1ELb1ELb0ELb0ELb0ELb0ELb1ELb1ELb0ELb0ELb0EEENS1_21CollectiveEpilogueFwdINS6_IJSA_SC_SB_EEES9_NS_10bfloat16_tESG_Li384ELb0ELb0ELb0ELb1EEENS1_30DynamicPersistentTileSchedulerILi384ELi128ELb0ELb0ELb1EEEEEEEEEvNT_6ParamsE)
	.align		4
        /*0024*/ 	.word	index@(__assertfail)
	.align		4
        /*0028*/ 	.word	index@(_ZN7cutlass13device_kernelIN5flash11enable_sm90INS1_16FlashAttnFwdSm90INS1_25CollectiveMainloopFwdSm90ILi2EN4cute5tupleIJNS5_1CILi1EEES8_S8_EEENS6_IJNS7_ILi192EEENS7_ILi160EEENS7_ILi64EEEEEELi64ENS_12float_e4m3_tEfNS_4arch4Sm90ELb0ELb1ELb1ELb1ELb0ELb0ELb0ELb1ELb1ELb0ELb0ELb0EEENS1_21CollectiveEpilogueFwdINS6_IJSA_SC_SB_EEES9_NS_10bfloat16_tESG_Li384ELb1ELb0ELb0ELb1EEENS1_36VarlenDynamicPersistentTileSchedulerILi192ELi160ELi384ELi128ELb0ELb0ELb1ELb1ELb0ELb1EEEEEEEEEvNT_6ParamsE)
	.align		4
        /*002c*/ 	.word	index@(__assertfail)
	.align		4
        /*0030*/ 	.word	index@(_ZN7cutlass13device_kernelIN5flash11enable_sm90INS1_16FlashAttnFwdSm90INS1_25CollectiveMainloopFwdSm90ILi2EN4cute5tupleIJNS5_1CILi1EEES8_S8_EEENS6_IJNS7_ILi192EEENS7_ILi160EEENS7_ILi64EEEEEELi64ENS_12float_e4m3_tEfNS_4arch4Sm90ELb0ELb1ELb1ELb1ELb0ELb1ELb0ELb1ELb1ELb0ELb0ELb0EEENS1_21CollectiveEpilogueFwdINS6_IJSA_SC_SB_EEES9_NS_10bfloat16_tESG_Li384ELb1ELb0ELb0ELb1EEENS1_36VarlenDynamicPersistentTileSchedulerILi192ELi160ELi384ELi128ELb0ELb0ELb1ELb1ELb0ELb1EEEEEEEEEvNT_6ParamsE)
	.align		4
        /*0034*/ 	.word	index@(__assertfail)
	.align		4
        /*0038*/ 	.word	index@(_ZN7cutlass13device_kernelIN5flash11enable_sm90INS1_16FlashAttnFwdSm90INS1_25CollectiveMainloopFwdSm90ILi2EN4cute5tupleIJNS5_1CILi1EEES8_S8_EEENS6_IJNS7_ILi192EEENS7_ILi160EEENS7_ILi64EEEEEELi64ENS_12float_e4m3_tEfNS_4arch4Sm90ELb1ELb0ELb1ELb0ELb0ELb0ELb0ELb1ELb1ELb0ELb0ELb0EEENS1_21CollectiveEpilogueFwdINS6_IJSA_SC_SB_EEES9_NS_10bfloat16_tESG_Li384ELb0ELb0ELb0ELb1EEENS1_30DynamicPersistentTileSchedulerILi384ELi128ELb0ELb0ELb1EEEEEEEEEvNT_6ParamsE)
	.align		4
        /*003c*/ 	.word	index@(__assertfail)
	.align		4
        /*0040*/ 	.word	index@(_ZN7cutlass13device_kernelIN5flash11enable_sm90INS1_16FlashAttnFwdSm90INS1_25CollectiveMainloopFwdSm90ILi2EN4cute5tupleIJNS5_1CILi1EEES8_S8_EEENS6_IJNS7_ILi192EEENS7_ILi160EEENS7_ILi64EEEEEELi64ENS_12float_e4m3_tEfNS_4arch4Sm90ELb1ELb0ELb1ELb1ELb0ELb0ELb0ELb1ELb1ELb0ELb0ELb0EEENS1_21CollectiveEpilogueFwdINS6_IJSA_SC_SB_EEES9_NS_10bfloat16_tESG_Li384ELb1ELb0ELb0ELb1EEENS1_36VarlenDynamicPersistentTileSchedulerILi192ELi160ELi384ELi128ELb0ELb0ELb1ELb1ELb1ELb1EEEEEEEEEvNT_6ParamsE)
	.align		4
        /*0044*/ 	.word	index@(__assertfail)
	.align		4
        /*0048*/ 	.word	index@(_ZN7cutlass13device_kernelIN5flash11enable_sm90INS1_16FlashAttnFwdSm90INS1_25CollectiveMainloopFwdSm90ILi2EN4cute5tupleIJNS5_1CILi1EEES8_S8_EEENS6_IJNS7_ILi192EEENS7_ILi160EEENS7_ILi64EEEEEELi64ENS_12float_e4m3_tEfNS_4arch4Sm90ELb1ELb0ELb1ELb1ELb0ELb1ELb0ELb1ELb1ELb0ELb0ELb0EEENS1_21CollectiveEpilogueFwdINS6_IJSA_SC_SB_EEES9_NS_10bfloat16_tESG_Li384ELb1ELb0ELb0ELb1EEENS1_36VarlenDynamicPersistentTileSchedulerILi192ELi160ELi384ELi128ELb0ELb0ELb1ELb1ELb1ELb1EEEEEEEEEvNT_6ParamsE)
	.align		4
        /*004c*/ 	.word	index@(__assertfail)
	.align		4
        /*0050*/ 	.word	0x00000000
	.align		4
        /*0054*/ 	.word	0xfffffffe
	.align		4
        /*0058*/ 	.word	0x00000000
	.align		4
        /*005c*/ 	.word	0xfffffffd
	.align		4
        /*0060*/ 	.word	0x00000000
	.align		4
        /*0064*/ 	.word	0xfffffffc


//--------------------- .nv.constant4             --------------------------
	.section	.nv.constant4,"a",@progbits
	.align	8
	.align		8
.nv.constant4:
        /*0000*/ 	.dword	__assertfail
	.align		8
        /*0008*/ 	.dword	__unnamed_1
	.align		8
        /*0010*/ 	.dword	__unnamed_2
	.align		8
        /*0018*/ 	.dword	__unnamed_3
	.align		8
        /*0020*/ 	.dword	__unnamed_4
	.align		8
        /*0028*/ 	.dword	__unnamed_5
	.align		8
        /*0030*/ 	.dword	__unnamed_6
	.align		8
        /*0038*/ 	.dword	_ZZN5flash28permute_output_fp8_VcolmajorIN4cute6TensorINS1_11ArrayEngineIN7cutlass10bfloat16_tELm32EEENS1_6LayoutINS1_5tupleIJNS8_IJNS1_1CILi2EEESA_NS9_ILi8EEEEEENS9_ILi1EEESD_EEENS8_IJNS8_IJSD_SA_NS9_ILi4EEEEEENS9_ILi0EEESH_EEEEEEEEEvRT_E9upper_map
	.align		8
        /*0040*/ 	.dword	_ZN73_INTERNAL_95c1d04c_37_flash_fwd_hdim64_e4m3_softcap_sm90_cu_9afb97bd_39014cuda3std3__45__cpo5beginE
	.align		8
        /*0048*/ 	.dword	_ZN73_INTERNAL_95c1d04c_37_flash_fwd_hdim64_e4m3_softcap_sm90_cu_9afb97bd_39014cuda3std3__45__cpo3endE
	.align		8
        /*0050*/ 	.dword	_ZN73_INTERNAL_95c1d04c_37_flash_fwd_hdim64_e4m3_softcap_sm90_cu_9afb97bd_39014cuda3std3__45__cpo6cbeginE
	.align		8
        /*0058*/ 	.dword	_ZN73_INTERNAL_95c1d04c_37_flash_fwd_hdim64_e4m3_softcap_sm90_cu_9afb97bd_39014cuda3std3__45__cpo4cendE
	.align		8
        /*0060*/ 	.dword	_ZN73_INTERNAL_95c1d04c_37_flash_fwd_hdim64_e4m3_softcap_sm90_cu_9afb97bd_39014cuda3std3__475_GLOBAL__N__95c1d04c_37_flash_fwd_hdim64_e4m3_softcap_sm90_cu_9afb97bd_39016ignoreE
	.align		8
        /*0068*/ 	.dword	_ZN73_INTERNAL_95c1d04c_37_flash_fwd_hdim64_e4m3_softcap_sm90_cu_9afb97bd_39014cuda3std3__419piecewise_constructE
	.align		8
        /*0070*/ 	.dword	_ZN73_INTERNAL_95c1d04c_37_flash_fwd_hdim64_e4m3_softcap_sm90_cu_9afb97bd_39014cuda3std3__48in_placeE
	.align		8
        /*0078*/ 	.dword	_ZN73_INTERNAL_95c1d04c_37_flash_fwd_hdim64_e4m3_softcap_sm90_cu_9afb97bd_39014cuda3std6ranges3__45__cpo4swapE
	.align		8
        /*0080*/ 	.dword	_ZN73_INTERNAL_95c1d04c_37_flash_fwd_hdim64_e4m3_softcap_sm90_cu_9afb97bd_39014cuda3std6ranges3__45__cpo9iter_moveE
	.align		8
        /*0088*/ 	.dword	_ZN73_INTERNAL_95c1d04c_37_flash_fwd_hdim64_e4m3_softcap_sm90_cu_9afb97bd_39014cute7productE
	.align		8
        /*0090*/ 	.dword	_ZN73_INTERNAL_95c1d04c_37_flash_fwd_hdim64_e4m3_softcap_sm90_cu_9afb97bd_39014cute1_E
	.align		8
        /*0098*/ 	.dword	$str$23
	.align		8
        /*00a0*/ 	.dword	$str$24


//--------------------- .text._ZN7cutlass13device_kernelIN5flash11enable_sm90INS1_16FlashAttnFwdSm90INS1_25CollectiveMainloopFwdSm90ILi2EN4cute5tupleIJNS5_1CILi1EEES8_S8_EEENS6_IJNS7_ILi192EEENS7_ILi160EEENS7_ILi64EEEEEELi64ENS_12float_e4m3_tEfNS_4arch4Sm90ELb0ELb0ELb1ELb0ELb0ELb0ELb0ELb1ELb1ELb0ELb0ELb0EEENS1_21CollectiveEpilogueFwdINS6_IJSA_SC_SB_EEES9_NS_10bfloat16_tESG_Li384ELb0ELb0ELb0ELb1EEENS1_29StaticPersistentTileSchedulerILb0EEEEEEEEEvNT_6ParamsE --------------------------
	.section	.text._ZN7cutlass13device_kernelIN5flash11enable_sm90INS1_16FlashAttnFwdSm90INS1_25CollectiveMainloopFwdSm90ILi2EN4cute5tupleIJNS5_1CILi1EEES8_S8_EEENS6_IJNS7_ILi192EEENS7_ILi160EEENS7_ILi64EEEEEELi64ENS_12float_e4m3_tEfNS_4arch4Sm90ELb0ELb0ELb1ELb0ELb0ELb0ELb0ELb1ELb1ELb0ELb0ELb0EEENS1_21CollectiveEpilogueFwdINS6_IJSA_SC_SB_EEES9_NS_10bfloat16_tESG_Li384ELb0ELb0ELb0ELb1EEENS1_29StaticPersistentTileSchedulerILb0EEEEEEEEEvNT_6ParamsE,"ax",@progbits
	.align	128
.text._ZN7cutlass13device_kernelIN5flash11enable_sm90INS1_16FlashAttnFwdSm90INS1_25CollectiveMainloopFwdSm90ILi2EN4cute5tupleIJNS5_1CILi1EEES8_S8_EEENS6_IJNS7_ILi192EEENS7_ILi160EEENS7_ILi64EEEEEELi64ENS_12float_e4m3_tEfNS_4arch4Sm90ELb0ELb0ELb1ELb0ELb0ELb0ELb0ELb1ELb1ELb0ELb0ELb0EEENS1_21CollectiveEpilogueFwdINS6_IJSA_SC_SB_EEES9_NS_10bfloat16_tESG_Li384ELb0ELb0ELb0ELb1EEENS1_29StaticPersistentTileSchedulerILb0EEEEEEEEEvNT_6ParamsE:
        .type           _ZN7cutlass13device_kernelIN5flash11enable_sm90INS1_16FlashAttnFwdSm90INS1_25CollectiveMainloopFwdSm90ILi2EN4cute5tupleIJNS5_1CILi1EEES8_S8_EEENS6_IJNS7_ILi192EEENS7_ILi160EEENS7_ILi64EEEEEELi64ENS_12float_e4m3_tEfNS_4arch4Sm90ELb0ELb0ELb1ELb0ELb0ELb0ELb0ELb1ELb1ELb0ELb0ELb0EEENS1_21CollectiveEpilogueFwdINS6_IJSA_SC_SB_EEES9_NS_10bfloat16_tESG_Li384ELb0ELb0ELb0ELb1EEENS1_29StaticPersistentTileSchedulerILb0EEEEEEEEEvNT_6ParamsE,@function
        .size           _ZN7cutlass13device_kernelIN5flash11enable_sm90INS1_16FlashAttnFwdSm90INS1_25CollectiveMainloopFwdSm90ILi2EN4cute5tupleIJNS5_1CILi1EEES8_S8_EEENS6_IJNS7_ILi192EEENS7_ILi160EEENS7_ILi64EEEEEELi64ENS_12float_e4m3_tEfNS_4arch4Sm90ELb0ELb0ELb1ELb0ELb0ELb0ELb0ELb1ELb1ELb0ELb0ELb0EEENS1_21CollectiveEpilogueFwdINS6_IJSA_SC_SB_EEES9_NS_10bfloat16_tESG_Li384ELb0ELb0ELb0ELb1EEENS1_29StaticPersistentTileSchedulerILb0EEEEEEEEEvNT_6ParamsE,(.L_x_2162 - _ZN7cutlass13device_kernelIN5flash11enable_sm90INS1_16FlashAttnFwdSm90INS1_25CollectiveMainloopFwdSm90ILi2EN4cute5tupleIJNS5_1CILi1EEES8_S8_EEENS6_IJNS7_ILi192EEENS7_ILi160EEENS7_ILi64EEEEEELi64ENS_12float_e4m3_tEfNS_4arch4Sm90ELb0ELb0ELb1ELb0ELb0ELb0ELb0ELb1ELb1ELb0ELb0ELb0EEENS1_21CollectiveEpilogueFwdINS6_IJSA_SC_SB_EEES9_NS_10bfloat16_tESG_Li384ELb0ELb0ELb0ELb1EEENS1_29StaticPersistentTileSchedulerILb0EEEEEEEEEvNT_6ParamsE)
        .other          _ZN7cutlass13device_kernelIN5flash11enable_sm90INS1_16FlashAttnFwdSm90INS1_25CollectiveMainloopFwdSm90ILi2EN4cute5tupleIJNS5_1CILi1EEES8_S8_EEENS6_IJNS7_ILi192EEENS7_ILi160EEENS7_ILi64EEEEEELi64ENS_12float_e4m3_tEfNS_4arch4Sm90ELb0ELb0ELb1ELb0ELb0ELb0ELb0ELb1ELb1ELb0ELb0ELb0EEENS1_21CollectiveEpilogueFwdINS6_IJSA_SC_SB_EEES9_NS_10bfloat16_tESG_Li384ELb0ELb0ELb0ELb1EEENS1_29StaticPersistentTileSchedulerILb0EEEEEEEEEvNT_6ParamsE,@"STO_CUDA_ENTRY STV_DEFAULT"
_ZN7cutlass13device_kernelIN5flash11enable_sm90INS1_16FlashAttnFwdSm90INS1_25CollectiveMainloopFwdSm90ILi2EN4cute5tupleIJNS5_1CILi1EEES8_S8_EEENS6_IJNS7_ILi192EEENS7_ILi160EEENS7_ILi64EEEEEELi64ENS_12float_e4m3_tEfNS_4arch4Sm90ELb0ELb0ELb1ELb0ELb0ELb0ELb0ELb1ELb1ELb0ELb0ELb0EEENS1_21CollectiveEpilogueFwdINS6_IJSA_SC_SB_EEES9_NS_10bfloat16_tESG_Li384ELb0ELb0ELb0ELb1EEENS1_29StaticPersistentTileSchedulerILb0EEEEEEEEEvNT_6ParamsE:
[----:B------:R-:W1:Y:S01]  /*0000*/  LDC R1, c[0x0][0x28] ;  /* 0x00000a00ff017b82 */ /* 0x000e620000000800 */
[----:B------:R-:W2:Y:S01]  /*0010*/  S2R R2, SR_TID.X ;  /* 0x0000000000027919 */ /* 0x000ea20000002100 */
[----:B------:R-:W-:Y:S01]  /*0020*/  ELECT P0, URZ, PT ;  /* 0x00000000003f782f */ /* 0x000fe20003800000 */
[----:B------:R-:W-:Y:S01]  /*0030*/  BSSY B0, `(.L_x_0) ;  /* 0x0000014000007945 */ /* 0x000fe20003800000 */
[----:B--2---:R-:W-:-:S05]  /*0040*/  SHF.R.U32.HI R22, RZ, 0x5, R2 ;  /* 0x00000005ff167819 */ /* 0x004fca0000011602 */
[----:B------:R-:W2:Y:S02]  /*0050*/  SHFL.IDX PT, R0, R22, RZ, 0x1f ;  /* 0x00001fff16007589 */ /* 0x000ea400000e0000 */
[----:B--2---:R-:W-:Y:S02]  /*0060*/  ISETP.EQ.AND P0, PT, R0, RZ, P0 ;  /* 0x000000ff0000720c */ /* 0x004fe40000702270 */
[----:B------:R-:W-:-:S11]  /*0070*/  SHF.R.U32.HI R0, RZ, 0x7, R2 ;  /* 0x00000007ff007819 */ /* 0x000fd60000011602 */
[----:B-1----:R-:W-:Y:S05]  /*0080*/  @!P0 BRA `(.L_x_1) ;  /* 0x0000000000388947 */ /* 0x002fea0003800000 */
[----:B------:R-:W-:Y:S02]  /*0090*/  ULDC.64 UR4, c[0x0][0x198] ;  /* 0x0000660000047ab9 */ /* 0x000fe40000000a00 */
[----:B------:R-:W-:Y:S02]  /*00a0*/  UIADD3 UR6, UP0, UR4, 0x270, URZ ;  /* 0x0000027004067890 */ /* 0x000fe4000ff1e03f */
[----:B------:R-:W-:Y:S02]  /*00b0*/  UIADD3 UR8, UP1, UR4, 0x370, URZ ;  /* 0x0000037004087890 */ /* 0x000fe4000ff3e03f */
[----:B------:R-:W-:Y:S02]  /*00c0*/  UIADD3 UR10, UP2, UR4, 0x470, URZ ;  /* 0x00000470040a7890 */ /* 0x000fe4000ff5e03f */
[----:B------:R-:W-:Y:S02]  /*00d0*/  UIADD3 UR4, UP3, UR4, 0x9f0, URZ ;  /* 0x000009f004047890 */ /* 0x000fe4000ff7e03f */
[----:B------:R-:W-:-:S02]  /*00e0*/  UIADD3.X UR7, URZ, UR5, URZ, UP0, !UPT ;  /* 0x000000053f077290 */ /* 0x000fc400087fe43f */
[----:B------:R-:W-:Y:S02]  /*00f0*/  UIADD3.X UR9, URZ, UR5, URZ, UP1, !UPT ;  /* 0x000000053f097290 */ /* 0x000fe40008ffe43f */
[----:B------:R-:W-:Y:S02]  /*0100*/  UIADD3.X UR11, URZ, UR5, URZ, UP2, !UPT ;  /* 0x000000053f0b7290 */ /* 0x000fe400097fe43f */
[----:B------:R-:W-:-:S03]  /*0110*/  UIADD3.X UR5, URZ, UR5, URZ, UP3, !UPT ;  /* 0x000000053f057290 */ /* 0x000fc60009ffe43f */
[----:B------:R1:W-:Y:S02]  /*0120*/  UTMACCTL.PF [UR6] ;  /* 0x00000000060079b9 */ /* 0x0003e40008040000 */
[----:B------:R1:W-:Y:S02]  /*0130*/  UTMACCTL.PF [UR8] ;  /* 0x00000000080079b9 */ /* 0x0003e40008040000 */
[----:B------:R1:W-:Y:S02]  /*0140*/  UTMACCTL.PF [UR10] ;  /* 0x000000000a0079b9 */ /* 0x0003e40008040000 */
[----:B------:R1:W-:Y:S02]  /*0150*/  UTMACCTL.PF [UR4] ;  /* 0x00000000040079b9 */ /* 0x0003e40008040000 */
[----:B-1----:R-:W-:Y:S01]  /*0160*/  NOP ;  /* 0x0000000000007918 */ /* 0x002fe20000000000 */
.L_x_1:
[----:B------:R-:W-:Y:S05]  /*0170*/  BSYNC B0 ;  /* 0x0000000000007941 */ /* 0x000fea0003800000 */
.L_x_0:
[----:B------:R-:W-:Y:S01]  /*0180*/  VOTEU.ANY UP0, P0 ;  /* 0x00000000003f7886 */ /* 0x000fe20000000100 */
[----:B------:R-:W1:Y:S01]  /*0190*/  SHFL.IDX PT, R0, R0, RZ, 0x1f ;  /* 0x00001fff00007589 */ /* 0x000e6200000e0000 */
[----:B------:R-:W-:Y:S01]  /*01a0*/  UMOV UR4, 0x1 ;  /* 0x0000000100047882 */ /* 0x000fe20000000000 */
[----:B------:R-:W-:Y:S01]  /*01b0*/  VOTEU.ANY UP1, P0 ;  /* 0x00000000003f7886 */ /* 0x000fe20000020100 */
[----:B------:R-:W-:Y:S01]  /*01c0*/  VOTEU.ANY UP2, P0 ;  /* 0x00000000003f7886 */ /* 0x000fe20000040100 */
[----:B------:R-:W2:Y:S01]  /*01d0*/  @UP0 S2UR UR7, SR_CgaCtaId ;  /* 0x00000000000709c3 */ /* 0x000ea20000008800 */
[----:B------:R-:W3:Y:S01]  /*01e0*/  SHFL.IDX PT, R3, R22, RZ, 0x1f ;  /* 0x00001fff16037589 */ /* 0x000ee200000e0000 */
[----:B------:R-:W-:Y:S01]  /*01f0*/  @UP0 UMOV UR6, 0x400 ;  /* 0x0000040000060882 */ /* 0x000fe20000000000 */
[----:B------:R-:W-:-:S04]  /*0200*/  @UP0 UIADD3 UR4, -UR4, 0x100000, URZ ;  /* 0x0010000004040890 */ /* 0x000fc8000fffe13f */
[----:B------:R-:W-:Y:S02]  /*0210*/  @UP0 USHF.L.U32 UR5, UR4, 0xb, URZ ;  /* 0x0000000b04050899 */ /* 0x000fe4000800063f */
[----:B------:R-:W-:Y:S01]  /*0220*/  @UP0 USHF.L.U32 UR4, UR4, 0x1, URZ ;  /* 0x0000000104040899 */ /* 0x000fe2000800063f */
[----:B-1----:R-:W-:Y:S01]  /*0230*/  R2UR UR8, R0 ;  /* 0x00000000000872ca */ /* 0x002fe200000e0000 */
[----:B--2---:R-:W-:Y:S01]  /*0240*/  @UP0 ULEA UR6, UR7, UR6, 0x18 ;  /* 0x0000000607060291 */ /* 0x004fe2000f8ec03f */
[----:B---3--:R-:W-:-:S11]  /*0250*/  ISETP.NE.AND P1, PT, R3, RZ, PT ;  /* 0x000000ff0300720c */ /* 0x008fd60003f25270 */
[----:B------:R-:W-:Y:S01]  /*0260*/  UISETP.NE.AND UP0, UPT, UR8, URZ, UPT ;  /* 0x0000003f0800728c */ /* 0x000fe2000bf05270 */
[----:B------:R-:W1:Y:S02]  /*0270*/  FENCE.VIEW.ASYNC.S ;  /* 0x00000000000073c6 */ /* 0x000e640000000000 */
[----:B-1----:R1:W2:Y:S01]  /*0280*/  @UP1 SYNCS.EXCH.64 URZ, [UR6+0x13200], UR4 ;  /* 0x01320004063f15b2 */ /* 0x0022a20008000100 */
[----:B------:R1:W3:Y:S01]  /*0290*/  @UP2 SYNCS.EXCH.64 URZ, [UR6+0x13220], UR4 ;  /* 0x01322004063f25b2 */ /* 0x0002e20008000100 */
[----:B------:R-:W-:Y:S06]  /*02a0*/  @P1 BRA `(.L_x_2) ;  /* 0x0000000000481947 */ /* 0x000fec0003800000 */
[----:B-1----:R-:W1:Y:S01]  /*02b0*/  S2UR UR5, SR_CgaCtaId ;  /* 0x00000000000579c3 */ /* 0x002e620000008800 */
[----:B------:R-:W-:Y:S01]  /*02c0*/  UMOV UR4, 0x400 ;  /* 0x0000040000047882 */ /* 0x000fe20000000000 */
[----:B------:R-:W-:Y:S01]  /*02d0*/  UMOV UR6, 0x1 ;  /* 0x0000000100067882 */ /* 0x000fe20000000000 */
[----:B------:R-:W-:Y:S01]  /*02e0*/  UMOV UR9, 0x3 ;  /* 0x0000000300097882 */ /* 0x000fe20000000000 */
[----:B------:R-:W-:-:S04]  /*02f0*/  UIADD3 UR6, -UR6, 0x100000, URZ ;  /* 0x0010000006067890 */ /* 0x000fc8000fffe13f */
[----:B------:R-:W-:Y:S02]  /*0300*/  USHF.L.U32 UR7, UR6, 0xb, URZ ;  /* 0x0000000b06077899 */ /* 0x000fe4000800063f */
[----:B------:R-:W-:Y:S01]  /*0310*/  USHF.L.U32 UR6, UR6, 0x1, URZ ;  /* 0x0000000106067899 */ /* 0x000fe2000800063f */
[----:B------:R-:W-:Y:S01]  /*0320*/  ELECT P0, URZ, PT ;  /* 0x00000000003f782f */ /* 0x000fe20003800000 */
[----:B-1----:R-:W-:Y:S02]  /*0330*/  ULEA UR8, UR5, UR4, 0x18 ;  /* 0x0000000405087291 */ /* 0x002fe4000f8ec03f */
[----:B------:R-:W-:-:S04]  /*0340*/  UIADD3 UR4, -UR9, 0x100000, URZ ;  /* 0x0010000009047890 */ /* 0x000fc8000fffe13f */
[----:B------:R-:W-:Y:S02]  /*0350*/  USHF.L.U32 UR5, UR4, 0xb, URZ ;  /* 0x0000000b04057899 */ /* 0x000fe4000800063f */
[----:B------:R-:W-:Y:S01]  /*0360*/  USHF.L.U32 UR4, UR4, 0x1, URZ ;  /* 0x0000000104047899 */ /* 0x000fe2000800063f */
[----:B------:R-:W1:Y:S03]  /*0370*/  FENCE.VIEW.ASYNC.S ;  /* 0x00000000000073c6 */ /* 0x000e660000000000 */
[----:B-1----:R4:W1:Y:S08]  /*0380*/  SYNCS.EXCH.64 URZ, [UR8+0x13230], UR6 ;  /* 0x01323006083f75b2 */ /* 0x0028700008000100 */
[----:B------:R4:W1:Y:S01]  /*0390*/  SYNCS.EXCH.64 URZ, [UR8+0x13240], UR4 ;  /* 0x01324004083f75b2 */ /* 0x0008620008000100 */
[----:B------:R4:W1:Y:S01]  /*03a0*/  SYNCS.EXCH.64 URZ, [UR8+0x13238], UR6 ;  /* 0x01323806083f75b2 */ /* 0x0008620008000100 */
[----:B------:R4:W1:Y:S02]  /*03b0*/  SYNCS.EXCH.64 URZ, [UR8+0x13248], UR4 ;  /* 0x01324804083f75b2 */ /* 0x0008640008000100 */
[----:B----4-:R-:W-:Y:S01]  /*03c0*/  NOP ;  /* 0x0000000000007918 */ /* 0x010fe20000000000 */
.L_x_2:
[----:B------:R-:W4:Y:S01]  /*03d0*/  SHFL.IDX PT, R0, R22, RZ, 0x1f ;  /* 0x00001fff16007589 */ /* 0x000f2200000e0000 */
[----:B------:R-:W-:Y:S01]  /*03e0*/  NOP ;  /* 0x0000000000007918 */ /* 0x000fe20000000000 */
[----:B----4-:R-:W-:-:S13]  /*03f0*/  ISETP.NE.AND P0, PT, R0, RZ, PT ;  /* 0x000000ff0000720c */ /* 0x010fda0003f05270 */
[----:B------:R-:W-:Y:S05]  /*0400*/  @P0 BRA `(.L_x_3) ;  /* 0x0000000000480947 */ /* 0x000fea0003800000 */
[----:B-1----:R-:W1:Y:S01]  /*0410*/  S2UR UR5, SR_CgaCtaId ;  /* 0x00000000000579c3 */ /* 0x002e620000008800 */
[----:B------:R-:W-:Y:S01]  /*0420*/  UMOV UR4, 0x400 ;  /* 0x0000040000047882 */ /* 0x000fe20000000000 */
[----:B------:R-:W-:Y:S01]  /*0430*/  UMOV UR6, 0x80 ;  /* 0x0000008000067882 */ /* 0x000fe20000000000 */
[----:B------:R-:W-:Y:S01]  /*0440*/  UMOV UR7, 0x180 ;  /* 0x0000018000077882 */ /* 0x000fe20000000000 */
[----:B------:R-:W-:Y:S01]  /*0450*/  ELECT P0, URZ, PT ;  /* 0x00000000003f782f */ /* 0x000fe20003800000 */
[----:B-1----:R-:W-:Y:S02]  /*0460*/  ULEA UR8, UR5, UR4, 0x18 ;  /* 0x0000000405087291 */ /* 0x002fe4000f8ec03f */
[----:B------:R-:W-:-:S04]  /*0470*/  UIADD3 UR4, -UR6, 0x100000, URZ ;  /* 0x0010000006047890 */ /* 0x000fc8000fffe13f */
[----:B------:R-:W-:Y:S02]  /*0480*/  USHF.L.U32 UR5, UR4, 0xb, URZ ;  /* 0x0000000b04057899 */ /* 0x000fe4000800063f */
[----:B------:R-:W-:Y:S02]  /*0490*/  USHF.L.U32 UR4, UR4, 0x1, URZ ;  /* 0x0000000104047899 */ /* 0x000fe4000800063f */
        /* <DEDUP_REMOVED lines=9> */
.L_x_3:
[----:B------:R-:W4:Y:S01]  /*0530*/  SHFL.IDX PT, R0, R22, RZ, 0x1f ;  /* 0x00001fff16007589 */ /* 0x000f2200000e0000 */
[----:B------:R-:W-:Y:S01]  /*0540*/  NOP ;  /* 0x0000000000007918 */ /* 0x000fe20000000000 */
[----:B----4-:R-:W-:-:S13]  /*0550*/  ISETP.NE.AND P0, PT, R0, RZ, PT ;  /* 0x000000ff0000720c */ /* 0x010fda0003f05270 */
[----:B------:R-:W-:Y:S05]  /*0560*/  @P0 BRA `(.L_x_4) ;  /* 0x0000000000380947 */ /* 0x000fea0003800000 */
[----:B-1----:R-:W1:Y:S01]  /*0570*/  S2UR UR5, SR_CgaCtaId ;  /* 0x00000000000579c3 */ /* 0x002e620000008800 */
[----:B------:R-:W-:Y:S01]  /*0580*/  UMOV UR4, 0x400 ;  /* 0x0000040000047882 */ /* 0x000fe20000000000 */
[----:B------:R-:W-:Y:S01]  /*0590*/  UMOV UR7, 0x1 ;  /* 0x0000000100077882 */ /* 0x000fe20000000000 */
[----:B------:R-:W-:Y:S01]  /*05a0*/  ELECT P0, URZ, PT ;  /* 0x00000000003f782f */ /* 0x000fe20003800000 */
[----:B-1----:R-:W-:Y:S02]  /*05b0*/  ULEA UR6, UR5, UR4, 0x18 ;  /* 0x0000000405067291 */ /* 0x002fe4000f8ec03f */
[----:B------:R-:W-:-:S04]  /*05c0*/  UIADD3 UR4, -UR7, 0x100000, URZ ;  /* 0x0010000007047890 */ /* 0x000fc8000fffe13f */
[----:B------:R-:W-:Y:S02]  /*05d0*/  USHF.L.U32 UR5, UR4, 0xb, URZ ;  /* 0x0000000b04057899 */ /* 0x000fe4000800063f */
[----:B------:R-:W-:Y:S01]  /*05e0*/  USHF.L.U32 UR4, UR4, 0x1, URZ ;  /* 0x0000000104047899 */ /* 0x000fe2000800063f */
[----:B------:R-:W1:Y:S11]  /*05f0*/  FENCE.VIEW.ASYNC.S ;  /* 0x00000000000073c6 */ /* 0x000e760000000000 */
[----:B-1----:R4:W1:Y:S01]  /*0600*/  SYNCS.EXCH.64 URZ, [UR6+0x13270], UR4 ;  /* 0x01327004063f75b2 */ /* 0x0028620008000100 */
[----:B------:R4:W1:Y:S01]  /*0610*/  SYNCS.EXCH.64 URZ, [UR6+0x13280], UR4 ;  /* 0x01328004063f75b2 */ /* 0x0008620008000100 */
[----:B------:R4:W1:Y:S01]  /*0620*/  SYNCS.EXCH.64 URZ, [UR6+0x13278], UR4 ;  /* 0x01327804063f75b2 */ /* 0x0008620008000100 */
[----:B------:R4:W1:Y:S02]  /*0630*/  SYNCS.EXCH.64 URZ, [UR6+0x13288], UR4 ;  /* 0x01328804063f75b2 */ /* 0x0008640008000100 */
[----:B----4-:R-:W-:Y:S01]  /*0640*/  NOP ;  /* 0x0000000000007918 */ /* 0x010fe20000000000 */
.L_x_4:
        /* <DEDUP_REMOVED lines=22> */
.L_x_5:
        /* <DEDUP_REMOVED lines=22> */
.L_x_6:
[----:B------:R-:W-:Y:S01]  /*0910*/  PLOP3.LUT P0, PT, PT, PT, UP0, 0x80, 0x0 ;  /* 0x000000000000781c */ /* 0x000fe20003f0f008 */
[----:B------:R-:W-:Y:S01]  /*0920*/  UMOV UR46, 0x1 ;  /* 0x00000001002e7882 */ /* 0x000fe20000000000 */
[----:B------:R-:W-:Y:S01]  /*0930*/  NOP ;  /* 0x0000000000007918 */ /* 0x000fe20000000000 */
[----:B------:R-:W-:Y:S01]  /*0940*/  USEL UR46, UR46, 0x2, !UP0 ;  /* 0x000000022e2e7887 */ /* 0x000fe2000c000000 */
[----:B------:R-:W-:Y:S01]  /*0950*/  LOP3.LUT R23, R2, 0x7f, RZ, 0xc0, !PT ;  /* 0x0000007f02177812 */ /* 0x000fe200078ec0ff */
[----:B------:R-:W-:Y:S01]  /*0960*/  ULDC.64 UR50, c[0x0][0x208] ;  /* 0x0000820000327ab9 */ /* 0x000fe20000000a00 */
[----:B-123--:R-:W-:Y:S07]  /*0970*/  BAR.SYNC.DEFER_BLOCKING 0x0 ;  /* 0x0000000000007b1d */ /* 0x00efee0000010000 */
[----:B------:R-:W-:Y:S05]  /*0980*/  @!P0 BRA `(.L_x_7) ;  /* 0x0000007c00008947 */ /* 0x000fea0003800000 */
.L_x_8:
[----:B------:R-:W-:-:S08]  /*0990*/  NOP ;  /* 0x0000000000007918 */ /* 0x000fd00000000000 */
[----:B------:R-:W1:Y:S02]  /*09a0*/  USETMAXREG.TRY_ALLOC.CTAPOOL UP0, 0xa0 ;  /* 0x000000a0000079c8 */ /* 0x000e640008000600 */
[----:B-1----:R-:W-:-:S13]  /*09b0*/  PLOP3.LUT P0, PT, PT, PT, UP0, 0x80, 0x0 ;  /* 0x000000000000781c */ /* 0x002fda0003f0f008 */
[----:B------:R-:W-:Y:S05]  /*09c0*/  @!P0 BRA `(.L_x_8) ;  /* 0xfffffffc00f08947 */ /* 0x000fea000383ffff */
[----:B------:R-:W1:Y:S08]  /*09d0*/  S2UR UR48, SR_CTAID.X ;  /* 0x00000000003079c3 */ /* 0x000e700000002500 */
[----:B------:R-:W-:Y:S08]  /*09e0*/  BAR.ARV 0x8, 0x1a0 ;  /* 0x0206800000007b1d */ /* 0x000ff00000002000 */
[----:B------:R-:W1:Y:S02]  /*09f0*/  LDC R0, c[0x0][0xda4] ;  /* 0x00036900ff007b82 */ /* 0x000e640000000800 */
[----:B-1----:R-:W-:-:S13]  /*0a00*/  ISETP.LE.AND P0, PT, R0, UR48, PT ;  /* 0x0000003000007c0c */ /* 0x002fda000bf03270 */
[----:B------:R-:W-:Y:S05]  /*0a10*/  @P0 EXIT ;  /* 0x000000000000094d */ /* 0x000fea0003800000 */
[----:B------:R-:W-:Y:S01]  /*0a20*/  VIADD R0, R2, 0xffffff80 ;  /* 0xffffff8002007836 */ /* 0x000fe20000000000 */
[----:B------:R-:W1:Y:S01]  /*0a30*/  S2UR UR39, SR_CgaCtaId ;  /* 0x00000000002779c3 */ /* 0x000e620000008800 */
[----:B------:R-:W-:Y:S01]  /*0a40*/  UMOV UR40, 0x400 ;  /* 0x0000040000287882 */ /* 0x000fe20000000000 */
[----:B------:R-:W-:Y:S02]  /*0a50*/  ULOP3.LUT UR47, UR46, 0x1, URZ, 0xfc, !UPT ;  /* 0x000000012e2f7892 */ /* 0x000fe4000f8efc3f */
[----:B------:R-:W-:Y:S01]  /*0a60*/  SHF.R.S32.HI R3, RZ, 0x1f, R0 ;  /* 0x0000001fff037819 */ /* 0x000fe20000011400 */
[----:B------:R-:W-:Y:S01]  /*0a70*/  ULDC.64 UR52, c[0x0][0x198] ;  /* 0x0000660000347ab9 */ /* 0x000fe20000000a00 */
[----:B------:R-:W-:Y:S01]  /*0a80*/  UMOV UR36, URZ ;  /* 0x0000003f00247c82 */ /* 0x000fe20008000000 */
[----:B------:R-:W-:Y:S01]  /*0a90*/  UMOV UR37, URZ ;  /* 0x0000003f00257c82 */ /* 0x000fe20008000000 */
[CC--:B------:R-:W-:Y:S01]  /*0aa0*/  LEA.HI R22, R3.reuse, R0.reuse, RZ, 0x7 ;  /* 0x0000000003167211 */ /* 0x0c0fe200078f38ff */
[----:B------:R-:W2:Y:S01]  /*0ab0*/  S2UR UR6, SR_SWINHI ;  /* 0x00000000000679c3 */ /* 0x000ea20000002f00 */
[----:B------:R-:W-:Y:S01]  /*0ac0*/  LEA.HI R6, R3, R0, RZ, 0x4 ;  /* 0x0000000003067211 */ /* 0x000fe200078f20ff */
[----:B------:R-:W-:Y:S01]  /*0ad0*/  UMOV UR38, URZ ;  /* 0x0000003f00267c82 */ /* 0x000fe20008000000 */
[----:B------:R-:W-:-:S02]  /*0ae0*/  LOP3.LUT R19, R22, 0xffffff80, RZ, 0xc0, !PT ;  /* 0xffffff8016137812 */ /* 0x000fc400078ec0ff */
[----:B------:R-:W-:Y:S02]  /*0af0*/  SHF.R.S32.HI R7, RZ, 0x4, R6 ;  /* 0x00000004ff077819 */ /* 0x000fe40000011406 */
[----:B------:R-:W-:Y:S01]  /*0b00*/  LEA.HI R17, R3, R0, RZ, 0x5 ;  /* 0x0000000003117211 */ /* 0x000fe200078f28ff */
[----:B------:R-:W-:Y:S01]  /*0b10*/  IMAD.IADD R19, R0, 0x1, -R19 ;  /* 0x0000000100137824 */ /* 0x000fe200078e0a13 */
[C---:B------:R-:W-:Y:S02]  /*0b20*/  LEA.HI R8, R6.reuse, R7, RZ, 0x1 ;  /* 0x0000000706087211 */ /* 0x040fe400078f08ff */
[----:B------:R-:W-:Y:S02]  /*0b30*/  LOP3.LUT R3, R6, 0x3fffff0, RZ, 0xc0, !PT ;  /* 0x03fffff006037812 */ /* 0x000fe400078ec0ff */
[----:B------:R-:W-:Y:S02]  /*0b40*/  SHF.R.S32.HI R4, RZ, 0x1f, R19 ;  /* 0x0000001fff047819 */ /* 0x000fe40000011413 */
[----:B------:R-:W-:Y:S01]  /*0b50*/  LOP3.LUT R8, R8, 0x1ffffffe, RZ, 0xc0, !PT ;  /* 0x1ffffffe08087812 */ /* 0x000fe200078ec0ff */
[----:B------:R-:W-:Y:S01]  /*0b60*/  IMAD.IADD R0, R0, 0x1, -R3 ;  /* 0x0000000100007824 */ /* 0x000fe200078e0a03 */
[----:B------:R-:W-:Y:S01]  /*0b70*/  LEA.HI R5, R4, R19, RZ, 0x2 ;  /* 0x0000001304057211 */ /* 0x000fe200078f10ff */
[----:B-1----:R-:W-:Y:S01]  /*0b80*/  ULEA UR40, UR39, UR40, 0x18 ;  /* 0x0000002827287291 */ /* 0x002fe2000f8ec03f */
[----:B------:R-:W-:Y:S01]  /*0b90*/  SHF.R.S32.HI R17, RZ, 0x5, R17 ;  /* 0x00000005ff117819 */ /* 0x000fe20000011411 */
[----:B------:R-:W-:Y:S01]  /*0ba0*/  IMAD.IADD R8, R7, 0x1, -R8 ;  /* 0x0000000107087824 */ /* 0x000fe200078e0a08 */
[--C-:B------:R-:W-:Y:S01]  /*0bb0*/  SHF.R.S32.HI R6, RZ, 0x2, R5.reuse ;  /* 0x00000002ff067819 */ /* 0x100fe20000011405 */
[----:B------:R-:W-:Y:S01]  /*0bc0*/  IMAD.MOV.U32 R7, RZ, RZ, -0x2 ;  /* 0xfffffffeff077424 */ /* 0x000fe200078e00ff */
[----:B------:R-:W-:-:S02]  /*0bd0*/  SHF.R.S32.HI R9, RZ, 0x1f, R5 ;  /* 0x0000001fff097819 */ /* 0x000fc40000011405 */
[----:B------:R-:W-:Y:S01]  /*0be0*/  SHF.R.S32.HI R22, RZ, 0x7, R22 ;  /* 0x00000007ff167819 */ /* 0x000fe20000011416 */
[----:B------:R-:W-:Y:S01]  /*0bf0*/  UMOV UR4, UR40 ;  /* 0x0000002800047c82 */ /* 0x000fe20008000000 */
[----:B--2---:R-:W-:Y:S01]  /*0c00*/  UMOV UR5, UR6 ;  /* 0x0000000600057c82 */ /* 0x004fe20008000000 */
[----:B------:R-:W-:Y:S01]  /*0c10*/  LEA.HI R9, R9, R6, RZ, 0x3 ;  /* 0x0000000609097211 */ /* 0x000fe200078f18ff */
[----:B------:R-:W-:Y:S01]  /*0c20*/  IMAD.U32 R157, RZ, RZ, UR5 ;  /* 0x00000005ff9d7e24 */ /* 0x000fe2000f8e00ff */
[----:B------:R-:W-:Y:S01]  /*0c30*/  LEA R3, R17, R0, 0x4 ;  /* 0x0000000011037211 */ /* 0x000fe200078e20ff */
[----:B------:R-:W-:Y:S01]  /*0c40*/  IMAD.HI R0, R22, 0x55555556, RZ ;  /* 0x5555555616007827 */ /* 0x000fe200078e02ff */
[----:B------:R-:W-:Y:S02]  /*0c50*/  LOP3.LUT R9, R9, 0xfffffff8, RZ, 0xc0, !PT ;  /* 0xfffffff809097812 */ /* 0x000fe400078ec0ff */
[----:B------:R-:W-:Y:S01]  /*0c60*/  MOV R156, UR4 ;  /* 0x00000004009c7c02 */ /* 0x000fe20008000f00 */
[----:B------:R-:W-:Y:S01]  /*0c70*/  IMAD R8, R3, 0x8, R8 ;  /* 0x0000000803087824 */ /* 0x000fe200078e0208 */
[----:B------:R-:W-:Y:S01]  /*0c80*/  LEA.HI R3, R0, R0, RZ, 0x1 ;  /* 0x0000000000037211 */ /* 0x000fe200078f08ff */
[----:B------:R-:W-:Y:S01]  /*0c90*/  IMAD.IADD R9, R6, 0x1, -R9 ;  /* 0x0000000106097824 */ /* 0x000fe200078e0a09 */
[----:B------:R-:W-:-:S02]  /*0ca0*/  LEA.HI R6, R4, R19, RZ, 0x5 ;  /* 0x0000001304067211 */ /* 0x000fc400078f28ff */
[----:B------:R-:W-:Y:S01]  /*0cb0*/  LOP3.LUT R4, R5, 0x7ffffffc, RZ, 0xc0, !PT ;  /* 0x7ffffffc05047812 */ /* 0x000fe200078ec0ff */
[----:B------:R-:W-:Y:S01]  /*0cc0*/  IMAD.SHL.U32 R5, R8, 0x8, RZ ;  /* 0x0000000808057824 */ /* 0x000fe200078e00ff */
[----:B------:R-:W-:Y:S01]  /*0cd0*/  SHF.R.S32.HI R6, RZ, 0x5, R6 ;  /* 0x00000005ff067819 */ /* 0x000fe20000011406 */
[----:B------:R-:W-:Y:S02]  /*0ce0*/  IMAD R3, R3, -0x3, R22 ;  /* 0xfffffffd03037824 */ /* 0x000fe400078e0216 */
[----:B------:R-:W-:Y:S02]  /*0cf0*/  IMAD.IADD R4, R19, 0x1, -R4 ;  /* 0x0000000113047824 */ /* 0x000fe400078e0a04 */
[----:B------:R-:W-:Y:S02]  /*0d00*/  IMAD R6, R6, 0x10, R9 ;  /* 0x0000001006067824 */ /* 0x000fe400078e0209 */
[----:B------:R-:W-:Y:S02]  /*0d10*/  IMAD R18, R4, R7, 0xa0 ;  /* 0x000000a004127424 */ /* 0x000fe400078e0207 */
[----:B------:R-:W-:-:S04]  /*0d20*/  IMAD.WIDE R156, R5, 0x2, R156 ;  /* 0x00000002059c7825 */ /* 0x000fc800078e029c */
[----:B------:R-:W-:-:S07]  /*0d30*/  IMAD R16, R3, 0x40, R6 ;  /* 0x0000004003107824 */ /* 0x000fce00078e0206 */
.L_x_33:
[----:B------:R-:W1:Y:S01]  /*0d40*/  SHFL.IDX PT, R0, R22, RZ, 0x1f ;  /* 0x00001fff16007589 */ /* 0x000e6200000e0000 */
[----:B------:R-:W-:Y:S01]  /*0d50*/  ULDC UR4, c[0x0][0xda8] ;  /* 0x00036a0000047ab9 */ /* 0x000fe20000000800 */
[----:B------:R-:W-:Y:S01]  /*0d60*/  ULDC.64 UR6, c[0x0][0x3f8] ;  /* 0x0000fe0000067ab9 */ /* 0x000fe20000000a00 */
[----:B------:R-:W-:Y:S01]  /*0d70*/  UISETP.NE.AND UP2, UPT, UR4, 0x1, UPT ;  /* 0x000000010400788c */ /* 0x000fe2000bf45270 */
[----:B------:R-:W-:Y:S01]  /*0d80*/  ULDC UR43, c[0x0][0xdb4] ;  /* 0x00036d00002b7ab9 */ /* 0x000fe20000000800 */
[----:B------:R-:W-:Y:S02]  /*0d90*/  UISETP.NE.U32.AND UP0, UPT, UR6, URZ, UPT ;  /* 0x0000003f0600728c */ /* 0x000fe4000bf05070 */
[----:B------:R-:W-:Y:S02]  /*0da0*/  UISETP.NE.AND UP1, UPT, UR43, 0x1, UPT ;  /* 0x000000012b00788c */ /* 0x000fe4000bf25270 */
[----:B------:R-:W-:Y:S01]  /*0db0*/  UISETP.NE.AND.EX UP0, UPT, UR7, URZ, UPT, UP0 ;  /* 0x0000003f0700728c */ /* 0x000fe2000bf05300 */
[----:B------:R-:W-:Y:S01]  /*0dc0*/  ULDC UR49, c[0x0][0x404] ;  /* 0x0001010000317ab9 */ /* 0x000fe20000000800 */
[----:B------:R-:W-:-:S03]  /*0dd0*/  UMOV UR42, UR48 ;  /* 0x00000030002a7c82 */ /* 0x000fc60008000000 */
[----:B------:R-:W-:Y:S01]  /*0de0*/  @UP2 ULDC UR4, c[0x0][0xdac] ;  /* 0x00036b0000042ab9 */ /* 0x000fe20000000800 */
[----:B------:R-:W-:Y:S01]  /*0df0*/  @UP2 ULDC UR10, c[0x0][0xdb0] ;  /* 0x00036c00000a2ab9 */ /* 0x000fe20000000800 */
[----:B------:R-:W-:Y:S01]  /*0e00*/  UIMAD.WIDE.U32 UR4, UR48, UR4, URZ ;  /* 0x00000004300472a5 */ /* 0x000fe2000f8e003f */
[----:B------:R-:W-:Y:S01]  /*0e10*/  ULDC UR11, c[0x0][0x428] ;  /* 0x00010a00000b7ab9 */ /* 0x000fe20000000800 */
[----:B------:R-:W-:Y:S02]  /*0e20*/  USEL UR49, UR49, 0x1, UP0 ;  /* 0x0000000131317887 */ /* 0x000fe40008000000 */
[----:B------:R-:W-:Y:S01]  /*0e30*/  @UP2 USHF.R.U32.HI UR42, URZ, UR10, UR5 ;  /* 0x0000000a3f2a2299 */ /* 0x000fe20008011605 */
[----:B------:R-:W-:Y:S01]  /*0e40*/  ULDC UR12, c[0x0][0x2e0] ;  /* 0x0000b800000c7ab9 */ /* 0x000fe20000000800 */
[----:B-1----:R-:W-:Y:S01]  /*0e50*/  R2UR UR8, R0 ;  /* 0x00000000000872ca */ /* 0x002fe200000e0000 */
[----:B------:R-:W-:Y:S02]  /*0e60*/  UISETP.NE.AND UP0, UPT, UR11, 0x1, UPT ;  /* 0x000000010b00788c */ /* 0x000fe4000bf05270 */
[----:B------:R-:W-:Y:S01]  /*0e70*/  UIADD3 UR9, UR40, 0xb000, URZ ;  /* 0x0000b00028097890 */ /* 0x000fe2000fffe03f */
[----:B------:R-:W-:Y:S01]  /*0e80*/  @UP1 ULDC.64 UR10, c[0x0][0xdb8] ;  /* 0x00036e00000a1ab9 */ /* 0x000fe20000000a00 */
[----:B------:R-:W-:-:S02]  /*0e90*/  UIMAD UR49, UR49, UR12, URZ ;  /* 0x0000000c313172a4 */ /* 0x000fc4000f8e023f */
[----:B------:R-:W-:Y:S02]  /*0ea0*/  UIMAD.WIDE.U32 UR4, UR42, UR10, URZ ;  /* 0x0000000a2a0472a5 */ /* 0x000fe4000f8e003f */
[----:B------:R-:W-:Y:S01]  /*0eb0*/  ULOP3.LUT UP2, URZ, UR9, 0x9f, URZ, 0xc0, !UPT ;  /* 0x0000009f093f7892 */ /* 0x000fe2000f84c03f */
[----:B------:R-:W-:-:S03]  /*0ec0*/  UMOV UR44, UR42 ;  /* 0x0000002a002c7c82 */ /* 0x000fc60008000000 */
[----:B------:R-:W-:Y:S02]  /*0ed0*/  UIMAD.WIDE UR6, UR8, 0x55555556, URZ ;  /* 0x55555556080678a5 */ /* 0x000fe4000f8e023f */
[----:B------:R-:W-:Y:S01]  /*0ee0*/  UIADD3 UR6, UR49, 0x9f, URZ ;  /* 0x0000009f31067890 */ /* 0x000fe2000fffe03f */
[----:B------:R-:W-:Y:S01]  /*0ef0*/  PLOP3.LUT P0, PT, PT, PT, UP2, 0x80, 0x0 ;  /* 0x000000000000781c */ /* 0x000fe20003f0f028 */
[----:B------:R-:W-:Y:S02]  /*0f00*/  ULEA.HI UR7, UR7, UR7, URZ, 0x1 ;  /* 0x0000000707077291 */ /* 0x000fe4000f8f083f */
[----:B------:R-:W-:Y:S02]  /*0f10*/  @UP1 USHF.R.U32.HI UR44, URZ, UR11, UR5 ;  /* 0x0000000b3f2c1299 */ /* 0x000fe40008011605 */
[----:B------:R-:W-:Y:S02]  /*0f20*/  UIMAD.WIDE UR4, UR6, 0x66666667, URZ ;  /* 0x66666667060478a5 */ /* 0x000fe4000f8e023f */
[----:B------:R-:W-:-:S02]  /*0f30*/  UIMAD UR7, UR7, -0x3, UR8 ;  /* 0xfffffffd070778a4 */ /* 0x000fc4000f8e0208 */
[----:B------:R-:W-:Y:S02]  /*0f40*/  UIADD3 UR6, -UR44, URZ, URZ ;  /* 0x0000003f2c067290 */ /* 0x000fe4000fffe13f */
[----:B------:R-:W-:Y:S02]  /*0f50*/  ULEA UR7, UR7, UR9, 0xc ;  /* 0x0000000907077291 */ /* 0x000fe4000f8e603f */
[----:B------:R-:W-:Y:S01]  /*0f60*/  UIMAD UR43, UR43, UR6, UR42 ;  /* 0x000000062b2b72a4 */ /* 0x000fe2000f8e022a */
[----:B------:R-:W-:Y:S01]  /*0f70*/  @UP0 ULDC UR8, c[0x0][0x42c] ;  /* 0x00010b0000080ab9 */ /* 0x000fe20000000800 */
[----:B------:R-:W-:Y:S01]  /*0f80*/  UMOV UR45, UR5 ;  /* 0x00000005002d7c82 */ /* 0x000fe20008000000 */
[----:B------:R-:W-:Y:S02]  /*0f90*/  USHF.R.U32.HI UR7, URZ, 0x4, UR7 ;  /* 0x000000043f077899 */ /* 0x000fe40008011607 */
[----:B------:R-:W-:Y:S02]  /*0fa0*/  USHF.R.U32.HI UR6, URZ, 0x1f, UR45 ;  /* 0x0000001f3f067899 */ /* 0x000fe4000801162d */
[----:B------:R-:W-:Y:S01]  /*0fb0*/  UIMAD.WIDE.U32 UR4, UR43, UR8, URZ ;  /* 0x000000082b0472a5 */ /* 0x000fe2000f8e003f */
[----:B------:R-:W-:Y:S01]  /*0fc0*/  @UP0 ULDC UR9, c[0x0][0x430] ;  /* 0x00010c0000090ab9 */ /* 0x000fe20000000800 */
[----:B------:R-:W-:Y:S01]  /*0fd0*/  UMOV UR41, UR43 ;  /* 0x0000002b00297c82 */ /* 0x000fe20008000000 */
[----:B------:R-:W-:-:S02]  /*0fe0*/  ULOP3.LUT UR54, UR7, 0x3fff, URZ, 0xc0, !UPT ;  /* 0x00003fff07367892 */ /* 0x000fc4000f8ec03f */
[----:B------:R-:W-:Y:S02]  /*0ff0*/  ULEA.HI.SX32 UR45, UR45, UR6, 0x1a ;  /* 0x000000062d2d7291 */ /* 0x000fe4000f8fd23f */
[----:B------:R-:W-:Y:S01]  /*1000*/  @UP0 USHF.R.U32.HI UR41, URZ, UR9, UR5 ;  /* 0x000000093f290299 */ /* 0x000fe20008011605 */
[----:B------:R-:W-:Y:S11]  /*1010*/  @!P0 BRA `(.L_x_9) ;  /* 0x0000000000408947 */ /* 0x000ff60003800000 */
[----:B------:R-:W-:Y:S01]  /*1020*/  MOV R0, 0x0 ;  /* 0x0000000000007802 */ /* 0x000fe20000000f00 */
[----:B------:R-:W-:Y:S01]  /*1030*/  ULDC.64 UR4, c[0x4][0x98] ;  /* 0x0100260000047ab9 */ /* 0x000fe20000000a00 */
[----:B------:R-:W-:Y:S01]  /*1040*/  ULDC.64 UR6, c[0x4][0x28] ;  /* 0x01000a0000067ab9 */ /* 0x000fe20000000a00 */
[----:B------:R-:W-:Y:S01]  /*1050*/  MOV R4, UR4 ;  /* 0x0000000400047c02 */ /* 0x000fe20008000f00 */
[----:B------:R1:W2:Y:S01]  /*1060*/  LDC.64 R14, c[0x4][R0] ;  /* 0x01000000000e7b82 */ /* 0x0002a20000000a00 */
[----:B------:R-:W-:Y:S01]  /*1070*/  IMAD.U32 R5, RZ, RZ, UR5 ;  /* 0x00000005ff057e24 */ /* 0x000fe2000f8e00ff */
[----:B------:R-:W-:Y:S01]  /*1080*/  ULDC.64 UR4, c[0x4][0xa0] ;  /* 0x0100280000047ab9 */ /* 0x000fe20000000a00 */
[----:B------:R-:W-:Y:S01]  /*1090*/  IMAD.U32 R10, RZ, RZ, UR6 ;  /* 0x00000006ff0a7e24 */ /* 0x000fe2000f8e00ff */
[----:B------:R-:W-:Y:S01]  /*10a0*/  MOV R11, UR7 ;  /* 0x00000007000b7c02 */ /* 0x000fe20008000f00 */
[----:B------:R-:W-:Y:S02]  /*10b0*/  IMAD.U32 R6, RZ, RZ, UR4 ;  /* 0x00000004ff067e24 */ /* 0x000fe4000f8e00ff */
[----:B------:R-:W-:-:S02]  /*10c0*/  IMAD.U32 R7, RZ, RZ, UR5 ;  /* 0x00000005ff077e24 */ /* 0x000fc4000f8e00ff */
[----:B------:R-:W-:Y:S02]  /*10d0*/  IMAD.MOV.U32 R8, RZ, RZ, 0x70 ;  /* 0x00000070ff087424 */ /* 0x000fe400078e00ff */
[----:B------:R-:W-:Y:S02]  /*10e0*/  IMAD.MOV.U32 R12, RZ, RZ, 0x1 ;  /* 0x00000001ff0c7424 */ /* 0x000fe400078e00ff */
[----:B-1----:R-:W-:-:S07]  /*10f0*/  IMAD.MOV.U32 R13, RZ, RZ, RZ ;  /* 0x000000ffff0d7224 */ /* 0x002fce00078e00ff */
[----:B------:R-:W-:-:S07]  /*1100*/  LEPC R20, `(.L_x_9) ;  /* 0x000000001014794e */ /* 0x000fce0000000000 */
[----:B--2---:R-:W-:Y:S05]  /*1110*/  CALL.ABS.NOINC R14 ;  /* 0x000000000e007343 */ /* 0x004fea0003c00000 */
.L_x_9:
[----:B------:R-:W-:Y:S01]  /*1120*/  ULDC.64 UR6, c[0x0][0x990] ;  /* 0x0002640000067ab9 */ /* 0x000fe20000000a00 */
[----:B------:R-:W-:Y:S01]  /*1130*/  ULDC.64 UR4, c[0x0][0x998] ;  /* 0x0002660000047ab9 */ /* 0x000fe20000000a00 */
[----:B------:R-:W-:Y:S01]  /*1140*/  UISETP.NE.U32.AND UP0, UPT, UR6, URZ, UPT ;  /* 0x0000003f0600728c */ /* 0x000fe2000bf05070 */
[----:B------:R-:W-:Y:S01]  /*1150*/  IMAD.MOV.U32 R3, RZ, RZ, 0x3f800000 ;  /* 0x3f800000ff037424 */ /* 0x000fe200078e00ff */
[----:B------:R-:W-:Y:S01]  /*1160*/  UISETP.NE.U32.AND UP1, UPT, UR4, URZ, UPT ;  /* 0x0000003f0400728c */ /* 0x000fe2000bf25070 */
[----:B------:R-:W-:Y:S01]  /*1170*/  MOV R0, 0x3f800000 ;  /* 0x3f80000000007802 */ /* 0x000fe20000000f00 */
[----:B------:R-:W-:Y:S02]  /*1180*/  UISETP.NE.AND.EX UP0, UPT, UR7, URZ, UPT, UP0 ;  /* 0x0000003f0700728c */ /* 0x000fe4000bf05300 */
[----:B------:R-:W-:-:S04]  /*1190*/  UISETP.NE.AND.EX UP1, UPT, UR5, URZ, UPT, UP1 ;  /* 0x0000003f0500728c */ /* 0x000fc8000bf25310 */
[----:B------:R-:W-:Y:S02]  /*11a0*/  PLOP3.LUT P0, PT, PT, PT, UP0, 0x80, 0x0 ;  /* 0x000000000000781c */ /* 0x000fe40003f0f008 */
[----:B------:R-:W-:-:S03]  /*11b0*/  PLOP3.LUT P1, PT, PT, PT, UP1, 0x80, 0x0 ;  /* 0x000000000000781c */ /* 0x000fc60003f2f018 */
[----:B------:R-:W-:Y:S02]  /*11c0*/  @UP0 USHF.R.S32.HI UR8, URZ, 0x1f, UR44 ;  /* 0x0000001f3f080899 */ /* 0x000fe4000801142c */
[----:B------:R-:W-:Y:S01]  /*11d0*/  @UP1 USHF.R.S32.HI UR9, URZ, 0x1f, UR44 ;  /* 0x0000001f3f091899 */ /* 0x000fe2000801142c */
[----:B------:R-:W-:Y:S01]  /*11e0*/  @UP0 ULDC.64 UR16, c[0x0][0x9a8] ;  /* 0x00026a0000100ab9 */ /* 0x000fe20000000a00 */
[----:B------:R-:W-:Y:S01]  /*11f0*/  @UP1 ULDC.64 UR12, c[0x0][0x9b8] ;  /* 0x00026e00000c1ab9 */ /* 0x000fe20000000a00 */
[----:B------:R-:W-:Y:S02]  /*1200*/  @UP0 UIMAD UR8, UR8, UR16, URZ ;  /* 0x00000010080802a4 */ /* 0x000fe4000f8e023f */
[----:B------:R-:W-:Y:S02]  /*1210*/  @UP1 UIMAD UR9, UR9, UR12, URZ ;  /* 0x0000000c090912a4 */ /* 0x000fe4000f8e023f */
[----:B------:R-:W-:Y:S02]  /*1220*/  @UP0 UIMAD.WIDE.U32 UR14, UR44, UR16, URZ ;  /* 0x000000102c0e02a5 */ /* 0x000fe4000f8e003f */
[----:B------:R-:W-:-:S02]  /*1230*/  @UP0 UIMAD UR17, UR44, UR17, UR8 ;  /* 0x000000112c1102a4 */ /* 0x000fc4000f8e0208 */
[----:B------:R-:W-:Y:S02]  /*1240*/  @UP0 USHF.R.S32.HI UR16, URZ, 0x1f, UR41 ;  /* 0x0000001f3f100899 */ /* 0x000fe40008011429 */
[----:B------:R-:W-:Y:S02]  /*1250*/  @UP1 USHF.R.S32.HI UR19, URZ, 0x1f, UR41 ;  /* 0x0000001f3f131899 */ /* 0x000fe40008011429 */
[----:B------:R-:W-:Y:S02]  /*1260*/  @UP1 UIMAD.WIDE.U32 UR10, UR44, UR12, URZ ;  /* 0x0000000c2c0a12a5 */ /* 0x000fe4000f8e003f */
[----:B------:R-:W-:Y:S02]  /*1270*/  @UP1 UIMAD UR18, UR44, UR13, UR9 ;  /* 0x0000000d2c1212a4 */ /* 0x000fe4000f8e0209 */
[----:B------:R-:W-:Y:S01]  /*1280*/  @UP0 UIADD3 UR15, UR15, UR17, URZ ;  /* 0x000000110f0f0290 */ /* 0x000fe2000fffe03f */
[----:B------:R-:W-:Y:S01]  /*1290*/  @UP0 ULDC.64 UR12, c[0x0][0x9b0] ;  /* 0x00026c00000c0ab9 */ /* 0x000fe20000000a00 */
[----:B------:R-:W-:Y:S01]  /*12a0*/  @UP1 ULDC.64 UR8, c[0x0][0x9c0] ;  /* 0x0002700000081ab9 */ /* 0x000fe20000000a00 */
[----:B------:R-:W-:-:S02]  /*12b0*/  @UP0 UIMAD UR16, UR16, UR12, URZ ;  /* 0x0000000c101002a4 */ /* 0x000fc4000f8e023f */
[----:B------:R-:W-:Y:S02]  /*12c0*/  @UP1 UIMAD UR17, UR19, UR8, URZ ;  /* 0x00000008131112a4 */ /* 0x000fe4000f8e023f */
[----:B------:R-:W-:Y:S02]  /*12d0*/  @UP1 UIADD3 UR11, UR11, UR18, URZ ;  /* 0x000000120b0b1290 */ /* 0x000fe4000fffe03f */
[----:B------:R-:W-:Y:S02]  /*12e0*/  @UP0 UIMAD UR16, UR41, UR13, UR16 ;  /* 0x0000000d291002a4 */ /* 0x000fe4000f8e0210 */
[----:B------:R-:W-:Y:S02]  /*12f0*/  @UP1 UIMAD UR17, UR41, UR9, UR17 ;  /* 0x00000009291112a4 */ /* 0x000fe4000f8e0211 */
[----:B------:R-:W-:Y:S02]  /*1300*/  @UP0 UIMAD.WIDE.U32 UR12, UR41, UR12, UR14 ;  /* 0x0000000c290c02a5 */ /* 0x000fe4000f8e000e */
[----:B------:R-:W-:-:S02]  /*1310*/  @UP1 UIMAD.WIDE.U32 UR8, UR41, UR8, UR10 ;  /* 0x00000008290812a5 */ /* 0x000fc4000f8e000a */
[----:B------:R-:W-:Y:S02]  /*1320*/  @UP0 UIADD3 UR10, UR13, UR16, URZ ;  /* 0x000000100d0a0290 */ /* 0x000fe4000fffe03f */
[----:B------:R-:W-:Y:S02]  /*1330*/  @UP0 ULEA UR6, UP2, UR12, UR6, 0x2 ;  /* 0x000000060c060291 */ /* 0x000fe4000f84103f */
[----:B------:R-:W-:Y:S02]  /*1340*/  @UP1 UIADD3 UR9, UR9, UR17, URZ ;  /* 0x0000001109091290 */ /* 0x000fe4000fffe03f */
[----:B------:R-:W-:Y:S02]  /*1350*/  @UP1 ULEA UR4, UP3, UR8, UR4, 0x2 ;  /* 0x0000000408041291 */ /* 0x000fe4000f86103f */
[----:B------:R-:W-:Y:S01]  /*1360*/  @UP0 ULEA.HI.X UR7, UR12, UR7, UR10, 0x2, UP2 ;  /* 0x000000070c070291 */ /* 0x000fe200090f140a */
[----:B------:R-:W-:Y:S01]  /*1370*/  IMAD.U32 R4, RZ, RZ, UR6 ;  /* 0x00000006ff047e24 */ /* 0x000fe2000f8e00ff */
[----:B------:R-:W-:-:S02]  /*1380*/  @UP1 ULEA.HI.X UR5, UR8, UR5, UR9, 0x2, UP3 ;  /* 0x0000000508051291 */ /* 0x000fc400098f1409 */
[----:B------:R-:W-:Y:S02]  /*1390*/  IMAD.U32 R6, RZ, RZ, UR4 ;  /* 0x00000004ff067e24 */ /* 0x000fe4000f8e00ff */
[----:B------:R-:W-:Y:S02]  /*13a0*/  IMAD.U32 R5, RZ, RZ, UR7 ;  /* 0x00000007ff057e24 */ /* 0x000fe4000f8e00ff */
[----:B------:R-:W-:-:S03]  /*13b0*/  IMAD.U32 R7, RZ, RZ, UR5 ;  /* 0x00000005ff077e24 */ /* 0x000fc6000f8e00ff */
[----:B------:R-:W2:Y:S04]  /*13c0*/  @P0 LDG.E R3, desc[UR50][R4.64] ;  /* 0x0000003204030981 */ /* 0x000ea8000c1e1900 */
[----:B------:R-:W2:Y:S01]  /*13d0*/  @P1 LDG.E R0, desc[UR50][R6.64] ;  /* 0x0000003206001981 */ /* 0x000ea2000c1e1900 */
[----:B------:R-:W-:Y:S01]  /*13e0*/  ULOP3.LUT UR4, UR36, 0x1, URZ, 0xc0, !UPT ;  /* 0x0000000124047892 */ /* 0x000fe2000f8ec03f */
[----:B------:R-:W-:-:S05]  /*13f0*/  IMAD.U32 R9, RZ, RZ, UR47 ;  /* 0x0000002fff097e24 */ /* 0x000fca000f8e00ff */
[----:B------:R-:W-:Y:S01]  /*1400*/  MOV R8, UR4 ;  /* 0x0000000400087c02 */ /* 0x000fe20008000f00 */
[----:B------:R-:W-:Y:S01]  /*1410*/  ULDC UR4, c[0x0][0x9d8] ;  /* 0x0002760000047ab9 */ /* 0x000fe20000000800 */
[----:B------:R-:W-:Y:S02]  /*1420*/  ISETP.NE.AND P0, PT, R9, 0x3, PT ;  /* 0x000000030900780c */ /* 0x000fe40003f05270 */
[----:B------:R-:W-:-:S04]  /*1430*/  SHF.L.U32 R8, R8, 0x1f, RZ ;  /* 0x0000001f08087819 */ /* 0x000fc800000006ff */
[----:B------:R-:W1:Y:S01]  /*1440*/  SYNCS.PHASECHK.TRANS64.TRYWAIT P1, [UR40+0x13200], R8 ;  /* 0x01320008ff0075a7 */ /* 0x000e620008020168 */
[----:B--2---:R-:W-:-:S04]  /*1450*/  FMUL.FTZ R0, R3, R0 ;  /* 0x0000000003007220 */ /* 0x004fc80000410000 */
[----:B------:R-:W-:Y:S01]  /*1460*/  FMUL.FTZ R0, R0, UR4 ;  /* 0x0000000400007c20 */ /* 0x000fe20008410000 */
[----:B-1----:R-:W-:Y:S06]  /*1470*/  @!P1 BRA `(.L_x_10) ;  /* 0x0000009400609947 */ /* 0x002fec0003800000 */
.L_x_90:
[----:B------:R-:W-:Y:S05]  /*1480*/  @!P0 BRA `(.L_x_11) ;  /* 0x0000000000048947 */ /* 0x000fea0003800000 */
[----:B------:R-:W-:Y:S01]  /*1490*/  BPT.TRAP 0x1 ;  /* 0x000000040000795c */ /* 0x000fe20000300000 */
.L_x_11:
[----:B------:R-:W-:Y:S02]  /*14a0*/  IMAD.U32 R4, RZ, RZ, UR38 ;  /* 0x00000026ff047e24 */ /* 0x000fe4000f8e00ff */
[----:B-1----:R-:W-:-:S03]  /*14b0*/  IMAD.U32 R3, RZ, RZ, UR37 ;  /* 0x00000025ff037e24 */ /* 0x002fc6000f8e00ff */
[----:B------:R-:W-:Y:S02]  /*14c0*/  LEA R4, R4, UR40, 0x3 ;  /* 0x0000002804047c11 */ /* 0x000fe4000f8e18ff */
[----:B------:R-:W-:-:S04]  /*14d0*/  SHF.L.U32 R3, R3, 0x1f, RZ ;  /* 0x0000001f03037819 */ /* 0x000fc800000006ff */
[----:B------:R1:W2:Y:S01]  /*14e0*/  SYNCS.PHASECHK.TRANS64.TRYWAIT P1, [R4+URZ+0x13230], R3 ;  /* 0x01323003040075a7 */ /* 0x0002a2000802017f */
[----:B------:R-:W-:Y:S05]  /*14f0*/  @!P0 BRA `(.L_x_12) ;  /* 0x0000000000048947 */ /* 0x000fea0003800000 */
[----:B------:R-:W-:Y:S01]  /*1500*/  BPT.TRAP 0x1 ;  /* 0x000000040000795c */ /* 0x000fe20000300000 */
.L_x_12:
[----:B--2---:R-:W-:Y:S05]  /*1510*/  @P1 BRA `(.L_x_13) ;  /* 0x0000000000081947 */ /* 0x004fea0003800000 */
[----:B------:R-:W2:Y:S02]  /*1520*/  SYNCS.PHASECHK.TRANS64.TRYWAIT P1, [R4+URZ+0x13230], R3 ;  /* 0x01323003040075a7 */ /* 0x000ea4000802017f */
[----:B--2---:R-:W-:Y:S05]  /*1530*/  @!P1 BRA `(.L_x_14) ;  /* 0x0000009400489947 */ /* 0x004fea0003800000 */
.L_x_13:
[----:B------:R-:W-:Y:S01]  /*1540*/  UIADD3 UR4, UR40, 0xe000, URZ ;  /* 0x0000e00028047890 */ /* 0x000fe2000fffe03f */
[----:B------:R-:W-:Y:S02]  /*1550*/  LOP3.LUT P1, RZ, R2, 0x7f, RZ, 0xc0, !PT ;  /* 0x0000007f02ff7812 */ /* 0x000fe4000782c0ff */
[----:B------:R-:W-:Y:S01]  /*1560*/  MOV R55, RZ ;  /* 0x000000ff00377202 */ /* 0x000fe20000000f00 */
[----:B------:R-:W-:Y:S01]  /*1570*/  USHF.R.U32.HI UR4, URZ, 0x4, UR4 ;  /* 0x000000043f047899 */ /* 0x000fe20008011604 */
[----:B------:R-:W-:-:S03]  /*1580*/  P2R R5, PR, RZ, 0x2 ;  /* 0x00000002ff057803 */ /* 0x000fc60000000000 */
[----:B------:R-:W-:-:S06]  /*1590*/  ULOP3.LUT UR4, UR4, 0x3fff, URZ, 0xc0, !UPT ;  /* 0x00003fff04047892 */ /* 0x000fcc000f8ec03f */
[----:B-12---:R-:W-:Y:S01]  /*15a0*/  IMAD.U32 R3, RZ, RZ, UR4 ;  /* 0x00000004ff037e24 */ /* 0x006fe2000f8e00ff */
[----:B------:R-:W-:Y:S05]  /*15b0*/  WARPSYNC.ALL ;  /* 0x0000000000007948 */ /* 0x000fea0003800000 */
[----:B------:R-:W-:-:S04]  /*15c0*/  LOP3.LUT R3, R3, 0x10000, RZ, 0xfc, !PT ;  /* 0x0001000003037812 */ /* 0x000fc800078efcff */
[----:B------:R-:W-:Y:S01]  /*15d0*/  R2UR UR12, R3 ;  /* 0x00000000030c72ca */ /* 0x000fe200000e0000 */
[----:B------:R-:W-:Y:S01]  /*15e0*/  ULOP3.LUT UR8, UR54, 0x10000, URZ, 0xfc, !UPT ;  /* 0x0001000036087892 */ /* 0x000fe2000f8efc3f */
[----:B------:R-:W-:Y:S01]  /*15f0*/  WARPGROUP.ARRIVE ;  /* 0x00000000000079c5 */ /* 0x000fe20000000000 */
[----:B------:R-:W-:Y:S01]  /*1600*/  UMOV UR9, 0x80000020 ;  /* 0x8000002000097882 */ /* 0x000fe20000000000 */
[----:B------:R-:W-:Y:S01]  /*1610*/  UMOV UR11, 0x80000020 ;  /* 0x80000020000b7882 */ /* 0x000fe20000000000 */
[----:B------:R-:W-:Y:S01]  /*1620*/  UIADD3 UR7, UR8, 0x2, URZ ;  /* 0x0000000208077890 */ /* 0x000fe2000fffe03f */
[----:B------:R-:W-:Y:S01]  /*1630*/  VIADD R10, R18, UR49 ;  /* 0x00000031120a7c36 */ /* 0x000fe20008000000 */
[----:B------:R-:W-:Y:S01]  /*1640*/  ULDC UR20, c[0x0][0x988] ;  /* 0x0002620000147ab9 */ /* 0x000fe20000000800 */
[----:B------:R-:W-:-:S05]  /*1650*/  UISETP.GE.AND UP0, UPT, UR49, 0xa1, UPT ;  /* 0x000000a13100788c */ /* 0x000fca000bf06270 */
[----:B------:R-:W-:-:S04]  /*1660*/  UIMAD UR12, UR38, 0x280, UR12 ;  /* 0x00000280260c78a4 */ /* 0x000fc8000f8e020c */
[----:B------:R-:W-:Y:S02]  /*1670*/  UIADD3 UR4, UR12, 0x100, URZ ;  /* 0x000001000c047890 */ /* 0x000fe4000fffe03f */
[----:B------:R-:W-:Y:S02]  /*1680*/  UIADD3 UR5, UR12, 0x180, URZ ;  /* 0x000001800c057890 */ /* 0x000fe4000fffe03f */
[----:B------:R-:W-:Y:S01]  /*1690*/  UMOV UR10, UR12 ;  /* 0x0000000c000a7c82 */ /* 0x000fe20008000000 */
[----:B------:R-:W-:Y:S01]  /*16a0*/  UIADD3 UR6, UR12, 0x200, URZ ;  /* 0x000002000c067890 */ /* 0x000fe2000fffe03f */
[----:B------:R-:W-:Y:S01]  /*16b0*/  QGMMA.64x32x32.F32.E4M3.E4M3 R104, gdesc[UR8], RZ, !UPT, gsb0 ;  /* 0x00600000086879f3 */ /* 0x000fe2000c0008ff */
[----:B------:R-:W-:Y:S01]  /*16c0*/  UIADD3 UR10, UR12, 0x80, URZ ;  /* 0x000000800c0a7890 */ /* 0x000fe2000fffe03f */
[----:B------:R-:W-:Y:S01]  /*16d0*/  UMOV UR11, 0x80000020 ;  /* 0x80000020000b7882 */ /* 0x000fe20000000000 */
[----:B------:R-:W-:Y:S01]  /*16e0*/  UIADD3 UR13, UR12, 0x2, URZ ;  /* 0x000000020c0d7890 */ /* 0x000fe2000fffe03f */
[----:B------:R-:W-:-:S02]  /*16f0*/  WARPGROUP.DEPBAR.LE gsb0, 0x0 ;  /* 0x00008000000079c5 */ /* 0x000fc40000010000 */
[----:B------:R-:W-:-:S06]  /*1700*/  WARPGROUP.ARRIVE ;  /* 0x00000000000079c5 */ /* 0x000fcc0000000000 */
[----:B------:R-:W-:Y:S01]  /*1710*/  QGMMA.64x32x32.F32.E4M3.E4M3 R88, gdesc[UR8], RZ, !UPT, gsb0 ;  /* 0x00600000085879f3 */ /* 0x000fe2000c0008ff */
[----:B------:R-:W-:Y:S01]  /*1720*/  UMOV UR10, UR4 ;  /* 0x00000004000a7c82 */ /* 0x000fe20008000000 */
[----:B------:R-:W-:Y:S01]  /*1730*/  UMOV UR11, 0x80000020 ;  /* 0x80000020000b7882 */ /* 0x000fe20000000000 */
[----:B------:R-:W-:Y:S01]  /*1740*/  UMOV UR4, UR7 ;  /* 0x0000000700047c82 */ /* 0x000fe20008000000 */
[----:B------:R-:W-:Y:S01]  /*1750*/  UMOV UR7, 0x80000020 ;  /* 0x8000002000077882 */ /* 0x000fe20000000000 */
[----:B------:R-:W-:Y:S02]  /*1760*/  WARPGROUP.DEPBAR.LE gsb0, 0x0 ;  /* 0x00008000000079c5 */ /* 0x000fe40000010000 */
[----:B------:R-:W-:-:S06]  /*1770*/  WARPGROUP.ARRIVE ;  /* 0x00000000000079c5 */ /* 0x000fcc0000000000 */
[----:B------:R-:W-:Y:S01]  /*1780*/  QGMMA.64x32x32.F32.E4M3.E4M3 R72, gdesc[UR8], RZ, !UPT, gsb0 ;  /* 0x00600000084879f3 */ /* 0x000fe2000c0008ff */
[----:B------:R-:W-:Y:S01]  /*1790*/  UMOV UR10, UR5 ;  /* 0x00000005000a7c82 */ /* 0x000fe20008000000 */
[----:B------:R-:W-:Y:S01]  /*17a0*/  UMOV UR11, 0x80000020 ;  /* 0x80000020000b7882 */ /* 0x000fe20000000000 */
[----:B------:R-:W-:Y:S01]  /*17b0*/  UMOV UR5, 0x80000020 ;  /* 0x8000002000057882 */ /* 0x000fe20000000000 */
[----:B------:R-:W-:Y:S02]  /*17c0*/  WARPGROUP.DEPBAR.LE gsb0, 0x0 ;  /* 0x00008000000079c5 */ /* 0x000fe40000010000 */
[----:B------:R-:W-:-:S06]  /*17d0*/  WARPGROUP.ARRIVE ;  /* 0x00000000000079c5 */ /* 0x000fcc0000000000 */
[----:B------:R-:W-:Y:S01]  /*17e0*/  QGMMA.64x32x32.F32.E4M3.E4M3 R56, gdesc[UR8], RZ, !UPT, gsb0 ;  /* 0x00600000083879f3 */ /* 0x000fe2000c0008ff */
[----:B------:R-:W-:Y:S01]  /*17f0*/  UMOV UR10, UR6 ;  /* 0x00000006000a7c82 */ /* 0x000fe20008000000 */
[----:B------:R-:W-:Y:S01]  /*1800*/  UMOV UR11, 0x80000020 ;  /* 0x80000020000b7882 */ /* 0x000fe20000000000 */
[----:B------:R-:W-:Y:S01]  /*1810*/  UMOV UR6, UR13 ;  /* 0x0000000d00067c82 */ /* 0x000fe20008000000 */
[----:B------:R-:W-:Y:S02]  /*1820*/  WARPGROUP.DEPBAR.LE gsb0, 0x0 ;  /* 0x00008000000079c5 */ /* 0x000fe40000010000 */
[----:B------:R-:W-:-:S06]  /*1830*/  WARPGROUP.ARRIVE ;  /* 0x00000000000079c5 */ /* 0x000fcc0000000000 */
[----:B------:R-:W-:Y:S03]  /*1840*/  QGMMA.64x32x32.F32.E4M3.E4M3 R24, gdesc[UR8], RZ, !UPT, gsb0 ;  /* 0x00600000081879f3 */ /* 0x000fe6000c0008ff */
[----:B------:R-:W-:Y:S02]  /*1850*/  WARPGROUP.DEPBAR.LE gsb0, 0x0 ;  /* 0x00008000000079c5 */ /* 0x000fe40000010000 */
[----:B------:R-:W-:-:S06]  /*1860*/  WARPGROUP.ARRIVE ;  /* 0x00000000000079c5 */ /* 0x000fcc0000000000 */
[----:B------:R-:W-:Y:S01]  /*1870*/  QGMMA.64x32x32.F32.E4M3.E4M3 R104, gdesc[UR4], R104, gsb0 ;  /* 0x00600000046879f3 */ /* 0x000fe20008000868 */
[----:B------:R-:W-:Y:S01]  /*1880*/  UIADD3 UR6, UR12, 0x82, URZ ;  /* 0x000000820c067890 */ /* 0x000fe2000fffe03f */
[----:B------:R-:W-:Y:S01]  /*1890*/  UMOV UR7, 0x80000020 ;  /* 0x8000002000077882 */ /* 0x000fe20000000000 */
[----:B------:R-:W-:Y:S02]  /*18a0*/  WARPGROUP.DEPBAR.LE gsb0, 0x0 ;  /* 0x00008000000079c5 */ /* 0x000fe40000010000 */
[----:B------:R-:W-:Y:S01]  /*18b0*/  WARPGROUP.ARRIVE ;  /* 0x00000000000079c5 */ /* 0x000fe20000000000 */
[C---:B------:R-:W-:Y:S01]  /*18c0*/  FMUL.FTZ R21, R0.reuse, R104 ;  /* 0x0000006800157220 */ /* 0x040fe20000410000 */
[C---:B------:R-:W-:Y:S01]  /*18d0*/  FMUL.FTZ R40, R0.reuse, R105 ;  /* 0x0000006900287220 */ /* 0x040fe20000410000 */
[C---:B------:R-:W-:Y:S01]  /*18e0*/  FMUL.FTZ R5, R0.reuse, R106 ;  /* 0x0000006a00057220 */ /* 0x040fe20000410000 */
[C---:B------:R-:W-:Y:S01]  /*18f0*/  FMUL.FTZ R41, R0.reuse, R108 ;  /* 0x0000006c00297220 */ /* 0x040fe20000410000 */
[C---:B------:R-:W-:Y:S01]  /*1900*/  FMUL.FTZ R6, R0.reuse, R107 ;  /* 0x0000006b00067220 */ /* 0x040fe20000410000 */
[----:B------:R-:W-:Y:S01]  /*1910*/  QGMMA.64x32x32.F32.E4M3.E4M3 R88, gdesc[UR4], R88, gsb0 ;  /* 0x00600000045879f3 */ /* 0x000fe20008000858 */
[----:B------:R-:W-:Y:S01]  /*1920*/  UIADD3 UR6, UR12, 0x102, URZ ;  /* 0x000001020c067890 */ /* 0x000fe2000fffe03f */
[----:B------:R-:W1:Y:S01]  /*1930*/  MUFU.TANH R21, R21 ;  /* 0x0000001500157308 */ /* 0x000e620000002400 */
[----:B------:R-:W-:Y:S01]  /*1940*/  UMOV UR7, 0x80000020 ;  /* 0x8000002000077882 */ /* 0x000fe20000000000 */
[C---:B------:R-:W-:Y:S01]  /*1950*/  FMUL.FTZ R43, R0.reuse, R109 ;  /* 0x0000006d002b7220 */ /* 0x040fe20000410000 */
[C---:B------:R-:W-:Y:S01]  /*1960*/  FMUL.FTZ R46, R0.reuse, R113 ;  /* 0x00000071002e7220 */ /* 0x040fe20000410000 */
[C---:B------:R-:W-:Y:S01]  /*1970*/  FMUL.FTZ R11, R0.reuse, R115 ;  /* 0x00000073000b7220 */ /* 0x040fe20000410000 */
[C---:B------:R-:W-:Y:S01]  /*1980*/  FMUL.FTZ R48, R0.reuse, R116 ;  /* 0x0000007400307220 */ /* 0x040fe20000410000 */
[C---:B------:R-:W-:Y:S01]  /*1990*/  FMUL.FTZ R12, R0.reuse, R118 ;  /* 0x00000076000c7220 */ /* 0x040fe20000410000 */
[C---:B------:R-:W-:Y:S01]  /*19a0*/  FMUL.FTZ R44, R0.reuse, R112 ;  /* 0x00000070002c7220 */ /* 0x040fe20000410000 */
[----:B------:R-:W2:Y:S01]  /*19b0*/  MUFU.TANH R40, R40 ;  /* 0x0000002800287308 */ /* 0x000ea20000002400 */
[C---:B------:R-:W-:Y:S01]  /*19c0*/  FMUL.FTZ R7, R0.reuse, R110 ;  /* 0x0000006e00077220 */ /* 0x040fe20000410000 */
[C---:B------:R-:W-:Y:S01]  /*19d0*/  FMUL.FTZ R8, R0.reuse, R111 ;  /* 0x0000006f00087220 */ /* 0x040fe20000410000 */
[C---:B------:R-:W-:Y:S01]  /*19e0*/  FMUL.FTZ R49, R0.reuse, R117 ;  /* 0x0000007500317220 */ /* 0x040fe20000410000 */
[C---:B------:R-:W-:Y:S01]  /*19f0*/  FMUL.FTZ R13, R0.reuse, R119 ;  /* 0x00000077000d7220 */ /* 0x040fe20000410000 */
[----:B------:R-:W-:-:S03]  /*1a00*/  FMUL.FTZ R9, R0, R114 ;  /* 0x0000007200097220 */ /* 0x000fc60000410000 */
[----:B------:R-:W3:Y:S08]  /*1a10*/  MUFU.TANH R5, R5 ;  /* 0x0000000500057308 */ /* 0x000ef00000002400 */
[----:B------:R-:W4:Y:S08]  /*1a20*/  MUFU.TANH R41, R41 ;  /* 0x0000002900297308 */ /* 0x000f300000002400 */
[----:B------:R-:W5:Y:S08]  /*1a30*/  MUFU.TANH R6, R6 ;  /* 0x0000000600067308 */ /* 0x000f700000002400 */
[----:B------:R-:W5:Y:S08]  /*1a40*/  MUFU.TANH R43, R43 ;  /* 0x0000002b002b7308 */ /* 0x000f700000002400 */
[----:B------:R-:W-:Y:S08]  /*1a50*/  MUFU.TANH R46, R46 ;  /* 0x0000002e002e7308 */ /* 0x000ff00000002400 */
[----:B------:R-:W5:Y:S01]  /*1a60*/  MUFU.TANH R11, R11 ;  /* 0x0000000b000b7308 */ /* 0x000f620000002400 */
[----:B------:R-:W-:-:S02]  /*1a70*/  WARPGROUP.DEPBAR.LE gsb0, 0x0 ;  /* 0x00008000000079c5 */ /* 0x000fc40000010000 */
[----:B------:R-:W-:Y:S01]  /*1a80*/  WARPGROUP.ARRIVE ;  /* 0x00000000000079c5 */ /* 0x000fe20000000000 */
[C---:B------:R-:W-:Y:S01]  /*1a90*/  FMUL.FTZ R51, R0.reuse, R95 ;  /* 0x0000005f00337220 */ /* 0x040fe20000410000 */
[C---:B------:R-:W-:Y:S01]  /*1aa0*/  FMUL.FTZ R23, R0.reuse, R92 ;  /* 0x0000005c00177220 */ /* 0x040fe20000410000 */
[C---:B------:R-:W-:Y:S02]  /*1ab0*/  FMUL.FTZ R50, R0.reuse, R88 ;  /* 0x0000005800327220 */ /* 0x040fe40000410000 */
[----:B------:R-:W-:Y:S01]  /*1ac0*/  MUFU.TANH R48, R48 ;  /* 0x0000003000307308 */ /* 0x000fe20000002400 */
[C---:B------:R-:W-:Y:S01]  /*1ad0*/  FMUL.FTZ R14, R0.reuse, R90 ;  /* 0x0000005a000e7220 */ /* 0x040fe20000410000 */
[----:B------:R-:W-:Y:S01]  /*1ae0*/  QGMMA.64x32x32.F32.E4M3.E4M3 R72, gdesc[UR4], R72, gsb0 ;  /* 0x00600000044879f3 */ /* 0x000fe20008000848 */
[----:B------:R-:W-:Y:S01]  /*1af0*/  UIADD3 UR6, UR12, 0x182, URZ ;  /* 0x000001820c067890 */ /* 0x000fe2000fffe03f */
[C---:B------:R-:W-:Y:S01]  /*1b00*/  FMUL.FTZ R15, R0.reuse, R91 ;  /* 0x0000005b000f7220 */ /* 0x040fe20000410000 */
[----:B------:R-:W-:Y:S01]  /*1b10*/  UMOV UR7, 0x80000020 ;  /* 0x8000002000077882 */ /* 0x000fe20000000000 */
[C---:B------:R-:W-:Y:S01]  /*1b20*/  FMUL.FTZ R45, R0.reuse, R96 ;  /* 0x00000060002d7220 */ /* 0x040fe20000410000 */
[C---:B------:R-:W-:Y:S01]  /*1b30*/  FMUL.FTZ R91, R0.reuse, R99 ;  /* 0x00000063005b7220 */ /* 0x040fe20000410000 */
[----:B------:R-:W5:Y:S01]  /*1b40*/  MUFU.TANH R12, R12 ;  /* 0x0000000c000c7308 */ /* 0x000f620000002400 */
[C---:B------:R-:W-:Y:S01]  /*1b50*/  FMUL.FTZ R52, R0.reuse, R89 ;  /* 0x0000005900347220 */ /* 0x040fe20000410000 */
[C---:B------:R-:W-:Y:S01]  /*1b60*/  FMUL.FTZ R20, R0.reuse, R94 ;  /* 0x0000005e00147220 */ /* 0x040fe20000410000 */
[C---:B------:R-:W-:Y:S01]  /*1b70*/  FMUL.FTZ R94, R0.reuse, R103 ;  /* 0x00000067005e7220 */ /* 0x040fe20000410000 */
[C---:B------:R-:W-:Y:S01]  /*1b80*/  FMUL.FTZ R42, R0.reuse, R93 ;  /* 0x0000005d002a7220 */ /* 0x040fe20000410000 */
[C---:B------:R-:W-:Y:S01]  /*1b90*/  FMUL.FTZ R47, R0.reuse, R97 ;  /* 0x00000061002f7220 */ /* 0x040fe20000410000 */
[C---:B------:R-:W-:Y:S01]  /*1ba0*/  FMUL.FTZ R90, R0.reuse, R98 ;  /* 0x00000062005a7220 */ /* 0x040fe20000410000 */
[C---:B------:R-:W-:Y:S01]  /*1bb0*/  FMUL.FTZ R89, R0.reuse, R100 ;  /* 0x0000006400597220 */ /* 0x040fe20000410000 */
[----:B------:R-:W5:Y:S01]  /*1bc0*/  MUFU.TANH R44, R44 ;  /* 0x0000002c002c7308 */ /* 0x000f620000002400 */
[C---:B------:R-:W-:Y:S01]  /*1bd0*/  FMUL.FTZ R93, R0.reuse, R102 ;  /* 0x00000066005d7220 */ /* 0x040fe20000410000 */
[----:B------:R-:W-:-:S06]  /*1be0*/  FMUL.FTZ R88, R0, R101 ;  /* 0x0000006500587220 */ /* 0x000fcc0000410000 */
[----:B------:R-:W-:Y:S08]  /*1bf0*/  MUFU.TANH R23, R23 ;  /* 0x0000001700177308 */ /* 0x000ff00000002400 */
[----:B------:R-:W-:Y:S08]  /*1c00*/  MUFU.TANH R51, R51 ;  /* 0x0000003300337308 */ /* 0x000ff00000002400 */
[----:B------:R-:W5:Y:S08]  /*1c10*/  MUFU.TANH R7, R7 ;  /* 0x0000000700077308 */ /* 0x000f700000002400 */
[----:B------:R-:W5:Y:S08]  /*1c20*/  MUFU.TANH R8, R8 ;  /* 0x0000000800087308 */ /* 0x000f700000002400 */
[----:B------:R-:W-:Y:S01]  /*1c30*/  MUFU.TANH R49, R49 ;  /* 0x0000003100317308 */ /* 0x000fe20000002400 */
[----:B------:R-:W-:-:S02]  /*1c40*/  WARPGROUP.DEPBAR.LE gsb0, 0x0 ;  /* 0x00008000000079c5 */ /* 0x000fc40000010000 */
        /* <DEDUP_REMOVED lines=8> */
[----:B------:R-:W-:Y:S01]  /*1cd0*/  IMAD.U32 R87, RZ, RZ, UR45 ;  /* 0x0000002dff577e24 */ /* 0x000fe2000f8e00ff */
[----:B------:R-:W-:Y:S01]  /*1ce0*/  UMOV UR7, 0x80000020 ;  /* 0x8000002000077882 */ /* 0x000fe20000000000 */
[C---:B------:R-:W-:Y:S01]  /*1cf0*/  FMUL.FTZ R92, R0.reuse, R72 ;  /* 0x00000048005c7220 */ /* 0x040fe20000410000 */
[----:B------:R-:W-:Y:S01]  /*1d00*/  FMUL.FTZ R72, R0, R81 ;  /* 0x0000005100487220 */ /* 0x000fe20000410000 */
[----:B------:R-:W-:-:S02]  /*1d10*/  IMAD R10, R87, -0xa0, R10 ;  /* 0xffffff60570a7824 */ /* 0x000fc400078e020a */
[C---:B------:R-:W-:Y:S01]  /*1d20*/  FMUL.FTZ R81, R0.reuse, R82 ;  /* 0x0000005200517220 */ /* 0x040fe20000410000 */
[C---:B------:R-:W-:Y:S01]  /*1d30*/  FMUL.FTZ R54, R0.reuse, R77 ;  /* 0x0000004d00367220 */ /* 0x040fe20000410000 */
[----:B------:R-:W5:Y:S01]  /*1d40*/  MUFU.TANH R13, R13 ;  /* 0x0000000d000d7308 */ /* 0x000f620000002400 */
[----:B------:R-:W-:Y:S01]  /*1d50*/  FMUL.FTZ R77, R0, R79 ;  /* 0x0000004f004d7220 */ /* 0x000fe20000410000 */
[----:B------:R-:W-:Y:S01]  /*1d60*/  ISETP.GT.AND P1, PT, R10, RZ, PT ;  /* 0x000000ff0a00720c */ /* 0x000fe20003f24270 */
[----:B------:R-:W-:Y:S01]  /*1d70*/  FMUL.FTZ R79, R0, R84 ;  /* 0x00000054004f7220 */ /* 0x000fe20000410000 */
[----:B------:R-:W-:Y:S01]  /*1d80*/  ISETP.GT.AND P2, PT, R10, 0x1, PT ;  /* 0x000000010a00780c */ /* 0x000fe20003f44270 */
[----:B------:R-:W-:Y:S01]  /*1d90*/  FMUL.FTZ R84, R0, R86 ;  /* 0x0000005600547220 */ /* 0x000fe20000410000 */
[----:B------:R-:W-:Y:S01]  /*1da0*/  ISETP.GT.AND P3, PT, R10, 0x8, PT ;  /* 0x000000080a00780c */ /* 0x000fe20003f64270 */
[----:B------:R-:W-:Y:S01]  /*1db0*/  FMUL.FTZ R78, R0, R78 ;  /* 0x0000004e004e7220 */ /* 0x000fe20000410000 */
[----:B-1----:R-:W-:Y:S01]  /*1dc0*/  FSEL R21, R21, -INF , P1 ;  /* 0xff80000015157808 */ /* 0x002fe20000800000 */
[----:B------:R-:W-:Y:S01]  /*1dd0*/  MUFU.TANH R50, R50 ;  /* 0x0000003200327308 */ /* 0x000fe20000002400 */
[----:B--2---:R-:W-:Y:S01]  /*1de0*/  FSEL R40, R40, -INF , P2 ;  /* 0xff80000028287808 */ /* 0x004fe20001000000 */
[----:B------:R-:W-:Y:S01]  /*1df0*/  FMUL.FTZ R53, R0, R85 ;  /* 0x0000005500357220 */ /* 0x000fe20000410000 */
[----:B------:R-:W-:Y:S01]  /*1e00*/  ISETP.GT.AND P4, PT, R10, 0x9, PT ;  /* 0x000000090a00780c */ /* 0x000fe20003f84270 */
[C---:B------:R-:W-:Y:S01]  /*1e10*/  FMUL.FTZ R73, R0.reuse, R73 ;  /* 0x0000004900497220 */ /* 0x040fe20000410000 */
[----:B---3--:R-:W-:Y:S01]  /*1e20*/  FSEL R5, R5, -INF , P1 ;  /* 0xff80000005057808 */ /* 0x008fe20000800000 */
[----:B------:R-:W-:Y:S01]  /*1e30*/  FMUL.FTZ R75, R0, R75 ;  /* 0x0000004b004b7220 */ /* 0x000fe20000410000 */
[----:B----4-:R-:W-:Y:S01]  /*1e40*/  FSEL R41, R41, -INF , P3 ;  /* 0xff80000029297808 */ /* 0x010fe20001800000 */
[----:B------:R-:W1:Y:S01]  /*1e50*/  MUFU.TANH R14, R14 ;  /* 0x0000000e000e7308 */ /* 0x000e620000002400 */
[----:B------:R-:W-:-:S02]  /*1e60*/  ISETP.GT.AND P1, PT, R10, 0x11, PT ;  /* 0x000000110a00780c */ /* 0x000fc40003f24270 */
[----:B-----5:R-:W-:Y:S02]  /*1e70*/  FSEL R6, R6, -INF , P2 ;  /* 0xff80000006067808 */ /* 0x020fe40001000000 */
[C---:B------:R-:W-:Y:S02]  /*1e80*/  ISETP.GT.AND P2, PT, R10.reuse, 0x18, PT ;  /* 0x000000180a00780c */ /* 0x040fe40003f44270 */
[----:B------:R-:W-:Y:S01]  /*1e90*/  ISETP.GT.AND P5, PT, R10, 0x10, PT ;  /* 0x000000100a00780c */ /* 0x000fe20003fa4270 */
[----:B------:R-:W2:Y:S01]  /*1ea0*/  MUFU.TANH R45, R45 ;  /* 0x0000002d002d7308 */ /* 0x000ea20000002400 */
[----:B------:R-:W-:Y:S02]  /*1eb0*/  FSEL R43, R43, -INF , P4 ;  /* 0xff8000002b2b7808 */ /* 0x000fe40002000000 */
[----:B------:R-:W-:Y:S02]  /*1ec0*/  FSEL R11, R11, -INF , P1 ;  /* 0xff8000000b0b7808 */ /* 0x000fe40000800000 */
[----:B------:R-:W-:-:S02]  /*1ed0*/  FSEL R46, R46, -INF , P1 ;  /* 0xff8000002e2e7808 */ /* 0x000fc40000800000 */
[----:B------:R-:W-:Y:S01]  /*1ee0*/  ISETP.GT.AND P1, PT, R10, 0x28, PT ;  /* 0x000000280a00780c */ /* 0x000fe20003f24270 */
[----:B------:R-:W3:Y:S01]  /*1ef0*/  MUFU.TANH R9, R9 ;  /* 0x0000000900097308 */ /* 0x000ee20000002400 */
[----:B------:R-:W-:Y:S02]  /*1f00*/  FSEL R12, R12, -INF , P2 ;  /* 0xff8000000c0c7808 */ /* 0x000fe40001000000 */
[----:B------:R-:W-:Y:S02]  /*1f10*/  FSEL R48, R48, -INF , P2 ;  /* 0xff80000030307808 */ /* 0x000fe40001000000 */
[----:B------:R-:W-:Y:S02]  /*1f20*/  ISETP.GT.AND P2, PT, R10, 0x29, PT ;  /* 0x000000290a00780c */ /* 0x000fe40003f44270 */
[----:B------:R-:W-:Y:S01]  /*1f30*/  FSEL R44, R44, -INF , P5 ;  /* 0xff8000002c2c7808 */ /* 0x000fe20002800000 */
[----:B------:R-:W4:Y:S01]  /*1f40*/  MUFU.TANH R91, R91 ;  /* 0x0000005b005b7308 */ /* 0x000f220000002400 */
[----:B------:R-:W-:-:S02]  /*1f50*/  FSEL R7, R7, -INF , P3 ;  /* 0xff80000007077808 */ /* 0x000fc40001800000 */
[----:B------:R-:W-:Y:S02]  /*1f60*/  ISETP.GT.AND P3, PT, R10, 0x19, PT ;  /* 0x000000190a00780c */ /* 0x000fe40003f64270 */
[----:B------:R-:W-:Y:S02]  /*1f70*/  FSEL R8, R8, -INF , P4 ;  /* 0xff80000008087808 */ /* 0x000fe40002000000 */
[----:B------:R-:W-:Y:S01]  /*1f80*/  ISETP.GT.AND P4, PT, R10, 0x20, PT ;  /* 0x000000200a00780c */ /* 0x000fe20003f84270 */
[----:B------:R-:W5:Y:S01]  /*1f90*/  MUFU.TANH R52, R52 ;  /* 0x0000003400347308 */ /* 0x000f620000002400 */
[----:B------:R-:W-:Y:S01]  /*1fa0*/  FSEL R13, R13, -INF , P3 ;  /* 0xff8000000d0d7808 */ /* 0x000fe20001800000 */
        /* <DEDUP_REMOVED lines=8> */
[----:B------:R2:W-:Y:S01]  /*2030*/  MUFU.TANH R70, R56 ;  /* 0x0000003800467308 */ /* 0x0005e20000002400 */
[C---:B------:R-:W-:Y:S01]  /*2040*/  FMUL.FTZ R61, R0.reuse, R61 ;  /* 0x0000003d003d7220 */ /* 0x040fe20000410000 */
[----:B------:R-:W-:Y:S01]  /*2050*/  FSEL R49, R49, -INF , P3 ;  /* 0xff80000031317808 */ /* 0x000fe20001800000 */
[----:B------:R-:W-:Y:S01]  /*2060*/  FMUL.FTZ R85, R0, R59 ;  /* 0x0000003b00557220 */ /* 0x000fe20000410000 */
[----:B------:R-:W-:Y:S01]  /*2070*/  ISETP.GT.AND P3, PT, R10, 0x30, PT ;  /* 0x000000300a00780c */ /* 0x000fe20003f64270 */
[----:B------:R-:W-:Y:S01]  /*2080*/  FMUL.FTZ R62, R0, R62 ;  /* 0x0000003e003e7220 */ /* 0x000fe20000410000 */
[----:B-1----:R-:W-:Y:S01]  /*2090*/  FSEL R14, R14, -INF , P4 ;  /* 0xff8000000e0e7808 */ /* 0x002fe20002000000 */
[C---:B------:R-:W-:Y:S01]  /*20a0*/  FMUL.FTZ R69, R0.reuse, R69 ;  /* 0x0000004500457220 */ /* 0x040fe20000410000 */
[----:B------:R1:W-:Y:S01]  /*20b0*/  MUFU.TANH R65, R61 ;  /* 0x0000003d00417308 */ /* 0x0003e20000002400 */
[----:B--2---:R-:W-:Y:S01]  /*20c0*/  FMNMX.FTZ R56, R21, R40, !PT ;  /* 0x0000002815387209 */ /* 0x004fe20007810000 */
[----:B------:R-:W-:Y:S01]  /*20d0*/  FMUL.FTZ R63, R0, R63 ;  /* 0x0000003f003f7220 */ /* 0x000fe20000410000 */
[----:B------:R-:W-:Y:S01]  /*20e0*/  FSEL R50, R50, -INF , P4 ;  /* 0xff80000032327808 */ /* 0x000fe20002000000 */
[C---:B------:R-:W-:Y:S01]  /*20f0*/  FMUL.FTZ R96, R0.reuse, R66 ;  /* 0x0000004200607220 */ /* 0x040fe20000410000 */
[----:B------:R-:W-:Y:S01]  /*2100*/  FMNMX.FTZ R58, R41, R56, !PT ;  /* 0x00000038293a7209 */ /* 0x000fe20007810000 */
[C---:B------:R-:W-:Y:S01]  /*2110*/  FMUL.FTZ R64, R0.reuse, R64 ;  /* 0x0000004000407220 */ /* 0x040fe20000410000 */
[----:B------:R-:W-:Y:S01]  /*2120*/  FSEL R56, R23, -INF , P1 ;  /* 0xff80000017387808 */ /* 0x000fe20000800000 */
[----:B------:R-:W2:Y:S01]  /*2130*/  MUFU.TANH R20, R20 ;  /* 0x0000001400147308 */ /* 0x000ea20000002400 */
[----:B-1----:R-:W-:Y:S01]  /*2140*/  FMNMX.FTZ R61, R43, R58, !PT ;  /* 0x0000003a2b3d7209 */ /* 0x002fe20007810000 */
[C---:B------:R-:W-:Y:S01]  /*2150*/  FMUL.FTZ R98, R0.reuse, R68 ;  /* 0x0000004400627220 */ /* 0x040fe20000410000 */
[----:B------:R-:W-:Y:S01]  /*2160*/  FSEL R23, R51, -INF , P2 ;  /* 0xff80000033177808 */ /* 0x000fe20001000000 */
[----:B------:R-:W-:Y:S01]  /*2170*/  FMUL.FTZ R71, R0, R71 ;  /* 0x0000004700477220 */ /* 0x000fe20000410000 */
[----:B------:R-:W-:Y:S01]  /*2180*/  FMNMX.FTZ R51, R44, R61, !PT ;  /* 0x0000003d2c337209 */ /* 0x000fe20007810000 */
[----:B------:R-:W-:Y:S01]  /*2190*/  FMUL.FTZ R97, R0, R67 ;  /* 0x0000004300617220 */ /* 0x000fe20000410000 */
[----:B------:R-:W-:Y:S01]  /*21a0*/  ISETP.GT.AND P4, PT, R10, 0x31, PT ;  /* 0x000000310a00780c */ /* 0x000fe20003f84270 */
[----:B------:R-:W1:Y:S01]  /*21b0*/  MUFU.TANH R94, R94 ;  /* 0x0000005e005e7308 */ /* 0x000e620000002400 */
[----:B------:R-:W-:Y:S01]  /*21c0*/  FMNMX.FTZ R51, R46, R51, !PT ;  /* 0x000000332e337209 */ /* 0x000fe20007810000 */
[----:B------:R-:W-:Y:S01]  /*21d0*/  FMUL.FTZ R57, R0, R57 ;  /* 0x0000003900397220 */ /* 0x000fe20000410000 */
[----:B------:R-:W-:-:S02]  /*21e0*/  FSEL R61, R45, -INF , P3 ;  /* 0xff8000002d3d7808 */ /* 0x000fc40001800000 */
[----:B------:R-:W-:Y:S02]  /*21f0*/  FMNMX.FTZ R58, R48, R51, !PT ;  /* 0x00000033303a7209 */ /* 0x000fe40007810000 */
[----:B---3--:R-:W-:Y:S01]  /*2200*/  FSEL R9, R9, -INF , P5 ;  /* 0xff80000009097808 */ /* 0x008fe20002800000 */
[----:B------:R-:W3:Y:S01]  /*2210*/  MUFU.TANH R42, R42 ;  /* 0x0000002a002a7308 */ /* 0x000ee20000002400 */
[----:B----4-:R-:W-:Y:S02]  /*2220*/  FSEL R45, R91, -INF , P4 ;  /* 0xff8000005b2d7808 */ /* 0x010fe40002000000 */
[----:B------:R-:W-:Y:S02]  /*2230*/  ISETP.GT.AND P5, PT, R10, 0x21, PT ;  /* 0x000000210a00780c */ /* 0x000fe40003fa4270 */
[----:B------:R-:W-:Y:S02]  /*2240*/  FMNMX.FTZ R91, R49, R58, !PT ;  /* 0x0000003a315b7209 */ /* 0x000fe40007810000 */
[----:B-----5:R-:W-:Y:S01]  /*2250*/  FSEL R52, R52, -INF , P5 ;  /* 0xff80000034347808 */ /* 0x020fe20002800000 */
[----:B------:R-:W4:Y:S01]  /*2260*/  MUFU.TANH R15, R15 ;  /* 0x0000000f000f7308 */ /* 0x000f220000002400 */
[----:B------:R-:W-:-:S02]  /*2270*/  FMNMX.FTZ R91, R50, R91, !PT ;  /* 0x0000005b325b7209 */ /* 0x000fc40007810000 */
[----:B--2---:R-:W-:Y:S02]  /*2280*/  FSEL R20, R20, -INF , P1 ;  /* 0xff80000014147808 */ /* 0x004fe40000800000 */
[----:B------:R-:W-:Y:S02]  /*2290*/  ISETP.GT.AND P1, PT, R10, 0x39, PT ;  /* 0x000000390a00780c */ /* 0x000fe40003f24270 */
[----:B------:R-:W-:Y:S01]  /*22a0*/  FMNMX.FTZ R91, R52, R91, !PT ;  /* 0x0000005b345b7209 */ /* 0x000fe20007810000 */
[----:B------:R-:W-:Y:S01]  /*22b0*/  MUFU.TANH R47, R47 ;  /* 0x0000002f002f7308 */ /* 0x000fe20000002400 */
[----:B-1----:R-:W-:Y:S02]  /*22c0*/  FSEL R51, R94, -INF , P1 ;  /* 0xff8000005e337808 */ /* 0x002fe40000800000 */
[----:B---3--:R-:W-:Y:S02]  /*22d0*/  FSEL R59, R42, -INF , P2 ;  /* 0xff8000002a3b7808 */ /* 0x008fe40001000000 */
[----:B------:R-:W-:-:S02]  /*22e0*/  FMNMX.FTZ R94, R56, R91, !PT ;  /* 0x0000005b385e7209 */ /* 0x000fc40007810000 */
[C---:B------:R-:W-:Y:S01]  /*22f0*/  ISETP.GT.AND P2, PT, R10.reuse, 0x40, PT ;  /* 0x000000400a00780c */ /* 0x040fe20003f44270 */
[----:B------:R-:W1:Y:S01]  /*2300*/  MUFU.TANH R90, R90 ;  /* 0x0000005a005a7308 */ /* 0x000e620000002400 */
[----:B----4-:R-:W-:Y:S02]  /*2310*/  FSEL R15, R15, -INF , P5 ;  /* 0xff8000000f0f7808 */ /* 0x010fe40002800000 */
[----:B------:R-:W-:Y:S01]  /*2320*/  FMNMX.FTZ R94, R59, R94, !PT ;  /* 0x0000005e3b5e7209 */ /* 0x000fe20007810000 */
[----:B------:R-:W-:Y:S02]  /*2330*/  WARPGROUP.DEPBAR.LE gsb0, 0x0 ;  /* 0x00008000000079c5 */ /* 0x000fe40000010000 */
[----:B------:R-:W-:Y:S01]  /*2340*/  ISETP.GT.AND P5, PT, R10, 0x38, PT ;  /* 0x000000380a00780c */ /* 0x000fe20003fa4270 */
[C---:B------:R-:W-:Y:S01]  /*2350*/  FMUL.FTZ R91, R0.reuse, R24 ;  /* 0x00000018005b7220 */ /* 0x040fe20000410000 */
[----:B------:R-:W-:Y:S01]  /*2360*/  MUFU.TANH R89, R89 ;  /* 0x0000005900597308 */ /* 0x000fe20000002400 */
[----:B------:R-:W-:-:S07]  /*2370*/  FMUL.FTZ R36, R0, R36 ;  /* 0x0000002400247220 */ /* 0x000fce0000410000 */
[----:B------:R-:W2:Y:S01]  /*2380*/  MUFU.TANH R93, R93 ;  /* 0x0000005d005d7308 */ /* 0x000ea20000002400 */
[----:B-1----:R-:W-:Y:S02]  /*2390*/  FSEL R42, R90, -INF , P3 ;  /* 0xff8000005a2a7808 */ /* 0x002fe40001800000 */
[----:B------:R-:W-:-:S05]  /*23a0*/  ISETP.GT.AND P3, PT, R10, 0x41, PT ;  /* 0x000000410a00780c */ /* 0x000fca0003f64270 */
[----:B------:R-:W-:Y:S08]  /*23b0*/  MUFU.TANH R78, R78 ;  /* 0x0000004e004e7308 */ /* 0x000ff00000002400 */
[----:B------:R-:W-:Y:S08]  /*23c0*/  MUFU.TANH R88, R88 ;  /* 0x0000005800587308 */ /* 0x000ff00000002400 */
[----:B------:R-:W-:Y:S08]  /*23d0*/  MUFU.TANH R77, R77 ;  /* 0x0000004d004d7308 */ /* 0x000ff00000002400 */
[----:B------:R-:W1:Y:S08]  /*23e0*/  MUFU.TANH R92, R92 ;  /* 0x0000005c005c7308 */ /* 0x000e700000002400 */
[----:B------:R3:W-:Y:S08]  /*23f0*/  MUFU.TANH R66, R62 ;  /* 0x0000003e00427308 */ /* 0x0007f00000002400 */
[----:B------:R-:W-:Y:S01]  /*2400*/  MUFU.TANH R54, R54 ;  /* 0x0000003600367308 */ /* 0x000fe20000002400 */
[----:B---3--:R-:W-:-:S02]  /*2410*/  FSEL R62, R47, -INF , P4 ;  /* 0xff8000002f3e7808 */ /* 0x008fc40002000000 */
[----:B------:R-:W-:Y:S02]  /*2420*/  ISETP.GT.AND P4, PT, R10, 0x48, PT ;  /* 0x000000480a00780c */ /* 0x000fe40003f84270 */
[----:B--2---:R-:W-:Y:S02]  /*2430*/  FSEL R47, R93, -INF , P5 ;  /* 0xff8000005d2f7808 */ /* 0x004fe40002800000 */
[----:B-1----:R-:W-:Y:S01]  /*2440*/  FSEL R92, R92, -INF , P2 ;  /* 0xff8000005c5c7808 */ /* 0x002fe20001000000 */
[----:B------:R-:W1:Y:S08]  /*2450*/  MUFU.TANH R73, R73 ;  /* 0x0000004900497308 */ /* 0x000e700000002400 */
[----:B------:R2:W-:Y:S08]  /*2460*/  MUFU.TANH R90, R69 ;  /* 0x00000045005a7308 */ /* 0x0005f00000002400 */
[----:B------:R3:W-:Y:S01]  /*2470*/  MUFU.TANH R68, R63 ;  /* 0x0000003f00447308 */ /* 0x0007e20000002400 */
[----:B--2---:R-:W-:-:S02]  /*2480*/  FMNMX.FTZ R69, R61, R94, !PT ;  /* 0x0000005e3d457209 */ /* 0x004fc40007810000 */
[----:B-1----:R-:W-:-:S05]  /*2490*/  FSEL R73, R73, -INF , P3 ;  /* 0xff80000049497808 */ /* 0x002fca0001800000 */
[----:B------:R-:W1:Y:S01]  /*24a0*/  MUFU.TANH R74, R74 ;  /* 0x0000004a004a7308 */ /* 0x000e620000002400 */
[----:B---3--:R-:W-:Y:S02]  /*24b0*/  FSEL R63, R89, -INF , P5 ;  /* 0xff800000593f7808 */ /* 0x008fe40002800000 */
[----:B------:R-:W-:-:S05]  /*24c0*/  ISETP.GT.AND P5, PT, R10, 0x49, PT ;  /* 0x000000490a00780c */ /* 0x000fca0003fa4270 */
[----:B------:R2:W-:Y:S08]  /*24d0*/  MUFU.TANH R89, R60 ;  /* 0x0000003c00597308 */ /* 0x0005f00000002400 */
[----:B------:R3:W-:Y:S01]  /*24e0*/  MUFU.TANH R67, R64 ;  /* 0x0000004000437308 */ /* 0x0007e20000002400 */
[----:B--2---:R-:W-:Y:S02]  /*24f0*/  FSEL R60, R78, -INF , P4 ;  /* 0xff8000004e3c7808 */ /* 0x004fe40002000000 */
[----:B------:R-:W-:-:S02]  /*2500*/  FMNMX.FTZ R78, R62, R69, !PT ;  /* 0x000000453e4e7209 */ /* 0x000fc40007810000 */
[----:B------:R-:W-:Y:S02]  /*2510*/  FSEL R69, R54, -INF , P5 ;  /* 0xff80000036457808 */ /* 0x000fe40002800000 */
[----:B-1----:R-:W-:Y:S01]  /*2520*/  FSEL R74, R74, -INF , P4 ;  /* 0xff8000004a4a7808 */ /* 0x002fe20002000000 */
[----:B------:R-:W1:Y:S01]  /*2530*/  MUFU.TANH R75, R75 ;  /* 0x0000004b004b7308 */ /* 0x000e620000002400 */
[----:B---3--:R-:W-:Y:S02]  /*2540*/  FSEL R64, R88, -INF , P1 ;  /* 0xff80000058407808 */ /* 0x008fe40000800000 */
[C---:B------:R-:W-:Y:S02]  /*2550*/  ISETP.GT.AND P1, PT, R10.reuse, 0x50, PT ;  /* 0x000000500a00780c */ /* 0x040fe40003f24270 */
[----:B------:R-:W-:-:S03]  /*2560*/  ISETP.GT.AND P4, PT, R10, 0x59, PT ;  /* 0x000000590a00780c */ /* 0x000fc60003f84270 */
[----:B------:R2:W-:Y:S08]  /*2570*/  MUFU.TANH R88, R71 ;  /* 0x0000004700587308 */ /* 0x0005f00000002400 */
[----:B------:R-:W3:Y:S01]  /*2580*/  MUFU.TANH R95, R95 ;  /* 0x0000005f005f7308 */ /* 0x000ee20000002400 */
[----:B--2---:R-:W-:Y:S01]  /*2590*/  FMUL.FTZ R71, R0, R25 ;  /* 0x0000001900477220 */ /* 0x004fe20000410000 */
[----:B------:R-:W-:-:S02]  /*25a0*/  FSEL R25, R77, -INF , P5 ;  /* 0xff8000004d197808 */ /* 0x000fc40002800000 */
[----:B------:R-:W-:Y:S02]  /*25b0*/  FMNMX.FTZ R77, R63, R78, !PT ;  /* 0x0000004e3f4d7209 */ /* 0x000fe40007810000 */
[----:B-1----:R-:W-:Y:S01]  /*25c0*/  FSEL R24, R75, -INF , P3 ;  /* 0xff8000004b187808 */ /* 0x002fe20001800000 */
[----:B------:R-:W-:Y:S01]  /*25d0*/  FMUL.FTZ R75, R0, R26 ;  /* 0x0000001a004b7220 */ /* 0x000fe20000410000 */
[----:B------:R-:W1:Y:S01]  /*25e0*/  MUFU.TANH R76, R76 ;  /* 0x0000004c004c7308 */ /* 0x000e620000002400 */
[----:B------:R-:W-:Y:S02]  /*25f0*/  FMNMX.FTZ R77, R64, R77, !PT ;  /* 0x0000004d404d7209 */ /* 0x000fe40007810000 */
[----:B------:R-:W-:Y:S02]  /*2600*/  ISETP.GT.AND P3, PT, R10, 0x58, PT ;  /* 0x000000580a00780c */ /* 0x000fe40003f64270 */
[----:B------:R-:W-:Y:S01]  /*2610*/  FMNMX.FTZ R54, R92, R77, !PT ;  /* 0x0000004d5c367209 */ /* 0x000fe20007810000 */
[----:B------:R-:W-:Y:S01]  /*2620*/  FMUL.FTZ R77, R0, R27 ;  /* 0x0000001b004d7220 */ /* 0x000fe20000410000 */
[----:B------:R-:W-:Y:S01]  /*2630*/  ISETP.GT.AND P5, PT, R10, 0x60, PT ;  /* 0x000000600a00780c */ /* 0x000fe20003fa4270 */
[----:B------:R-:W2:Y:S01]  /*2640*/  MUFU.TANH R72, R72 ;  /* 0x0000004800487308 */ /* 0x000ea20000002400 */
[----:B---3--:R-:W-:-:S02]  /*2650*/  FSEL R58, R95, -INF , P2 ;  /* 0xff8000005f3a7808 */ /* 0x008fc40001000000 */
[----:B------:R-:W-:-:S05]  /*2660*/  ISETP.GT.AND P2, PT, R10, 0x51, PT ;  /* 0x000000510a00780c */ /* 0x000fca0003f44270 */
[----:B------:R-:W3:Y:S01]  /*2670*/  MUFU.TANH R84, R84 ;  /* 0x0000005400547308 */ /* 0x000ee20000002400 */
[----:B-1----:R-:W-:-:S07]  /*2680*/  FSEL R76, R76, -INF , P1 ;  /* 0xff8000004c4c7808 */ /* 0x002fce0000800000 */
[----:B------:R-:W1:Y:S01]  /*2690*/  MUFU.TANH R79, R79 ;  /* 0x0000004f004f7308 */ /* 0x000e620000002400 */
[----:B--2---:R-:W-:-:S07]  /*26a0*/  FSEL R72, R72, -INF , P2 ;  /* 0xff80000048487808 */ /* 0x004fce0001000000 */
[----:B------:R2:W-:Y:S08]  /*26b0*/  MUFU.TANH R93, R71 ;  /* 0x00000047005d7308 */ /* 0x0005f00000002400 */
[----:B------:R-:W4:Y:S01]  /*26c0*/  MUFU.TANH R81, R81 ;  /* 0x0000005100517308 */ /* 0x000f220000002400 */
[----:B--2---:R-:W-:Y:S02]  /*26d0*/  FMNMX.FTZ R71, R73, R54, !PT ;  /* 0x0000003649477209 */ /* 0x004fe40007810000 */
[----:B---3--:R-:W-:-:S02]  /*26e0*/  FSEL R54, R84, -INF , P3 ;  /* 0xff80000054367808 */ /* 0x008fc40001800000 */
[----:B------:R-:W-:Y:S02]  /*26f0*/  FMNMX.FTZ R78, R74, R71, !PT ;  /* 0x000000474a4e7209 */ /* 0x000fe40007810000 */
[----:B-1----:R-:W-:Y:S01]  /*2700*/  FSEL R79, R79, -INF , P3 ;  /* 0xff8000004f4f7808 */ /* 0x002fe20001800000 */
[----:B------:R-:W1:Y:S01]  /*2710*/  MUFU.TANH R53, R53 ;  /* 0x0000003500357308 */ /* 0x000e620000002400 */
[----:B------:R-:W-:-:S07]  /*2720*/  ISETP.GT.AND P3, PT, R10, 0x69, PT ;  /* 0x000000690a00780c */ /* 0x000fce0003f64270 */
[----:B------:R-:W-:Y:S01]  /*2730*/  MUFU.TANH R57, R57 ;  /* 0x0000003900397308 */ /* 0x000fe20000002400 */
[----:B----4-:R-:W-:Y:S01]  /*2740*/  FSEL R26, R81, -INF , P1 ;  /* 0xff800000511a7808 */ /* 0x010fe20000800000 */
[----:B------:R-:W-:Y:S01]  /*2750*/  FMUL.FTZ R81, R0, R30 ;  /* 0x0000001e00517220 */ /* 0x000fe20000410000 */
[----:B------:R-:W-:-:S05]  /*2760*/  ISETP.GT.AND P1, PT, R10, 0x61, PT ;  /* 0x000000610a00780c */ /* 0x000fca0003f24270 */
[----:B------:R-:W2:Y:S01]  /*2770*/  MUFU.TANH R82, R82 ;  /* 0x0000005200527308 */ /* 0x000ea20000002400 */
[----:B-1----:R-:W-:-:S07]  /*2780*/  FSEL R71, R53, -INF , P4 ;  /* 0xff80000035477808 */ /* 0x002fce0002000000 */
[----:B------:R1:W-:Y:S08]  /*2790*/  MUFU.TANH R94, R75 ;  /* 0x0000004b005e7308 */ /* 0x0003f00000002400 */
[----:B------:R-:W3:Y:S01]  /*27a0*/  MUFU.TANH R80, R80 ;  /* 0x0000005000507308 */ /* 0x000ee20000002400 */
[----:B-1----:R-:W-:Y:S01]  /*27b0*/  FMNMX.FTZ R75, R69, R78, !PT ;  /* 0x0000004e454b7209 */ /* 0x002fe20007810000 */
[----:B------:R-:W-:Y:S01]  /*27c0*/  FMUL.FTZ R78, R0, R28 ;  /* 0x0000001c004e7220 */ /* 0x000fe20000410000 */
[----:B--2---:R-:W-:-:S02]  /*27d0*/  FSEL R82, R82, -INF , P5 ;  /* 0xff80000052527808 */ /* 0x004fc40002800000 */
[----:B------:R-:W-:-:S03]  /*27e0*/  FMNMX.FTZ R75, R76, R75, !PT ;  /* 0x0000004b4c4b7209 */ /* 0x000fc60007810000 */
[----:B------:R-:W1:Y:S01]  /*27f0*/  MUFU.TANH R87, R87 ;  /* 0x0000005700577308 */ /* 0x000e620000002400 */
[----:B------:R-:W-:Y:S02]  /*2800*/  FMNMX.FTZ R84, R72, R75, !PT ;  /* 0x0000004b48547209 */ /* 0x000fe40007810000 */
[----:B------:R-:W-:Y:S02]  /*2810*/  FSEL R75, R57, -INF , P1 ;  /* 0xff800000394b7808 */ /* 0x000fe40000800000 */
[----:B------:R-:W-:-:S03]  /*2820*/  FMNMX.FTZ R84, R79, R84, !PT ;  /* 0x000000544f547209 */ /* 0x000fc60007810000 */
[----:B------:R-:W2:Y:S01]  /*2830*/  MUFU.TANH R86, R86 ;  /* 0x0000005600567308 */ /* 0x000ea20000002400 */
[----:B------:R-:W-:Y:S02]  /*2840*/  FMNMX.FTZ R57, R71, R84, !PT ;  /* 0x0000005447397209 */ /* 0x000fe40007810000 */
[----:B---3--:R-:W-:Y:S01]  /*2850*/  FSEL R27, R80, -INF , P2 ;  /* 0xff800000501b7808 */ /* 0x008fe20001000000 */
[----:B------:R-:W-:Y:S01]  /*2860*/  FMUL.FTZ R80, R0, R29 ;  /* 0x0000001d00507220 */ /* 0x000fe20000410000 */
[----:B------:R-:W-:-:S03]  /*2870*/  ISETP.GT.AND P2, PT, R10, 0x68, PT ;  /* 0x000000680a00780c */ /* 0x000fc60003f44270 */
[----:B------:R-:W3:Y:S01]  /*2880*/  MUFU.TANH R83, R83 ;  /* 0x0000005300537308 */ /* 0x000ee20000002400 */
[----:B-1----:R-:W-:Y:S02]  /*2890*/  FSEL R87, R87, -INF , P2 ;  /* 0xff80000057577808 */ /* 0x002fe40001000000 */
[----:B------:R-:W-:Y:S02]  /*28a0*/  FSEL R30, R66, -INF , P2 ;  /* 0xff800000421e7808 */ /* 0x000fe40001000000 */
[----:B------:R-:W-:-:S03]  /*28b0*/  ISETP.GT.AND P2, PT, R10, 0x79, PT ;  /* 0x000000790a00780c */ /* 0x000fc60003f44270 */
[----:B------:R-:W1:Y:S01]  /*28c0*/  MUFU.TANH R85, R85 ;  /* 0x0000005500557308 */ /* 0x000e620000002400 */
[----:B--2---:R-:W-:Y:S02]  /*28d0*/  FSEL R29, R86, -INF , P5 ;  /* 0xff800000561d7808 */ /* 0x004fe40002800000 */
[----:B------:R-:W-:-:S04]  /*28e0*/  ISETP.GT.AND P5, PT, R10, 0x71, PT ;  /* 0x000000710a00780c */ /* 0x000fc80003fa4270 */
[----:B------:R-:W-:Y:S01]  /*28f0*/  FSEL R70, R70, -INF , P5 ;  /* 0xff80000046467808 */ /* 0x000fe20002800000 */
[----:B------:R2:W-:Y:S01]  /*2900*/  MUFU.TANH R99, R78 ;  /* 0x0000004e00637308 */ /* 0x0005e20000002400 */
[----:B---3--:R-:W-:Y:S02]  /*2910*/  FSEL R28, R83, -INF , P4 ;  /* 0xff800000531c7808 */ /* 0x008fe40002000000 */
[----:B------:R-:W-:-:S05]  /*2920*/  ISETP.GT.AND P4, PT, R10, 0x70, PT ;  /* 0x000000700a00780c */ /* 0x000fca0003f84270 */
[----:B------:R-:W3:Y:S01]  /*2930*/  MUFU.TANH R98, R98 ;  /* 0x0000006200627308 */ /* 0x000ee20000002400 */
[----:B--2---:R-:W-:Y:S02]  /*2940*/  FMNMX.FTZ R78, R82, R57, !PT ;  /* 0x00000039524e7209 */ /* 0x004fe40007810000 */
[----:B-1----:R-:W-:Y:S01]  /*2950*/  FSEL R53, R85, -INF , P1 ;  /* 0xff80000055357808 */ /* 0x002fe20000800000 */
[----:B------:R-:W-:Y:S01]  /*2960*/  FMUL.FTZ R85, R0, R33 ;  /* 0x0000002100557220 */ /* 0x000fe20000410000 */
[----:B------:R-:W-:Y:S02]  /*2970*/  FMNMX.FTZ R78, R75, R78, !PT ;  /* 0x0000004e4b4e7209 */ /* 0x000fe40007810000 */
[----:B------:R-:W-:Y:S01]  /*2980*/  ISETP.GT.AND P1, PT, R10, 0x78, PT ;  /* 0x000000780a00780c */ /* 0x000fe20003f24270 */
[----:B------:R1:W-:Y:S01]  /*2990*/  MUFU.TANH R95, R77 ;  /* 0x0000004d005f7308 */ /* 0x0003e20000002400 */
[----:B------:R-:W-:Y:S01]  /*29a0*/  FSEL R57, R68, -INF , P3 ;  /* 0xff80000044397808 */ /* 0x000fe20001800000 */
[----:B------:R-:W-:Y:S01]  /*29b0*/  FMUL.FTZ R68, R0, R32 ;  /* 0x0000002000447220 */ /* 0x000fe20000410000 */
[----:B------:R-:W-:-:S05]  /*29c0*/  FSEL R33, R89, -INF , P1 ;  /* 0xff80000059217808 */ /* 0x000fca0000800000 */
[----:B------:R2:W4:Y:S01]  /*29d0*/  MUFU.TANH R86, R80 ;  /* 0x0000005000567308 */ /* 0x0005220000002400 */
[----:B-1----:R-:W-:Y:S02]  /*29e0*/  FSEL R77, R65, -INF , P3 ;  /* 0xff800000414d7808 */ /* 0x002fe40001800000 */
[----:B------:R-:W-:-:S05]  /*29f0*/  ISETP.GT.AND P3, PT, R10, 0x80, PT ;  /* 0x000000800a00780c */ /* 0x000fca0003f64270 */
[----:B------:R-:W1:Y:S01]  /*2a00*/  MUFU.TANH R96, R96 ;  /* 0x0000006000607308 */ /* 0x000e620000002400 */
[----:B--2---:R-:W-:Y:S02]  /*2a10*/  FMNMX.FTZ R80, R87, R78, !PT ;  /* 0x0000004e57507209 */ /* 0x004fe40007810000 */
[----:B------:R-:W-:Y:S02]  /*2a20*/  FSEL R78, R67, -INF , P4 ;  /* 0xff800000434e7808 */ /* 0x000fe40002000000 */
[----:B------:R-:W-:Y:S02]  /*2a30*/  FMNMX.FTZ R83, R77, R80, !PT ;  /* 0x000000504d537209 */ /* 0x000fe40007810000 */
[----:B---3--:R-:W-:Y:S01]  /*2a40*/  FSEL R80, R98, -INF , P1 ;  /* 0xff80000062507808 */ /* 0x008fe20000800000 */
[----:B------:R-:W-:Y:S01]  /*2a50*/  MUFU.TANH R91, R91 ;  /* 0x0000005b005b7308 */ /* 0x000fe20000002400 */
[----:B------:R-:W-:Y:S01]  /*2a60*/  FMNMX.FTZ R83, R78, R83, !PT ;  /* 0x000000534e537209 */ /* 0x000fe20007810000 */
[----:B------:R-:W-:Y:S01]  /*2a70*/  FMUL.FTZ R98, R0, R38 ;  /* 0x0000002600627220 */ /* 0x000fe20000410000 */
[----:B------:R-:W-:-:S02]  /*2a80*/  ISETP.GT.AND P1, PT, R10, 0x89, PT ;  /* 0x000000890a00780c */ /* 0x000fc40003f24270 */
[----:B------:R-:W-:Y:S02]  /*2a90*/  FMNMX.FTZ R83, R70, R83, !PT ;  /* 0x0000005346537209 */ /* 0x000fe40007810000 */
[----:B----4-:R-:W-:Y:S01]  /*2aa0*/  FSEL R86, R86, -INF , P1 ;  /* 0xff80000056567808 */ /* 0x010fe20000800000 */
[----:B------:R-:W2:Y:S01]  /*2ab0*/  MUFU.TANH R97, R97 ;  /* 0x0000006100617308 */ /* 0x000ea20000002400 */
[----:B-1----:R-:W-:Y:S02]  /*2ac0*/  FSEL R32, R96, -INF , P4 ;  /* 0xff80000060207808 */ /* 0x002fe40002000000 */
[----:B------:R-:W-:-:S04]  /*2ad0*/  ISETP.GT.AND P4, PT, R10, 0x81, PT ;  /* 0x000000810a00780c */ /* 0x000fc80003f84270 */
[----:B------:R-:W-:Y:S01]  /*2ae0*/  FSEL R84, R93, -INF , P4 ;  /* 0xff8000005d547808 */ /* 0x000fe20002000000 */
[----:B------:R1:W-:Y:S08]  /*2af0*/  MUFU.TANH R66, R81 ;  /* 0x0000005100427308 */ /* 0x0003f00000002400 */
[----:B------:R3:W4:Y:S01]  /*2b00*/  MUFU.TANH R67, R68 ;  /* 0x0000004400437308 */ /* 0x0007220000002400 */
[----:B-1----:R-:W-:-:S02]  /*2b10*/  FSEL R81, R90, -INF , P2 ;  /* 0xff8000005a517808 */ /* 0x002fc40001000000 */
[----:B--2---:R-:W-:Y:S01]  /*2b20*/  FSEL R65, R97, -INF , P5 ;  /* 0xff80000061417808 */ /* 0x004fe20002800000 */
[----:B------:R-:W-:Y:S01]  /*2b30*/  FMUL.FTZ R97, R0, R39 ;  /* 0x0000002700617220 */ /* 0x000fe20000410000 */
[----:B------:R-:W-:-:S03]  /*2b40*/  ISETP.GT.AND P5, PT, R10, 0x88, PT ;  /* 0x000000880a00780c */ /* 0x000fc60003fa4270 */
[----:B------:R1:W2:Y:S01]  /*2b50*/  MUFU.TANH R96, R85 ;  /* 0x0000005500607308 */ /* 0x0002a20000002400 */
[----:B---3--:R-:W-:Y:S02]  /*2b60*/  FMNMX.FTZ R68, R80, R83, !PT ;  /* 0x0000005350447209 */ /* 0x008fe40007810000 */
[----:B------:R-:W-:Y:S01]  /*2b70*/  FSEL R83, R91, -INF , P3 ;  /* 0xff8000005b537808 */ /* 0x000fe20001800000 */
[----:B------:R-:W-:Y:S01]  /*2b80*/  FMUL.FTZ R91, R0, R37 ;  /* 0x00000025005b7220 */ /* 0x000fe20000410000 */
[----:B------:R-:W-:-:S03]  /*2b90*/  FMNMX.FTZ R68, R81, R68, !PT ;  /* 0x0000004451447209 */ /* 0x000fc60007810000 */
[----:B------:R3:W5:Y:S01]  /*2ba0*/  MUFU.TANH R90, R36 ;  /* 0x00000024005a7308 */ /* 0x0007620000002400 */
[----:B------:R-:W-:Y:S02]  /*2bb0*/  FMNMX.FTZ R89, R83, R68, !PT ;  /* 0x0000004453597209 */ /* 0x000fe40007810000 */
[----:B------:R-:W-:Y:S02]  /*2bc0*/  FSEL R68, R88, -INF , P2 ;  /* 0xff80000058447808 */ /* 0x000fe40001000000 */
[----:B-1----:R-:W-:Y:S02]  /*2bd0*/  FSEL R85, R99, -INF , P5 ;  /* 0xff80000063557808 */ /* 0x002fe40002800000 */
[----:B------:R-:W-:Y:S01]  /*2be0*/  FMNMX.FTZ R88, R84, R89, !PT ;  /* 0x0000005954587209 */ /* 0x000fe20007810000 */
[----:B------:R-:W1:Y:S01]  /*2bf0*/  MUFU.TANH R91, R91 ;  /* 0x0000005b005b7308 */ /* 0x000e620000002400 */
[----:B------:R-:W-:Y:S02]  /*2c00*/  ISETP.GT.AND P2, PT, R10, 0x90, PT ;  /* 0x000000900a00780c */ /* 0x000fe40003f44270 */
[----:B------:R-:W-:-:S02]  /*2c10*/  FMNMX.FTZ R37, R85, R88, !PT ;  /* 0x0000005855257209 */ /* 0x000fc40007810000 */
[----:B---3--:R-:W-:Y:S02]  /*2c20*/  FSEL R36, R94, -INF , P3 ;  /* 0xff8000005e247808 */ /* 0x008fe40001800000 */
[----:B------:R-:W-:Y:S01]  /*2c30*/  ISETP.GT.AND P3, PT, R10, 0x91, PT ;  /* 0x000000910a00780c */ /* 0x000fe20003f64270 */
[----:B------:R-:W3:Y:S01]  /*2c40*/  MUFU.TANH R98, R98 ;  /* 0x0000006200627308 */ /* 0x000ee20000002400 */
[----:B----4-:R-:W-:Y:S02]  /*2c50*/  FSEL R89, R67, -INF , P2 ;  /* 0xff80000043597808 */ /* 0x010fe40001000000 */
[----:B------:R-:W-:Y:S02]  /*2c60*/  FMNMX.FTZ R94, R86, R37, !PT ;  /* 0x00000025565e7209 */ /* 0x000fe40007810000 */
[----:B------:R-:W-:Y:S02]  /*2c70*/  FSEL R37, R95, -INF , P4 ;  /* 0xff8000005f257808 */ /* 0x000fe40002000000 */
[----:B------:R-:W-:Y:S01]  /*2c80*/  ISETP.GT.AND P4, PT, R10, 0x98, PT ;  /* 0x000000980a00780c */ /* 0x000fe20003f84270 */
[----:B------:R-:W4:Y:S01]  /*2c90*/  MUFU.TANH R97, R97 ;  /* 0x0000006100617308 */ /* 0x000f220000002400 */
[----:B--2---:R-:W-:Y:S01]  /*2ca0*/  FSEL R88, R96, -INF , P3 ;  /* 0xff80000060587808 */ /* 0x004fe20001800000 */
[----:B------:R-:W-:Y:S01]  /*2cb0*/  FMUL.FTZ R96, R0, R34 ;  /* 0x0000002200607220 */ /* 0x000fe20000410000 */
[----:B------:R-:W-:-:S02]  /*2cc0*/  FMNMX.FTZ R93, R89, R94, !PT ;  /* 0x0000005e595d7209 */ /* 0x000fc40007810000 */
[----:B------:R-:W-:Y:S02]  /*2cd0*/  FSEL R67, R66, -INF , P5 ;  /* 0xff80000042437808 */ /* 0x000fe40002800000 */
[----:B------:R-:W-:Y:S01]  /*2ce0*/  ISETP.GT.AND P5, PT, R10, 0x99, PT ;  /* 0x000000990a00780c */ /* 0x000fe20003fa4270 */
[----:B------:R-:W2:Y:S01]  /*2cf0*/  MUFU.TANH R96, R96 ;  /* 0x0000006000607308 */ /* 0x000ea20000002400 */
[----:B-----5:R-:W-:Y:S02]  /*2d00*/  FSEL R94, R90, -INF , P4 ;  /* 0xff8000005a5e7808 */ /* 0x020fe40002000000 */
[----:B------:R-:W-:Y:S02]  /*2d10*/  FMNMX.FTZ R93, R88, R93, !PT ;  /* 0x0000005d585d7209 */ /* 0x000fe40007810000 */
[----:B-1----:R-:W-:Y:S02]  /*2d20*/  FSEL R90, R91, -INF , P5 ;  /* 0xff8000005b5a7808 */ /* 0x002fe40002800000 */
[----:B------:R-:W-:-:S02]  /*2d30*/  FMNMX.FTZ R93, R94, R93, !PT ;  /* 0x0000005d5e5d7209 */ /* 0x000fc40007810000 */
[----:B---3--:R-:W-:Y:S02]  /*2d40*/  FSEL R98, R98, -INF , P4 ;  /* 0xff80000062627808 */ /* 0x008fe40002000000 */
[----:B------:R-:W-:Y:S01]  /*2d50*/  FMNMX.FTZ R10, R90, R93, !PT ;  /* 0x0000005d5a0a7209 */ /* 0x000fe20007810000 */
[----:B------:R-:W-:Y:S01]  /*2d60*/  FMUL.FTZ R93, R0, R31 ;  /* 0x0000001f005d7220 */ /* 0x000fe20000410000 */
[----:B----4-:R-:W-:-:S03]  /*2d70*/  FSEL R97, R97, -INF , P5 ;  /* 0xff80000061617808 */ /* 0x010fc60002800000 */
[----:B------:R-:W1:Y:S01]  /*2d80*/  SHFL.BFLY PT, R91, R10, 0x2, 0x1f ;  /* 0x0c401f000a5b7f89 */ /* 0x000e6200000e0000 */
[----:B--2---:R-:W-:Y:S01]  /*2d90*/  FSEL R96, R96, -INF , P2 ;  /* 0xff80000060607808 */ /* 0x004fe20001000000 */
[----:B------:R-:W2:Y:S02]  /*2da0*/  MUFU.TANH R93, R93 ;  /* 0x0000005d005d7308 */ /* 0x000ea40000002400 */
[----:B--2---:R-:W-:Y:S02]  /*2db0*/  FSEL R93, R93, -INF , P1 ;  /* 0xff8000005d5d7808 */ /* 0x004fe40000800000 */
[----:B-1----:R-:W-:Y:S01]  /*2dc0*/  FMNMX.FTZ R95, R10, R91, !PT ;  /* 0x0000005b0a5f7209 */ /* 0x002fe20007810000 */
[----:B------:R-:W-:-:S04]  /*2dd0*/  IMAD.U32 R91, RZ, RZ, UR20 ;  /* 0x00000014ff5b7e24 */ /* 0x000fc8000f8e00ff */
[----:B------:R-:W1:Y:S02]  /*2de0*/  SHFL.BFLY PT, R66, R95, 0x1, 0x1f ;  /* 0x0c201f005f427f89 */ /* 0x000e6400000e0000 */
[----:B-1----:R-:W-:Y:S01]  /*2df0*/  FMNMX.FTZ R66, R95, R66, !PT ;  /* 0x000000425f427209 */ /* 0x002fe20007810000 */
[----:B------:R-:W-:-:S03]  /*2e00*/  FMUL.FTZ R95, R0, R35 ;  /* 0x00000023005f7220 */ /* 0x000fc60000410000 */
[C---:B------:R-:W-:Y:S01]  /*2e10*/  FSETP.NEU.FTZ.AND P6, PT, R66.reuse, -INF , PT ;  /* 0xff8000004200780b */ /* 0x040fe20003fdd000 */
[----:B------:R-:W-:-:S02]  /*2e20*/  FFMA.FTZ R91, R66, R91, -8 ;  /* 0xc1000000425b7423 */ /* 0x000fc4000001005b */
[----:B------:R-:W1:Y:S03]  /*2e30*/  MUFU.TANH R95, R95 ;  /* 0x0000005f005f7308 */ /* 0x000e660000002400 */
[----:B------:R-:W-:Y:S02]  /*2e40*/  FSEL R91, R91, RZ, P6 ;  /* 0x000000ff5b5b7208 */ /* 0x000fe40003000000 */
[----:B------:R-:W-:-:S03]  /*2e50*/  LOP3.LUT P6, RZ, R2, 0x7f, RZ, 0xc0, !PT ;  /* 0x0000007f02ff7812 */ /* 0x000fc600078cc0ff */
[--C-:B------:R-:W-:Y:S01]  /*2e60*/  FFMA.FTZ R10, R21, UR20, -R91.reuse ;  /* 0x00000014150a7c23 */ /* 0x100fe2000801085b */
[----:B------:R-:W-:-:S01]  /*2e70*/  FFMA.FTZ R21, R40, UR20, -R91 ;  /* 0x0000001428157c23 */ /* 0x000fc2000801085b */
[----:B------:R-:W-:Y:S01]  /*2e80*/  FMNMX.FTZ R40, R5, R6, !PT ;  /* 0x0000000605287209 */ /* 0x000fe20007810000 */
[----:B------:R-:W-:-:S01]  /*2e90*/  FFMA.FTZ R31, R41, UR20, -R91 ;  /* 0x00000014291f7c23 */ /* 0x000fc2000801085b */
        /* <DEDUP_REMOVED lines=8> */
[----:B------:R2:W-:Y:S01]  /*2f20*/  MUFU.EX2 R40, R49 ;  /* 0x0000003100287308 */ /* 0x0005e20000000800 */
[----:B------:R-:W-:-:S01]  /*2f30*/  FFMA.FTZ R56, R56, UR20, -R91 ;  /* 0x0000001438387c23 */ /* 0x000fc2000801085b */
[----:B------:R-:W-:Y:S01]  /*2f40*/  FMNMX.FTZ R44, R9, R44, !PT ;  /* 0x0000002c092c7209 */ /* 0x000fe20007810000 */
[----:B------:R-:W-:-:S01]  /*2f50*/  FFMA.FTZ R73, R73, UR20, -R91 ;  /* 0x0000001449497c23 */ /* 0x000fc2000801085b */
[----:B-1----:R-:W-:Y:S01]  /*2f60*/  FSEL R95, R95, -INF , P3 ;  /* 0xff8000005f5f7808 */ /* 0x002fe20001800000 */
[----:B------:R-:W-:-:S01]  /*2f70*/  FFMA.FTZ R69, R69, UR20, -R91 ;  /* 0x0000001445457c23 */ /* 0x000fc2000801085b */
[----:B------:R-:W-:Y:S01]  /*2f80*/  FMNMX.FTZ R43, R11, R44, !PT ;  /* 0x0000002c0b2b7209 */ /* 0x000fe20007810000 */
[----:B------:R-:W-:-:S01]  /*2f90*/  FFMA.FTZ R44, R52, UR20, -R91 ;  /* 0x00000014342c7c23 */ /* 0x000fc2000801085b */
[----:B------:R-:W-:Y:S01]  /*2fa0*/  MUFU.EX2 R10, R10 ;  /* 0x0000000a000a7308 */ /* 0x000fe20000000800 */
[----:B------:R-:W-:-:S01]  /*2fb0*/  FFMA.FTZ R75, R75, UR20, -R91 ;  /* 0x000000144b4b7c23 */ /* 0x000fc2000801085b */
[----:B------:R-:W-:Y:S01]  /*2fc0*/  FMNMX.FTZ R46, R12, R43, !PT ;  /* 0x0000002b0c2e7209 */ /* 0x000fe20007810000 */
[----:B------:R-:W-:-:S01]  /*2fd0*/  FFMA.FTZ R77, R77, UR20, -R91 ;  /* 0x000000144d4d7c23 */ /* 0x000fc2000801085b */
[----:B------:R-:W-:-:S02]  /*2fe0*/  FFMA.FTZ R81, R81, UR20, -R91 ;  /* 0x0000001451517c23 */ /* 0x000fc4000801085b */
[----:B------:R-:W-:Y:S02]  /*2ff0*/  FMNMX.FTZ R43, R13, R46, !PT ;  /* 0x0000002e0d2b7209 */ /* 0x000fe40007810000 */
[----:B------:R-:W-:Y:S02]  /*3000*/  MUFU.EX2 R21, R21 ;  /* 0x0000001500157308 */ /* 0x000fe40000000800 */
[----:B------:R-:W-:-:S04]  /*3010*/  FMNMX.FTZ R46, R14, R43, !PT ;  /* 0x0000002b0e2e7209 */ /* 0x000fc80007810000 */
[----:B--2---:R-:W-:Y:S01]  /*3020*/  FMNMX.FTZ R49, R15, R46, !PT ;  /* 0x0000002e0f317209 */ /* 0x004fe20007810000 */
[----:B------:R-:W-:-:S01]  /*3030*/  FFMA.FTZ R46, R59, UR20, -R91 ;  /* 0x000000143b2e7c23 */ /* 0x000fc2000801085b */
[----:B------:R-:W-:Y:S02]  /*3040*/  MUFU.EX2 R43, R56 ;  /* 0x00000038002b7308 */ /* 0x000fe40000000800 */
[----:B------:R-:W-:-:S04]  /*3050*/  FMNMX.FTZ R48, R20, R49, !PT ;  /* 0x0000003114307209 */ /* 0x000fc80007810000 */
[----:B------:R-:W-:Y:S01]  /*3060*/  FMNMX.FTZ R49, R23, R48, !PT ;  /* 0x0000003017317209 */ /* 0x000fe20007810000 */
[----:B------:R-:W-:-:S01]  /*3070*/  FFMA.FTZ R48, R61, UR20, -R91 ;  /* 0x000000143d307c23 */ /* 0x000fc2000801085b */
[--C-:B------:R-:W-:Y:S01]  /*3080*/  FFMA.FTZ R61, R64, UR20, -R91.reuse ;  /* 0x00000014403d7c23 */ /* 0x100fe2000801085b */
[----:B------:R-:W-:Y:S01]  /*3090*/  MUFU.EX2 R31, R31 ;  /* 0x0000001f001f7308 */ /* 0x000fe20000000800 */
[----:B------:R-:W-:Y:S01]  /*30a0*/  FMNMX.FTZ R50, R42, R49, !PT ;  /* 0x000000312a327209 */ /* 0x000fe20007810000 */
[--C-:B------:R-:W-:Y:S01]  /*30b0*/  FFMA.FTZ R49, R62, UR20, -R91.reuse ;  /* 0x000000143e317c23 */ /* 0x100fe2000801085b */
[----:B------:R-:W-:-:S02]  /*30c0*/  FFMA.FTZ R62, R74, UR20, -R91 ;  /* 0x000000144a3e7c23 */ /* 0x000fc4000801085b */
[----:B------:R-:W-:-:S03]  /*30d0*/  FMNMX.FTZ R50, R45, R50, !PT ;  /* 0x000000322d327209 */ /* 0x000fc60007810000 */
[----:B------:R-:W1:Y:S01]  /*30e0*/  MUFU.EX2 R34, R34 ;  /* 0x0000002200227308 */ /* 0x000e620000000800 */
[----:B------:R-:W-:-:S04]  /*30f0*/  FMNMX.FTZ R50, R47, R50, !PT ;  /* 0x000000322f327209 */ /* 0x000fc80007810000 */
[----:B------:R-:W-:Y:S01]  /*3100*/  FMNMX.FTZ R59, R51, R50, !PT ;  /* 0x00000032333b7209 */ /* 0x000fe20007810000 */
[----:B------:R-:W-:-:S02]  /*3110*/  FFMA.FTZ R50, R63, UR20, -R91 ;  /* 0x000000143f327c23 */ /* 0x000fc4000801085b */
[----:B------:R-:W-:Y:S01]  /*3120*/  MUFU.EX2 R35, R35 ;  /* 0x0000002300237308 */ /* 0x000fe20000000800 */
[----:B------:R-:W-:-:S04]  /*3130*/  FMNMX.FTZ R59, R58, R59, !PT ;  /* 0x0000003b3a3b7209 */ /* 0x000fc80007810000 */
[----:B------:R-:W-:-:S03]  /*3140*/  FMNMX.FTZ R59, R24, R59, !PT ;  /* 0x0000003b183b7209 */ /* 0x000fc60007810000 */
[----:B------:R-:W-:Y:S01]  /*3150*/  MUFU.EX2 R38, R38 ;  /* 0x0000002600267308 */ /* 0x000fe20000000800 */
[----:B------:R-:W-:Y:S02]  /*3160*/  FMNMX.FTZ R52, R60, R59, !PT ;  /* 0x0000003b3c347209 */ /* 0x000fe40007810000 */
[----:B-1----:R-:W-:Y:S02]  /*3170*/  F2FP.SATFINITE.E4M3.F32.PACK_AB_MERGE_C R152, R34, R31, RZ ;  /* 0x0000001f2298723e */ /* 0x002fe400048070ff */
[----:B------:R-:W-:Y:S01]  /*3180*/  FMNMX.FTZ R59, R25, R52, !PT ;  /* 0x00000034193b7209 */ /* 0x000fe20007810000 */
[----:B------:R-:W-:Y:S01]  /*3190*/  FFMA.FTZ R52, R92, UR20, -R91 ;  /* 0x000000145c347c23 */ /* 0x000fe2000801085b */
[----:B------:R-:W-:Y:S01]  /*31a0*/  F2FP.SATFINITE.E4M3.F32.PACK_AB_MERGE_C R152, R21, R10, R152 ;  /* 0x0000000a1598723e */ /* 0x000fe20004807098 */
[----:B------:R-:W1:Y:S01]  /*31b0*/  MUFU.EX2 R39, R39 ;  /* 0x0000002700277308 */ /* 0x000e620000000800 */
[----:B------:R-:W-:-:S04]  /*31c0*/  FMNMX.FTZ R56, R26, R59, !PT ;  /* 0x0000003b1a387209 */ /* 0x000fc80007810000 */
[----:B------:R-:W-:-:S03]  /*31d0*/  FMNMX.FTZ R59, R27, R56, !PT ;  /* 0x000000381b3b7209 */ /* 0x000fc60007810000 */
[----:B------:R-:W-:Y:S01]  /*31e0*/  MUFU.EX2 R41, R41 ;  /* 0x0000002900297308 */ /* 0x000fe20000000800 */
[----:B------:R-:W-:-:S04]  /*31f0*/  FMNMX.FTZ R63, R54, R59, !PT ;  /* 0x0000003b363f7209 */ /* 0x000fc80007810000 */
[----:B------:R-:W-:-:S03]  /*3200*/  FMNMX.FTZ R56, R28, R63, !PT ;  /* 0x0000003f1c387209 */ /* 0x000fc60007810000 */
[----:B------:R2:W-:Y:S01]  /*3210*/  MUFU.EX2 R59, R73 ;  /* 0x00000049003b7308 */ /* 0x0005e20000000800 */
[----:B------:R-:W-:Y:S02]  /*3220*/  FMNMX.FTZ R56, R29, R56, !PT ;  /* 0x000000381d387209 */ /* 0x000fe40007810000 */
[----:B-1----:R-:W-:Y:S02]  /*3230*/  F2FP.SATFINITE.E4M3.F32.PACK_AB_MERGE_C R154, R40, R39, RZ ;  /* 0x00000027289a723e */ /* 0x002fe400048070ff */
[----:B------:R-:W-:Y:S02]  /*3240*/  FMNMX.FTZ R63, R53, R56, !PT ;  /* 0x00000038353f7209 */ /* 0x000fe40007810000 */
[----:B------:R-:W-:Y:S01]  /*3250*/  F2FP.SATFINITE.E4M3.F32.PACK_AB_MERGE_C R154, R38, R35, R154 ;  /* 0x00000023269a723e */ /* 0x000fe2000480709a */
[----:B------:R-:W-:Y:S01]  /*3260*/  MUFU.EX2 R44, R44 ;  /* 0x0000002c002c7308 */ /* 0x000fe20000000800 */
[----:B------:R-:W-:-:S04]  /*3270*/  FMNMX.FTZ R56, R30, R63, !PT ;  /* 0x0000003f1e387209 */ /* 0x000fc80007810000 */
        /* <DEDUP_REMOVED lines=9> */
[----:B------:R-:W1:Y:S03]  /*3310*/  MUFU.EX2 R46, R46 ;  /* 0x0000002e002e7308 */ /* 0x000e660000000800 */
[----:B--2---:R-:W-:Y:S01]  /*3320*/  FMNMX.FTZ R73, R33, R64, !PT ;  /* 0x0000004021497209 */ /* 0x004fe20007810000 */
[--C-:B------:R-:W-:Y:S01]  /*3330*/  FFMA.FTZ R64, R79, UR20, -R91.reuse ;  /* 0x000000144f407c23 */ /* 0x100fe2000801085b */
[----:B------:R-:W-:-:S01]  /*3340*/  FFMA.FTZ R79, R70, UR20, -R91 ;  /* 0x00000014464f7c23 */ /* 0x000fc2000801085b */
[--C-:B------:R-:W-:Y:S01]  /*3350*/  FFMA.FTZ R70, R80, UR20, -R91.reuse ;  /* 0x0000001450467c23 */ /* 0x100fe2000801085b */
[----:B------:R-:W-:Y:S01]  /*3360*/  FMNMX.FTZ R73, R68, R73, !PT ;  /* 0x0000004944497209 */ /* 0x000fe20007810000 */
[--C-:B------:R-:W-:Y:S01]  /*3370*/  FFMA.FTZ R80, R85, UR20, -R91.reuse ;  /* 0x0000001455507c23 */ /* 0x100fe2000801085b */
[----:B------:R-:W-:-:S01]  /*3380*/  FFMA.FTZ R85, R86, UR20, -R91 ;  /* 0x0000001456557c23 */ /* 0x000fc2000801085b */
[----:B------:R-:W-:Y:S01]  /*3390*/  IMAD.U32 R86, RZ, RZ, UR20 ;  /* 0x00000014ff567e24 */ /* 0x000fe2000f8e00ff */
[----:B------:R-:W-:Y:S01]  /*33a0*/  FMNMX.FTZ R72, R36, R73, !PT ;  /* 0x0000004924487209 */ /* 0x000fe20007810000 */
[----:B------:R-:W-:Y:S01]  /*33b0*/  FFMA.FTZ R73, R71, UR20, -R91 ;  /* 0x0000001447497c23 */ /* 0x000fe2000801085b */
[----:B------:R-:W-:Y:S02]  /*33c0*/  MUFU.EX2 R48, R48 ;  /* 0x0000003000307308 */ /* 0x000fe40000000800 */
[----:B------:R-:W-:-:S02]  /*33d0*/  FMNMX.FTZ R72, R37, R72, !PT ;  /* 0x0000004825487209 */ /* 0x000fc40007810000 */
[----:B-1----:R-:W-:Y:S02]  /*33e0*/  F2FP.SATFINITE.E4M3.F32.PACK_AB_MERGE_C R136, R46, R43, RZ ;  /* 0x0000002b2e88723e */ /* 0x002fe400048070ff */
[----:B------:R-:W-:Y:S02]  /*33f0*/  FMNMX.FTZ R72, R67, R72, !PT ;  /* 0x0000004843487209 */ /* 0x000fe40007810000 */
[----:B------:R-:W-:Y:S01]  /*3400*/  MUFU.EX2 R49, R49 ;  /* 0x0000003100317308 */ /* 0x000fe20000000800 */
[----:B------:R-:W-:Y:S02]  /*3410*/  F2FP.SATFINITE.E4M3.F32.PACK_AB_MERGE_C R136, R44, R41, R136 ;  /* 0x000000292c88723e */ /* 0x000fe40004807088 */
[----:B------:R-:W-:Y:S01]  /*3420*/  FMNMX.FTZ R71, R93, R72, !PT ;  /* 0x000000485d477209 */ /* 0x000fe20007810000 */
[----:B------:R-:W-:-:S03]  /*3430*/  FFMA.FTZ R72, R82, UR20, -R91 ;  /* 0x0000001452487c23 */ /* 0x000fc6000801085b */
[----:B------:R-:W-:Y:S01]  /*3440*/  FMNMX.FTZ R74, R96, R71, !PT ;  /* 0x00000047604a7209 */ /* 0x000fe20007810000 */
[----:B------:R-:W-:Y:S03]  /*3450*/  MUFU.EX2 R50, R50 ;  /* 0x0000003200327308 */ /* 0x000fe60000000800 */
[----:B------:R-:W-:-:S04]  /*3460*/  FMNMX.FTZ R71, R95, R74, !PT ;  /* 0x0000004a5f477209 */ /* 0x000fc80007810000 */
[----:B------:R-:W-:Y:S01]  /*3470*/  FMNMX.FTZ R74, R98, R71, !PT ;  /* 0x00000047624a7209 */ /* 0x000fe20007810000 */
[----:B------:R-:W1:Y:S03]  /*3480*/  MUFU.EX2 R61, R61 ;  /* 0x0000003d003d7308 */ /* 0x000e660000000800 */
[----:B------:R-:W-:Y:S01]  /*3490*/  FMNMX.FTZ R71, R97, R74, !PT ;  /* 0x0000004a61477209 */ /* 0x000fe20007810000 */
[----:B------:R-:W-:-:S04]  /*34a0*/  FFMA.FTZ R74, R87, UR20, -R91 ;  /* 0x00000014574a7c23 */ /* 0x000fc8000801085b */
[----:B------:R-:W2:Y:S01]  /*34b0*/  SHFL.BFLY PT, R82, R71, 0x2, 0x1f ;  /* 0x0c401f0047527f89 */ /* 0x000ea200000e0000 */
[----:B------:R-:W-:Y:S08]  /*34c0*/  MUFU.EX2 R52, R52 ;  /* 0x0000003400347308 */ /* 0x000ff00000000800 */
[----:B------:R-:W-:Y:S01]  /*34d0*/  MUFU.EX2 R62, R62 ;  /* 0x0000003e003e7308 */ /* 0x000fe20000000800 */
[----:B-1----:R-:W-:-:S04]  /*34e0*/  F2FP.SATFINITE.E4M3.F32.PACK_AB_MERGE_C R138, R61, R50, RZ ;  /* 0x000000323d8a723e */ /* 0x002fc800048070ff */
[----:B------:R-:W-:-:S03]  /*34f0*/  F2FP.SATFINITE.E4M3.F32.PACK_AB_MERGE_C R138, R49, R48, R138 ;  /* 0x00000030318a723e */ /* 0x000fc6000480708a */
[----:B------:R-:W1:Y:S01]  /*3500*/  MUFU.EX2 R69, R69 ;  /* 0x0000004500457308 */ /* 0x000e620000000800 */
[----:B--2---:R-:W-:Y:S01]  /*3510*/  FMNMX.FTZ R87, R71, R82, !PT ;  /* 0x0000005247577209 */ /* 0x004fe20007810000 */
[--C-:B------:R-:W-:Y:S01]  /*3520*/  FFMA.FTZ R82, R89, UR20, -R91.reuse ;  /* 0x0000001459527c23 */ /* 0x100fe2000801085b */
[----:B------:R-:W-:-:S05]  /*3530*/  FFMA.FTZ R89, R90, UR20, -R91 ;  /* 0x000000145a597c23 */ /* 0x000fca000801085b */
[----:B------:R-:W-:Y:S01]  /*3540*/  MUFU.EX2 R56, R56 ;  /* 0x0000003800387308 */ /* 0x000fe20000000800 */
[----:B------:R-:W2:Y:S01]  /*3550*/  SHFL.BFLY PT, R92, R87, 0x1, 0x1f ;  /* 0x0c201f00575c7f89 */ /* 0x000ea200000e0000 */
[----:B-1----:R-:W-:-:S06]  /*3560*/  F2FP.SATFINITE.E4M3.F32.PACK_AB_MERGE_C R140, R69, R62, RZ ;  /* 0x0000003e458c723e */ /* 0x002fcc00048070ff */
[----:B------:R-:W-:Y:S01]  /*3570*/  MUFU.EX2 R63, R63 ;  /* 0x0000003f003f7308 */ /* 0x000fe20000000800 */
[----:B------:R-:W-:-:S07]  /*3580*/  F2FP.SATFINITE.E4M3.F32.PACK_AB_MERGE_C R140, R59, R52, R140 ;  /* 0x000000343b8c723e */ /* 0x000fce000480708c */
[----:B------:R-:W-:Y:S08]  /*3590*/  MUFU.EX2 R64, R64 ;  /* 0x0000004000407308 */ /* 0x000ff00000000800 */
[----:B------:R-:W-:Y:S01]  /*35a0*/  MUFU.EX2 R73, R73 ;  /* 0x0000004900497308 */ /* 0x000fe20000000800 */
[----:B--2---:R-:W-:Y:S01]  /*35b0*/  FMNMX.FTZ R71, R87, R92, !PT ;  /* 0x0000005c57477209 */ /* 0x004fe20007810000 */
[----:B------:R-:W-:-:S03]  /*35c0*/  FFMA.FTZ R87, R88, UR20, -R91 ;  /* 0x0000001458577c23 */ /* 0x000fc6000801085b */
[C---:B------:R-:W-:Y:S01]  /*35d0*/  FSETP.NEU.FTZ.AND P1, PT, R71.reuse, -INF , PT ;  /* 0xff8000004700780b */ /* 0x040fe20003f3d000 */
[----:B------:R-:W-:-:S02]  /*35e0*/  FFMA.FTZ R86, R71, R86, -8 ;  /* 0xc100000047567423 */ /* 0x000fc40000010056 */
[----:B------:R-:W-:Y:S03]  /*35f0*/  MUFU.EX2 R72, R72 ;  /* 0x0000004800487308 */ /* 0x000fe60000000800 */
[----:B------:R-:W-:Y:S02]  /*3600*/  FSEL R86, R86, RZ, P1 ;  /* 0x000000ff56567208 */ /* 0x000fe40000800000 */
[----:B------:R-:W-:-:S03]  /*3610*/  PLOP3.LUT P1, PT, PT, PT, UP0, 0x80, 0x0 ;  /* 0x000000000000781c */ /* 0x000fc60003f2f008 */
[----:B------:R-:W-:Y:S01]  /*3620*/  MUFU.EX2 R75, R75 ;  /* 0x0000004b004b7308 */ /* 0x000fe20000000800 */
[----:B------:R-:W-:-:S01]  /*3630*/  FFMA.FTZ R5, R5, UR20, -R86 ;  /* 0x0000001405057c23 */ /* 0x000fc20008010856 */
[--C-:B------:R-:W-:Y:S01]  /*3640*/  FFMA.FTZ R6, R6, UR20, -R86.reuse ;  /* 0x0000001406067c23 */ /* 0x100fe20008010856 */
[----:B------:R-:W-:-:S01]  /*3650*/  FFMA.FTZ R88, R7, UR20, -R86 ;  /* 0x0000001407587c23 */ /* 0x000fc20008010856 */
[--C-:B------:R-:W-:Y:S01]  /*3660*/  FFMA.FTZ R91, R8, UR20, -R86.reuse ;  /* 0x00000014085b7c23 */ /* 0x100fe20008010856 */
[----:B------:R-:W-:-:S01]  /*3670*/  FFMA.FTZ R7, R9, UR20, -R86 ;  /* 0x0000001409077c23 */ /* 0x000fc20008010856 */
[--C-:B------:R-:W-:Y:S01]  /*3680*/  FFMA.FTZ R90, R12, UR20, -R86.reuse ;  /* 0x000000140c5a7c23 */ /* 0x100fe20008010856 */
[----:B------:R-:W-:-:S01]  /*3690*/  FFMA.FTZ R12, R15, UR20, -R86 ;  /* 0x000000140f0c7c23 */ /* 0x000fc20008010856 */
        /* <DEDUP_REMOVED lines=8> */
[----:B------:R-:W1:Y:S01]  /*3720*/  MUFU.EX2 R6, R6 ;  /* 0x0000000600067308 */ /* 0x000e620000000800 */
[----:B------:R-:W-:-:S01]  /*3730*/  FFMA.FTZ R14, R45, UR20, -R86 ;  /* 0x000000142d0e7c23 */ /* 0x000fc20008010856 */
[----:B------:R-:W-:Y:S01]  /*3740*/  FADD.FTZ R28, R10, R21 ;  /* 0x000000150a1c7221 */ /* 0x000fe20000010000 */
[----:B------:R-:W-:-:S01]  /*3750*/  FFMA.FTZ R45, R51, UR20, -R86 ;  /* 0x00000014332d7c23 */ /* 0x000fc20008010856 */
[--C-:B------:R-:W-:Y:S01]  /*3760*/  FFMA.FTZ R92, R23, UR20, -R86.reuse ;  /* 0x00000014175c7c23 */ /* 0x100fe20008010856 */
[----:B------:R-:W-:-:S01]  /*3770*/  FFMA.FTZ R13, R13, UR20, -R86 ;  /* 0x000000140d0d7c23 */ /* 0x000fc20008010856 */
[--C-:B------:R-:W-:Y:S01]  /*3780*/  FFMA.FTZ R23, R24, UR20, -R86.reuse ;  /* 0x0000001418177c23 */ /* 0x100fe20008010856 */
[----:B------:R-:W-:-:S01]  /*3790*/  FFMA.FTZ R24, R26, UR20, -R86 ;  /* 0x000000141a187c23 */ /* 0x000fc20008010856 */
[----:B------:R-:W2:Y:S01]  /*37a0*/  MUFU.EX2 R88, R88 ;  /* 0x0000005800587308 */ /* 0x000ea20000000800 */
[----:B------:R-:W-:-:S01]  /*37b0*/  FADD.FTZ R99, R31, R28 ;  /* 0x0000001c1f637221 */ /* 0x000fc20000010000 */
[--C-:B------:R-:W-:Y:S01]  /*37c0*/  FFMA.FTZ R11, R42, UR20, -R86.reuse ;  /* 0x000000142a0b7c23 */ /* 0x100fe20008010856 */
[----:B------:R-:W-:-:S01]  /*37d0*/  FFMA.FTZ R26, R54, UR20, -R86 ;  /* 0x00000014361a7c23 */ /* 0x000fc20008010856 */
[--C-:B------:R-:W-:Y:S01]  /*37e0*/  FFMA.FTZ R42, R47, UR20, -R86.reuse ;  /* 0x000000142f2a7c23 */ /* 0x100fe20008010856 */
[----:B------:R-:W-:-:S01]  /*37f0*/  FFMA.FTZ R47, R60, UR20, -R86 ;  /* 0x000000143c2f7c23 */ /* 0x000fc20008010856 */
[----:B------:R-:W-:Y:S01]  /*3800*/  FADD.FTZ R60, R34, R99 ;  /* 0x00000063223c7221 */ /* 0x000fe20000010000 */
[----:B------:R-:W-:Y:S01]  /*3810*/  @!P6 IADD3 R28, R4, 0x13240, RZ ;  /* 0x00013240041ce810 */ /* 0x000fe20007ffe0ff */
[----:B------:R-:W3:Y:S01]  /*3820*/  MUFU.EX2 R91, R91 ;  /* 0x0000005b005b7308 */ /* 0x000ee20000000800 */
[----:B-1----:R-:W-:-:S01]  /*3830*/  FADD.FTZ R51, R5, R6 ;  /* 0x0000000605337221 */ /* 0x002fc20000010000 */
[----:B------:R-:W-:Y:S01]  /*3840*/  FADD.FTZ R99, R35, R60 ;  /* 0x0000003c23637221 */ /* 0x000fe20000010000 */
[----:B------:R-:W-:Y:S01]  /*3850*/  @!P6 PRMT R28, RZ, 0x654, R28 ;  /* 0x00000654ff1ce816 */ /* 0x000fe2000000001c */
[--C-:B------:R-:W-:Y:S01]  /*3860*/  FFMA.FTZ R65, R65, UR20, -R86.reuse ;  /* 0x0000001441417c23 */ /* 0x100fe20008010856 */
[----:B------:R-:W-:-:S01]  /*3870*/  FFMA.FTZ R36, R36, UR20, -R86 ;  /* 0x0000001424247c23 */ /* 0x000fc20008010856 */
[----:B------:R-:W-:Y:S01]  /*3880*/  FFMA.FTZ R68, R68, UR20, -R86 ;  /* 0x0000001444447c23 */ /* 0x000fe20008010856 */
[----:B------:R1:W-:Y:S01]  /*3890*/  @!P6 SYNCS.ARRIVE.TRANS64.RED.A1T0 RZ, [R28+URZ], RZ ;  /* 0x000000ff1cffe9a7 */ /* 0x0003e2000810043f */
[----:B------:R-:W4:Y:S01]  /*38a0*/  MUFU.EX2 R7, R7 ;  /* 0x0000000700077308 */ /* 0x000f220000000800 */
[----:B--2---:R-:W-:-:S01]  /*38b0*/  FADD.FTZ R54, R88, R51 ;  /* 0x0000003358367221 */ /* 0x004fc20000010000 */
[--C-:B------:R-:W-:Y:S01]  /*38c0*/  FFMA.FTZ R51, R29, UR20, -R86.reuse ;  /* 0x000000141d337c23 */ /* 0x100fe20008010856 */
[----:B------:R-:W-:-:S01]  /*38d0*/  FFMA.FTZ R29, R53, UR20, -R86 ;  /* 0x00000014351d7c23 */ /* 0x000fc20008010856 */
[--C-:B------:R-:W-:Y:S01]  /*38e0*/  FFMA.FTZ R37, R37, UR20, -R86.reuse ;  /* 0x0000001425257c23 */ /* 0x100fe20008010856 */
[----:B------:R-:W-:-:S01]  /*38f0*/  FFMA.FTZ R67, R67, UR20, -R86 ;  /* 0x0000001443437c23 */ /* 0x000fc20008010856 */
[--C-:B------:R-:W-:Y:S01]  /*3900*/  FFMA.FTZ R93, R93, UR20, -R86.reuse ;  /* 0x000000145d5d7c23 */ /* 0x100fe20008010856 */
[----:B-1----:R-:W-:-:S01]  /*3910*/  FFMA.FTZ R28, R30, UR20, -R86 ;  /* 0x000000141e1c7c23 */ /* 0x002fc20008010856 */
[----:B------:R-:W1:Y:S01]  /*3920*/  MUFU.EX2 R8, R8 ;  /* 0x0000000800087308 */ /* 0x000e620000000800 */
[----:B---3--:R-:W-:-:S01]  /*3930*/  FADD.FTZ R54, R91, R54 ;  /* 0x000000365b367221 */ /* 0x008fc20000010000 */
[--C-:B------:R-:W-:Y:S01]  /*3940*/  FFMA.FTZ R30, R32, UR20, -R86.reuse ;  /* 0x00000014201e7c23 */ /* 0x100fe20008010856 */
[----:B------:R-:W-:-:S01]  /*3950*/  FFMA.FTZ R32, R33, UR20, -R86 ;  /* 0x0000001421207c23 */ /* 0x000fc20008010856 */
[--C-:B------:R-:W-:Y:S01]  /*3960*/  FFMA.FTZ R96, R96, UR20, -R86.reuse ;  /* 0x0000001460607c23 */ /* 0x100fe20008010856 */
[----:B------:R-:W-:Y:S01]  /*3970*/  F2FP.SATFINITE.E4M3.F32.PACK_AB_MERGE_C R88, R91, R88, RZ ;  /* 0x000000585b58723e */ /* 0x000fe200048070ff */
[--C-:B------:R-:W-:Y:S01]  /*3980*/  FFMA.FTZ R95, R95, UR20, -R86.reuse ;  /* 0x000000145f5f7c23 */ /* 0x100fe20008010856 */
[----:B------:R-:W-:-:S01]  /*3990*/  FFMA.FTZ R98, R98, UR20, -R86 ;  /* 0x0000001462627c23 */ /* 0x000fc20008010856 */
[----:B------:R-:W2:Y:S01]  /*39a0*/  MUFU.EX2 R90, R90 ;  /* 0x0000005a005a7308 */ /* 0x000ea20000000800 */
[----:B----4-:R-:W-:-:S01]  /*39b0*/  FADD.FTZ R101, R7, R54 ;  /* 0x0000003607657221 */ /* 0x010fc20000010000 */
[----:B------:R-:W-:Y:S01]  /*39c0*/  FADD.FTZ R54, R38, R99 ;  /* 0x0000006326367221 */ /* 0x000fe20000010000 */
[----:B------:R-:W-:Y:S01]  /*39d0*/  F2FP.SATFINITE.E4M3.F32.PACK_AB_MERGE_C R153, R6, R5, R88 ;  /* 0x000000050699723e */ /* 0x000fe20004807058 */
[----:B------:R-:W-:Y:S01]  /*39e0*/  IMAD.MOV.U32 R38, RZ, RZ, R55 ;  /* 0x000000ffff267224 */ /* 0x000fe200078e0037 */
[----:B------:R-:W-:Y:S01]  /*39f0*/  MOV R35, R55 ;  /* 0x0000003700237202 */ /* 0x000fe20000000f00 */
[----:B------:R-:W-:-:S02]  /*3a00*/  FADD.FTZ R53, R39, R54 ;  /* 0x0000003627357221 */ /* 0x000fc40000010000 */
[----:B------:R-:W3:Y:S01]  /*3a10*/  MUFU.EX2 R13, R13 ;  /* 0x0000000d000d7308 */ /* 0x000ee20000000800 */
[----:B-1----:R-:W-:-:S01]  /*3a20*/  FADD.FTZ R101, R8, R101 ;  /* 0x0000006508657221 */ /* 0x002fc20000010000 */
[----:B------:R-:W-:-:S04]  /*3a30*/  FADD.FTZ R60, R40, R53 ;  /* 0x00000035283c7221 */ /* 0x000fc80000010000 */
[----:B------:R-:W-:Y:S01]  /*3a40*/  FADD.FTZ R53, R41, R60 ;  /* 0x0000003c29357221 */ /* 0x000fe20000010000 */
[----:B------:R-:W-:Y:S01]  /*3a50*/  IMAD.MOV.U32 R41, RZ, RZ, R55 ;  /* 0x000000ffff297224 */ /* 0x000fe200078e0037 */
[----:B------:R-:W1:Y:S01]  /*3a60*/  MUFU.EX2 R9, R9 ;  /* 0x0000000900097308 */ /* 0x000e620000000800 */
[----:B--2---:R-:W-:-:S07]  /*3a70*/  FADD.FTZ R54, R90, R101 ;  /* 0x000000655a367221 */ /* 0x004fce0000010000 */
[----:B------:R-:W2:Y:S01]  /*3a80*/  MUFU.EX2 R12, R12 ;  /* 0x0000000c000c7308 */ /* 0x000ea20000000800 */
[----:B---3--:R-:W-:-:S01]  /*3a90*/  FADD.FTZ R54, R13, R54 ;  /* 0x000000360d367221 */ /* 0x008fc20000010000 */
[----:B------:R-:W-:-:S04]  /*3aa0*/  F2FP.SATFINITE.E4M3.F32.PACK_AB_MERGE_C R90, R13, R90, RZ ;  /* 0x0000005a0d5a723e */ /* 0x000fc800048070ff */
[----:B------:R-:W-:Y:S02]  /*3ab0*/  F2FP.SATFINITE.E4M3.F32.PACK_AB_MERGE_C R155, R8, R7, R90 ;  /* 0x00000007089b723e */ /* 0x000fe4000480705a */
[----:B------:R-:W3:Y:S08]  /*3ac0*/  MUFU.EX2 R15, R15 ;  /* 0x0000000f000f7308 */ /* 0x000ef00000000800 */
[----:B------:R-:W4:Y:S08]  /*3ad0*/  MUFU.EX2 R92, R92 ;  /* 0x0000005c005c7308 */ /* 0x000f300000000800 */
[----:B------:R5:W-:Y:S08]  /*3ae0*/  MUFU.EX2 R4, R51 ;  /* 0x0000003300047308 */ /* 0x000bf00000000800 */
[----:B------:R-:W4:Y:S01]  /*3af0*/  MUFU.EX2 R11, R11 ;  /* 0x0000000b000b7308 */ /* 0x000f220000000800 */
[----:B-----5:R-:W-:-:S01]  /*3b00*/  FFMA.FTZ R51, R57, UR20, -R86 ;  /* 0x0000001439337c23 */ /* 0x020fc20008010856 */
[----:B-1----:R-:W-:Y:S01]  /*3b10*/  FADD.FTZ R57, R9, R54 ;  /* 0x0000003609397221 */ /* 0x002fe20000010000 */
[----:B------:R-:W-:-:S01]  /*3b20*/  FADD.FTZ R54, R44, R53 ;  /* 0x000000352c367221 */ /* 0x000fc20000010000 */
[----:B------:R-:W-:Y:S01]  /*3b30*/  FFMA.FTZ R86, R97, UR20, -R86 ;  /* 0x0000001461567c23 */ /* 0x000fe20008010856 */
[----:B------:R-:W-:-:S02]  /*3b40*/  IMAD.MOV.U32 R44, RZ, RZ, R55 ;  /* 0x000000ffff2c7224 */ /* 0x000fc400078e0037 */
[----:B--2---:R-:W-:Y:S01]  /*3b50*/  FADD.FTZ R60, R12, R57 ;  /* 0x000000390c3c7221 */ /* 0x004fe20000010000 */
[----:B------:R-:W-:-:S01]  /*3b60*/  FADD.FTZ R33, R43, R54 ;  /* 0x000000362b217221 */ /* 0x000fc20000010000 */
[----:B------:R-:W1:Y:S01]  /*3b70*/  MUFU.EX2 R14, R14 ;  /* 0x0000000e000e7308 */ /* 0x000e620000000800 */
[----:B------:R-:W-:Y:S02]  /*3b80*/  IMAD.MOV.U32 R43, RZ, RZ, R55 ;  /* 0x000000ffff2b7224 */ /* 0x000fe400078e0037 */
[----:B---3--:R-:W-:Y:S01]  /*3b90*/  FADD.FTZ R53, R15, R60 ;  /* 0x0000003c0f357221 */ /* 0x008fe20000010000 */
[----:B------:R-:W-:-:S01]  /*3ba0*/  FADD.FTZ R33, R46, R33 ;  /* 0x000000212e217221 */ /* 0x000fc20000010000 */
[----:B------:R-:W-:Y:S02]  /*3bb0*/  IMAD.MOV.U32 R46, RZ, RZ, R55 ;  /* 0x000000ffff2e7224 */ /* 0x000fe400078e0037 */
[----:B----4-:R-:W-:-:S01]  /*3bc0*/  FADD.FTZ R54, R92, R53 ;  /* 0x000000355c367221 */ /* 0x010fc20000010000 */
[----:B------:R-:W-:Y:S01]  /*3bd0*/  FADD.FTZ R60, R48, R33 ;  /* 0x00000021303c7221 */ /* 0x000fe20000010000 */
[----:B------:R-:W2:Y:S01]  /*3be0*/  MUFU.EX2 R42, R42 ;  /* 0x0000002a002a7308 */ /* 0x000ea20000000800 */
[----:B------:R-:W-:Y:S01]  /*3bf0*/  F2FP.SATFINITE.E4M3.F32.PACK_AB_MERGE_C R92, R92, R15, RZ ;  /* 0x0000000f5c5c723e */ /* 0x000fe200048070ff */
[----:B------:R-:W-:Y:S01]  /*3c00*/  FADD.FTZ R33, R11, R54 ;  /* 0x000000360b217221 */ /* 0x000fe20000010000 */
[----:B------:R-:W-:-:S01]  /*3c10*/  FADD.FTZ R53, R49, R60 ;  /* 0x0000003c31357221 */ /* 0x000fc20000010000 */
[--C-:B------:R-:W-:Y:S01]  /*3c20*/  IMAD.MOV.U32 R49, RZ, RZ, R55.reuse ;  /* 0x000000ffff317224 */ /* 0x100fe200078e0037 */
[----:B------:R-:W-:Y:S01]  /*3c30*/  F2FP.SATFINITE.E4M3.F32.PACK_AB_MERGE_C R137, R12, R9, R92 ;  /* 0x000000090c89723e */ /* 0x000fe2000480705c */
[----:B------:R-:W-:-:S02]  /*3c40*/  IMAD.MOV.U32 R48, RZ, RZ, R55 ;  /* 0x000000ffff307224 */ /* 0x000fc400078e0037 */
[----:B------:R-:W-:-:S01]  /*3c50*/  FADD.FTZ R54, R50, R53 ;  /* 0x0000003532367221 */ /* 0x000fc20000010000 */
[----:B------:R-:W3:Y:S01]  /*3c60*/  MUFU.EX2 R45, R45 ;  /* 0x0000002d002d7308 */ /* 0x000ee20000000800 */
[----:B-1----:R-:W-:-:S01]  /*3c70*/  FADD.FTZ R57, R14, R33 ;  /* 0x000000210e397221 */ /* 0x002fc20000010000 */
[----:B------:R-:W-:Y:S01]  /*3c80*/  MOV R50, R55 ;  /* 0x0000003700327202 */ /* 0x000fe20000000f00 */
[----:B------:R-:W-:-:S01]  /*3c90*/  FADD.FTZ R53, R61, R54 ;  /* 0x000000363d357221 */ /* 0x000fc20000010000 */
[----:B------:R-:W-:-:S03]  /*3ca0*/  IMAD.MOV.U32 R54, RZ, RZ, R55 ;  /* 0x000000ffff367224 */ /* 0x000fc600078e0037 */
[----:B------:R-:W-:Y:S01]  /*3cb0*/  FADD.FTZ R34, R52, R53 ;  /* 0x0000003534227221 */ /* 0x000fe20000010000 */
[----:B------:R-:W1:Y:S01]  /*3cc0*/  MUFU.EX2 R20, R20 ;  /* 0x0000001400147308 */ /* 0x000e620000000800 */
[----:B--2---:R-:W-:-:S01]  /*3cd0*/  FADD.FTZ R60, R42, R57 ;  /* 0x000000392a3c7221 */ /* 0x004fc20000010000 */
[----:B------:R-:W-:Y:S02]  /*3ce0*/  IMAD.MOV.U32 R53, RZ, RZ, R55 ;  /* 0x000000ffff357224 */ /* 0x000fe400078e0037 */
[----:B------:R-:W-:-:S01]  /*3cf0*/  FADD.FTZ R39, R59, R34 ;  /* 0x000000223b277221 */ /* 0x000fc20000010000 */
[----:B------:R-:W-:-:S03]  /*3d00*/  IMAD.MOV.U32 R52, RZ, RZ, R55 ;  /* 0x000000ffff347224 */ /* 0x000fc600078e0037 */
[----:B------:R-:W-:Y:S01]  /*3d10*/  FADD.FTZ R34, R62, R39 ;  /* 0x000000273e227221 */ /* 0x000fe20000010000 */
[----:B------:R-:W2:Y:S01]  /*3d20*/  MUFU.EX2 R23, R23 ;  /* 0x0000001700177308 */ /* 0x000ea20000000800 */
[----:B---3--:R-:W-:-:S01]  /*3d30*/  FADD.FTZ R31, R45, R60 ;  /* 0x0000003c2d1f7221 */ /* 0x008fc20000010000 */
[----:B------:R-:W-:Y:S01]  /*3d40*/  F2FP.SATFINITE.E4M3.F32.PACK_AB_MERGE_C R42, R45, R42, RZ ;  /* 0x0000002a2d2a723e */ /* 0x000fe200048070ff */
[----:B------:R-:W-:-:S01]  /*3d50*/  FADD.FTZ R69, R69, R34 ;  /* 0x0000002245457221 */ /* 0x000fc20000010000 */
[----:B------:R-:W-:Y:S02]  /*3d60*/  MOV R45, R55 ;  /* 0x00000037002d7202 */ /* 0x000fe40000000f00 */
[----:B------:R-:W-:Y:S01]  /*3d70*/  F2FP.SATFINITE.E4M3.F32.PACK_AB_MERGE_C R139, R14, R11, R42 ;  /* 0x0000000b0e8b723e */ /* 0x000fe2000480702a */
[----:B------:R-:W-:Y:S01]  /*3d80*/  FADD.FTZ R34, R56, R69 ;  /* 0x0000004538227221 */ /* 0x000fe20000010000 */
[----:B------:R-:W3:Y:S01]  /*3d90*/  MUFU.EX2 R47, R47 ;  /* 0x0000002f002f7308 */ /* 0x000ee20000000800 */
[----:B-1----:R-:W-:-:S01]  /*3da0*/  FADD.FTZ R40, R20, R31 ;  /* 0x0000001f14287221 */ /* 0x002fc20000010000 */
[----:B------:R-:W-:-:S02]  /*3db0*/  IMAD.MOV.U32 R42, RZ, RZ, R55 ;  /* 0x000000ffff2a7224 */ /* 0x000fc400078e0037 */
[----:B------:R-:W-:-:S04]  /*3dc0*/  FADD.FTZ R15, R63, R34 ;  /* 0x000000223f0f7221 */ /* 0x000fc80000010000 */
[----:B------:R-:W1:Y:S01]  /*3dd0*/  MUFU.EX2 R58, R58 ;  /* 0x0000003a003a7308 */ /* 0x000e620000000800 */
[----:B--2---:R-:W-:-:S07]  /*3de0*/  FADD.FTZ R40, R23, R40 ;  /* 0x0000002817287221 */ /* 0x004fce0000010000 */
[----:B------:R-:W2:Y:S01]  /*3df0*/  MUFU.EX2 R24, R24 ;  /* 0x0000001800187308 */ /* 0x000ea20000000800 */
[----:B---3--:R-:W-:-:S07]  /*3e00*/  FADD.FTZ R39, R47, R40 ;  /* 0x000000282f277221 */ /* 0x008fce0000010000 */
[----:B------:R-:W3:Y:S01]  /*3e10*/  MUFU.EX2 R25, R25 ;  /* 0x0000001900197308 */ /* 0x000ee20000000800 */
[----:B-1----:R-:W-:-:S01]  /*3e20*/  FADD.FTZ R39, R58, R39 ;  /* 0x000000273a277221 */ /* 0x002fc20000010000 */
[----:B------:R-:W-:-:S04]  /*3e30*/  F2FP.SATFINITE.E4M3.F32.PACK_AB_MERGE_C R47, R58, R47, RZ ;  /* 0x0000002f3a2f723e */ /* 0x000fc800048070ff */
[----:B------:R-:W-:Y:S01]  /*3e40*/  F2FP.SATFINITE.E4M3.F32.PACK_AB_MERGE_C R141, R23, R20, R47 ;  /* 0x00000014178d723e */ /* 0x000fe2000480702f */
[----:B------:R-:W-:Y:S01]  /*3e50*/  IMAD.MOV.U32 R47, RZ, RZ, R55 ;  /* 0x000000ffff2f7224 */ /* 0x000fe200078e0037 */
[----:B------:R-:W1:Y:S01]  /*3e60*/  MUFU.EX2 R26, R26 ;  /* 0x0000001a001a7308 */ /* 0x000e620000000800 */
[----:B--2---:R-:W-:-:S07]  /*3e70*/  FADD.FTZ R40, R24, R39 ;  /* 0x0000002718287221 */ /* 0x004fce0000010000 */
[----:B------:R-:W2:Y:S01]  /*3e80*/  MUFU.EX2 R27, R27 ;  /* 0x0000001b001b7308 */ /* 0x000ea20000000800 */
[----:B---3--:R-:W-:-:S01]  /*3e90*/  FADD.FTZ R39, R25, R40 ;  /* 0x0000002819277221 */ /* 0x008fc20000010000 */
[----:B------:R-:W-:Y:S01]  /*3ea0*/  FADD.FTZ R40, R64, R15 ;  /* 0x0000000f40287221 */ /* 0x000fe20000010000 */
[----:B------:R-:W-:-:S03]  /*3eb0*/  F2FP.SATFINITE.E4M3.F32.PACK_AB_MERGE_C R64, R73, R64, RZ ;  /* 0x000000404940723e */ /* 0x000fc600048070ff */
[----:B------:R-:W-:Y:S01]  /*3ec0*/  FADD.FTZ R73, R73, R40 ;  /* 0x0000002849497221 */ /* 0x000fe20000010000 */
[----:B------:R-:W-:Y:S01]  /*3ed0*/  F2FP.SATFINITE.E4M3.F32.PACK_AB_MERGE_C R142, R63, R56, R64 ;  /* 0x000000383f8e723e */ /* 0x000fe20004807040 */
[----:B------:R-:W3:Y:S01]  /*3ee0*/  MUFU.EX2 R29, R29 ;  /* 0x0000001d001d7308 */ /* 0x000ee20000000800 */
[----:B-1----:R-:W-:-:S01]  /*3ef0*/  FADD.FTZ R10, R26, R39 ;  /* 0x000000271a0a7221 */ /* 0x002fc20000010000 */
[----:B------:R-:W-:-:S06]  /*3f00*/  MOV R40, R55 ;  /* 0x0000003700287202 */ /* 0x000fcc0000000f00 */
[----:B------:R-:W1:Y:S01]  /*3f10*/  MUFU.EX2 R74, R74 ;  /* 0x0000004a004a7308 */ /* 0x000e620000000800 */
[C---:B--2---:R-:W-:Y:S01]  /*3f20*/  F2FP.SATFINITE.E4M3.F32.PACK_AB_MERGE_C R39, R27.reuse, R26, RZ ;  /* 0x0000001a1b27723e */ /* 0x044fe200048070ff */
[----:B------:R-:W-:Y:S01]  /*3f30*/  FADD.FTZ R27, R27, R10 ;  /* 0x0000000a1b1b7221 */ /* 0x000fe20000010000 */
[----:B------:R-:W-:-:S02]  /*3f40*/  FADD.FTZ R10, R72, R73 ;  /* 0x00000049480a7221 */ /* 0x000fc40000010000 */
[----:B------:R-:W-:Y:S01]  /*3f50*/  F2FP.SATFINITE.E4M3.F32.PACK_AB_MERGE_C R143, R25, R24, R39 ;  /* 0x00000018198f723e */ /* 0x000fe20004807027 */
[----:B------:R-:W-:-:S01]  /*3f60*/  FADD.FTZ R26, R4, R27 ;  /* 0x0000001b041a7221 */ /* 0x000fc20000010000 */
[----:B------:R-:W-:Y:S01]  /*3f70*/  FADD.FTZ R15, R75, R10 ;  /* 0x0000000a4b0f7221 */ /* 0x000fe20000010000 */
[----:B------:R-:W-:Y:S01]  /*3f80*/  MUFU.EX2 R28, R28 ;  /* 0x0000001c001c7308 */ /* 0x000fe20000000800 */
[--C-:B------:R-:W-:Y:S02]  /*3f90*/  IMAD.MOV.U32 R39, RZ, RZ, R55.reuse ;  /* 0x000000ffff277224 */ /* 0x100fe400078e0037 */
[----:B---3--:R-:W-:Y:S01]  /*3fa0*/  FADD.FTZ R21, R29, R26 ;  /* 0x0000001a1d157221 */ /* 0x008fe20000010000 */
[----:B------:R-:W-:Y:S01]  /*3fb0*/  MOV R25, R55 ;  /* 0x0000003700197202 */ /* 0x000fe20000000f00 */
[----:B------:R-:W-:-:S03]  /*3fc0*/  IMAD.MOV.U32 R24, RZ, RZ, R55 ;  /* 0x000000ffff187224 */ /* 0x000fc600078e0037 */
[----:B------:R-:W2:Y:S01]  /*3fd0*/  MUFU.EX2 R77, R77 ;  /* 0x0000004d004d7308 */ /* 0x000ea20000000800 */
[----:B-1----:R-:W-:-:S07]  /*3fe0*/  FADD.FTZ R26, R74, R15 ;  /* 0x0000000f4a1a7221 */ /* 0x002fce0000010000 */
[----:B------:R-:W1:Y:S08]  /*3ff0*/  MUFU.EX2 R51, R51 ;  /* 0x0000003300337308 */ /* 0x000e700000000800 */
[----:B------:R-:W3:Y:S01]  /*4000*/  MUFU.EX2 R76, R76 ;  /* 0x0000004c004c7308 */ /* 0x000ee20000000800 */
[C---:B--2---:R-:W-:Y:S01]  /*4010*/  F2FP.SATFINITE.E4M3.F32.PACK_AB_MERGE_C R74, R77.reuse, R74, RZ ;  /* 0x0000004a4d4a723e */ /* 0x044fe200048070ff */
[----:B------:R-:W-:-:S03]  /*4020*/  FADD.FTZ R77, R77, R26 ;  /* 0x0000001a4d4d7221 */ /* 0x000fc60000010000 */
[----:B------:R-:W-:-:S03]  /*4030*/  F2FP.SATFINITE.E4M3.F32.PACK_AB_MERGE_C R144, R75, R72, R74 ;  /* 0x000000484b90723e */ /* 0x000fc6000480704a */
[----:B------:R-:W-:Y:S01]  /*4040*/  MUFU.EX2 R30, R30 ;  /* 0x0000001e001e7308 */ /* 0x000fe20000000800 */
[----:B-1----:R-:W-:-:S04]  /*4050*/  F2FP.SATFINITE.E4M3.F32.PACK_AB_MERGE_C R27, R51, R28, RZ ;  /* 0x0000001c331b723e */ /* 0x002fc800048070ff */
[----:B------:R-:W-:Y:S01]  /*4060*/  F2FP.SATFINITE.E4M3.F32.PACK_AB_MERGE_C R145, R29, R4, R27 ;  /* 0x000000041d91723e */ /* 0x000fe2000480701b */
[----:B------:R-:W-:Y:S02]  /*4070*/  IMAD.MOV.U32 R29, RZ, RZ, R55 ;  /* 0x000000ffff1d7224 */ /* 0x000fe400078e0037 */
[----:B------:R-:W1:Y:S01]  /*4080*/  MUFU.EX2 R79, R79 ;  /* 0x0000004f004f7308 */ /* 0x000e620000000800 */
[----:B---3--:R-:W-:-:S01]  /*4090*/  FADD.FTZ R26, R76, R77 ;  /* 0x0000004d4c1a7221 */ /* 0x008fc20000010000 */
[----:B------:R-:W-:-:S06]  /*40a0*/  IMAD.MOV.U32 R27, RZ, RZ, R55 ;  /* 0x000000ffff1b7224 */ /* 0x000fcc00078e0037 */
[----:B------:R-:W-:Y:S08]  /*40b0*/  MUFU.EX2 R70, R70 ;  /* 0x0000004600467308 */ /* 0x000ff00000000800 */
[----:B------:R-:W2:Y:S01]  /*40c0*/  MUFU.EX2 R81, R81 ;  /* 0x0000005100517308 */ /* 0x000ea20000000800 */
[----:B-1----:R-:W-:-:S07]  /*40d0*/  FADD.FTZ R15, R79, R26 ;  /* 0x0000001a4f0f7221 */ /* 0x002fce0000010000 */
[----:B------:R-:W1:Y:S08]  /*40e0*/  MUFU.EX2 R33, R65 ;  /* 0x0000004100217308 */ /* 0x000e700000000800 */
[----:B------:R-:W3:Y:S01]  /*40f0*/  MUFU.EX2 R32, R32 ;  /* 0x0000002000207308 */ /* 0x000ee20000000800 */
[----:B--2---:R-:W-:Y:S01]  /*4100*/  F2FP.SATFINITE.E4M3.F32.PACK_AB_MERGE_C R26, R81, R70, RZ ;  /* 0x00000046511a723e */ /* 0x004fe200048070ff */
[----:B------:R-:W-:-:S03]  /*4110*/  FADD.FTZ R70, R70, R15 ;  /* 0x0000000f46467221 */ /* 0x000fc60000010000 */
[----:B------:R-:W-:Y:S01]  /*4120*/  F2FP.SATFINITE.E4M3.F32.PACK_AB_MERGE_C R146, R79, R76, R26 ;  /* 0x0000004c4f92723e */ /* 0x000fe2000480701a */
[----:B------:R-:W-:-:S02]  /*4130*/  FADD.FTZ R81, R81, R70 ;  /* 0x0000004651517221 */ /* 0x000fc40000010000 */
[----:B------:R2:W-:Y:S08]  /*4140*/  MUFU.EX2 R13, R36 ;  /* 0x00000024000d7308 */ /* 0x0005f00000000800 */
[----:B------:R-:W4:Y:S01]  /*4150*/  MUFU.EX2 R31, R68 ;  /* 0x00000044001f7308 */ /* 0x000f220000000800 */
[----:B--2---:R-:W-:-:S04]  /*4160*/  FADD.FTZ R36, R28, R21 ;  /* 0x000000151c247221 */ /* 0x004fc80000010000 */
[----:B------:R-:W-:Y:S01]  /*4170*/  FADD.FTZ R51, R51, R36 ;  /* 0x0000002433337221 */ /* 0x000fe20000010000 */
[----:B------:R-:W-:Y:S02]  /*4180*/  IMAD.MOV.U32 R36, RZ, RZ, R55 ;  /* 0x000000ffff247224 */ /* 0x000fe400078e0037 */
[----:B------:R-:W-:Y:S01]  /*4190*/  MUFU.EX2 R80, R80 ;  /* 0x0000005000507308 */ /* 0x000fe20000000800 */
[----:B------:R-:W-:-:S01]  /*41a0*/  FADD.FTZ R28, R30, R51 ;  /* 0x000000331e1c7221 */ /* 0x000fc20000010000 */
[----:B------:R-:W-:-:S03]  /*41b0*/  IMAD.MOV.U32 R51, RZ, RZ, R55 ;  /* 0x000000ffff337224 */ /* 0x000fc600078e0037 */
[----:B-1----:R-:W-:Y:S01]  /*41c0*/  FADD.FTZ R21, R33, R28 ;  /* 0x0000001c21157221 */ /* 0x002fe20000010000 */
[----:B------:R-:W-:Y:S02]  /*41d0*/  IMAD.MOV.U32 R28, RZ, RZ, R55 ;  /* 0x000000ffff1c7224 */ /* 0x000fe400078e0037 */
[----:B------:R-:W1:Y:S01]  /*41e0*/  MUFU.EX2 R85, R85 ;  /* 0x0000005500557308 */ /* 0x000e620000000800 */
[----:B---3--:R-:W-:-:S01]  /*41f0*/  FADD.FTZ R26, R32, R21 ;  /* 0x00000015201a7221 */ /* 0x008fc20000010000 */
[----:B----4-:R-:W-:-:S03]  /*4200*/  F2FP.SATFINITE.E4M3.F32.PACK_AB_MERGE_C R32, R31, R32, RZ ;  /* 0x000000201f20723e */ /* 0x010fc600048070ff */
[----:B------:R-:W-:Y:S01]  /*4210*/  FADD.FTZ R26, R31, R26 ;  /* 0x0000001a1f1a7221 */ /* 0x000fe20000010000 */
[----:B------:R-:W-:Y:S01]  /*4220*/  F2FP.SATFINITE.E4M3.F32.PACK_AB_MERGE_C R147, R33, R30, R32 ;  /* 0x0000001e2193723e */ /* 0x000fe20004807020 */
[----:B------:R-:W-:Y:S01]  /*4230*/  IMAD.MOV.U32 R33, RZ, RZ, R55 ;  /* 0x000000ffff217224 */ /* 0x000fe200078e0037 */
[----:B------:R-:W2:Y:S01]  /*4240*/  MUFU.EX2 R78, R78 ;  /* 0x0000004e004e7308 */ /* 0x000ea20000000800 */
[----:B------:R-:W-:-:S01]  /*4250*/  FADD.FTZ R5, R13, R26 ;  /* 0x0000001a0d057221 */ /* 0x000fc20000010000 */
[--C-:B------:R-:W-:Y:S01]  /*4260*/  IMAD.MOV.U32 R32, RZ, RZ, R55.reuse ;  /* 0x000000ffff207224 */ /* 0x100fe200078e0037 */
[----:B------:R-:W-:Y:S01]  /*4270*/  MOV R30, R55 ;  /* 0x00000037001e7202 */ /* 0x000fe20000000f00 */
[--C-:B------:R-:W-:Y:S02]  /*4280*/  IMAD.MOV.U32 R31, RZ, RZ, R55.reuse ;  /* 0x000000ffff1f7224 */ /* 0x100fe400078e0037 */
[----:B------:R-:W-:Y:S02]  /*4290*/  IMAD.MOV.U32 R26, RZ, RZ, R55 ;  /* 0x000000ffff1a7224 */ /* 0x000fe400078e0037 */
[----:B------:R-:W3:Y:S01]  /*42a0*/  MUFU.EX2 R83, R83 ;  /* 0x0000005300537308 */ /* 0x000ee20000000800 */
[----:B-1----:R-:W-:-:S07]  /*42b0*/  F2FP.SATFINITE.E4M3.F32.PACK_AB_MERGE_C R15, R85, R80, RZ ;  /* 0x00000050550f723e */ /* 0x002fce00048070ff */
[----:B------:R1:W4:Y:S01]  /*42c0*/  MUFU.EX2 R34, R37 ;  /* 0x0000002500227308 */ /* 0x0003220000000800 */
[----:B--2---:R-:W-:-:S07]  /*42d0*/  FADD.FTZ R6, R78, R81 ;  /* 0x000000514e067221 */ /* 0x004fce0000010000 */
[----:B------:R-:W2:Y:S01]  /*42e0*/  MUFU.EX2 R67, R67 ;  /* 0x0000004300437308 */ /* 0x000ea20000000800 */
[C---:B---3--:R-:W-:Y:S01]  /*42f0*/  F2FP.SATFINITE.E4M3.F32.PACK_AB_MERGE_C R148, R83.reuse, R78, R15 ;  /* 0x0000004e5394723e */ /* 0x048fe2000480700f */
[----:B------:R-:W-:Y:S01]  /*4300*/  FADD.FTZ R83, R83, R6 ;  /* 0x0000000653537221 */ /* 0x000fe20000010000 */
[----:B-1----:R-:W-:-:S03]  /*4310*/  IMAD.MOV.U32 R37, RZ, RZ, R55 ;  /* 0x000000ffff257224 */ /* 0x002fc600078e0037 */
[----:B------:R-:W-:Y:S02]  /*4320*/  FADD.FTZ R80, R80, R83 ;  /* 0x0000005350507221 */ /* 0x000fe40000010000 */
[----:B------:R-:W1:Y:S01]  /*4330*/  MUFU.EX2 R10, R93 ;  /* 0x0000005d000a7308 */ /* 0x000e620000000800 */
[----:B----4-:R-:W-:-:S01]  /*4340*/  FADD.FTZ R6, R34, R5 ;  /* 0x0000000522067221 */ /* 0x010fc20000010000 */
[----:B------:R-:W-:-:S06]  /*4350*/  FADD.FTZ R85, R85, R80 ;  /* 0x0000005055557221 */ /* 0x000fcc0000010000 */
[----:B------:R-:W-:Y:S01]  /*4360*/  MUFU.EX2 R84, R84 ;  /* 0x0000005400547308 */ /* 0x000fe20000000800 */
[----:B--2---:R-:W-:-:S07]  /*4370*/  FADD.FTZ R5, R67, R6 ;  /* 0x0000000643057221 */ /* 0x004fce0000010000 */
[----:B------:R-:W2:Y:S01]  /*4380*/  MUFU.EX2 R89, R89 ;  /* 0x0000005900597308 */ /* 0x000ea20000000800 */
[----:B-1----:R-:W-:-:S01]  /*4390*/  FADD.FTZ R5, R10, R5 ;  /* 0x000000050a057221 */ /* 0x002fc20000010000 */
[----:B------:R-:W-:-:S04]  /*43a0*/  F2FP.SATFINITE.E4M3.F32.PACK_AB_MERGE_C R67, R10, R67, RZ ;  /* 0x000000430a43723e */ /* 0x000fc800048070ff */
[----:B------:R-:W-:Y:S01]  /*43b0*/  F2FP.SATFINITE.E4M3.F32.PACK_AB_MERGE_C R149, R34, R13, R67 ;  /* 0x0000000d2295723e */ /* 0x000fe20004807043 */
[----:B------:R-:W-:Y:S01]  /*43c0*/  IMAD.MOV.U32 R34, RZ, RZ, R55 ;  /* 0x000000ffff227224 */ /* 0x000fe200078e0037 */
[----:B------:R-:W1:Y:S08]  /*43d0*/  MUFU.EX2 R82, R82 ;  /* 0x0000005200527308 */ /* 0x000e700000000800 */
[----:B------:R-:W3:Y:S01]  /*43e0*/  MUFU.EX2 R96, R96 ;  /* 0x0000006000607308 */ /* 0x000ee20000000800 */
[----:B--2---:R-:W-:-:S07]  /*43f0*/  F2FP.SATFINITE.E4M3.F32.PACK_AB_MERGE_C R9, R89, R84, RZ ;  /* 0x000000545909723e */ /* 0x004fce00048070ff */
[----:B------:R-:W2:Y:S01]  /*4400*/  MUFU.EX2 R87, R87 ;  /* 0x0000005700577308 */ /* 0x000ea20000000800 */
[----:B-1----:R-:W-:-:S07]  /*4410*/  FADD.FTZ R6, R82, R85 ;  /* 0x0000005552067221 */ /* 0x002fce0000010000 */
[----:B------:R-:W1:Y:S01]  /*4420*/  MUFU.EX2 R95, R95 ;  /* 0x0000005f005f7308 */ /* 0x000e620000000800 */
[----:B---3--:R-:W-:-:S07]  /*4430*/  FADD.FTZ R8, R96, R5 ;  /* 0x0000000560087221 */ /* 0x008fce0000010000 */
[----:B------:R-:W-:Y:S01]  /*4440*/  MUFU.EX2 R98, R98 ;  /* 0x0000006200627308 */ /* 0x000fe20000000800 */
[C---:B--2---:R-:W-:Y:S01]  /*4450*/  F2FP.SATFINITE.E4M3.F32.PACK_AB_MERGE_C R150, R87.reuse, R82, R9 ;  /* 0x000000525796723e */ /* 0x044fe20004807009 */
[----:B------:R-:W-:-:S06]  /*4460*/  FADD.FTZ R87, R87, R6 ;  /* 0x0000000657577221 */ /* 0x000fcc0000010000 */
[----:B------:R-:W2:Y:S01]  /*4470*/  MUFU.EX2 R7, R86 ;  /* 0x0000005600077308 */ /* 0x000ea20000000800 */
[----:B-1----:R-:W-:-:S01]  /*4480*/  FADD.FTZ R5, R95, R8 ;  /* 0x000000085f057221 */ /* 0x002fc20000010000 */
[----:B------:R-:W-:-:S04]  /*4490*/  FADD.FTZ R8, R84, R87 ;  /* 0x0000005754087221 */ /* 0x000fc80000010000 */
[----:B------:R-:W-:Y:S01]  /*44a0*/  FADD.FTZ R8, R89, R8 ;  /* 0x0000000859087221 */ /* 0x000fe20000010000 */
[----:B--2---:R-:W-:Y:S01]  /*44b0*/  F2FP.SATFINITE.E4M3.F32.PACK_AB_MERGE_C R4, R7, R98, RZ ;  /* 0x000000620704723e */ /* 0x004fe200048070ff */
[----:B------:R-:W-:-:S03]  /*44c0*/  FADD.FTZ R98, R98, R5 ;  /* 0x0000000562627221 */ /* 0x000fc60000010000 */
[----:B------:R-:W-:Y:S01]  /*44d0*/  F2FP.SATFINITE.E4M3.F32.PACK_AB_MERGE_C R151, R95, R96, R4 ;  /* 0x000000605f97723e */ /* 0x000fe20004807004 */
[----:B------:R-:W-:-:S01]  /*44e0*/  FADD.FTZ R7, R7, R98 ;  /* 0x0000006207077221 */ /* 0x000fc20000010000 */
[----:B------:R-:W-:Y:S06]  /*44f0*/  @!P1 BRA `(.L_x_15) ;  /* 0x0000002c00689947 */ /* 0x000fec0003800000 */
[----:B------:R-:W-:Y:S01]  /*4500*/  IMAD.MOV.U32 R6, RZ, RZ, R71 ;  /* 0x000000ffff067224 */ /* 0x000fe200078e0047 */
[----:B------:R-:W-:Y:S01]  /*4510*/  CS2R R54, SRZ ;  /* 0x0000000000367805 */ /* 0x000fe2000001ff00 */
[----:B------:R-:W-:Y:S01]  /*4520*/  IMAD.MOV.U32 R5, RZ, RZ, R66 ;  /* 0x000000ffff057224 */ /* 0x000fe200078e0042 */
[----:B------:R-:W-:Y:S02]  /*4530*/  CS2R R52, SRZ ;  /* 0x0000000000347805 */ /* 0x000fe4000001ff00 */
[----:B------:R-:W-:Y:S02]  /*4540*/  CS2R R50, SRZ ;  /* 0x0000000000327805 */ /* 0x000fe4000001ff00 */
[----:B------:R-:W-:Y:S02]  /*4550*/  CS2R R48, SRZ ;  /* 0x0000000000307805 */ /* 0x000fe4000001ff00 */
[----:B------:R-:W-:Y:S02]  /*4560*/  CS2R R46, SRZ ;  /* 0x00000000002e7805 */ /* 0x000fe4000001ff00 */
[----:B------:R-:W-:-:S02]  /*4570*/  CS2R R44, SRZ ;  /* 0x00000000002c7805 */ /* 0x000fc4000001ff00 */
[----:B------:R-:W-:Y:S02]  /*4580*/  CS2R R42, SRZ ;  /* 0x00000000002a7805 */ /* 0x000fe4000001ff00 */
        /* <DEDUP_REMOVED lines=8> */
[----:B------:R-:W-:Y:S01]  /*4610*/  CS2R R24, SRZ ;  /* 0x0000000000187805 */ /* 0x000fe2000001ff00 */
[----:B------:R-:W-:Y:S01]  /*4620*/  UIADD3 UR45, UR45, -0x2, URZ ;  /* 0xfffffffe2d2d7890 */ /* 0x000fe2000fffe03f */
[----:B------:R-:W-:Y:S01]  /*4630*/  UMOV UR23, UR37 ;  /* 0x0000002500177c82 */ /* 0x000fe20008000000 */
[----:B------:R-:W-:Y:S01]  /*4640*/  UMOV UR22, UR38 ;  /* 0x0000002600167c82 */ /* 0x000fe20008000000 */
[----:B------:R-:W-:-:S09]  /*4650*/  ULDC UR20, c[0x0][0x988] ;  /* 0x0002620000147ab9 */ /* 0x000fd20000000800 */
.L_x_25:
[----:B------:R-:W-:-:S04]  /*4660*/  UISETP.NE.AND UP0, UPT, UR22, 0x1, UPT ;  /* 0x000000011600788c */ /* 0x000fc8000bf05270 */
[----:B------:R-:W-:-:S04]  /*4670*/  USEL UR37, URZ, 0x1, UP0 ;  /* 0x000000013f257887 */ /* 0x000fc80008000000 */
[----:B------:R-:W-:Y:S01]  /*4680*/  ULOP3.LUT UR37, UR23, UR37, URZ, 0x3c, !UPT ;  /* 0x0000002517257292 */ /* 0x000fe2000f8e3c3f */
[----:B------:R-:W-:Y:S11]  /*4690*/  @!P0 BRA `(.L_x_16) ;  /* 0x0000000000048947 */ /* 0x000ff60003800000 */
[----:B------:R-:W-:Y:S01]  /*46a0*/  BPT.TRAP 0x1 ;  /* 0x000000040000795c */ /* 0x000fe20000300000 */
.L_x_16:
[----:B------:R-:W-:Y:S01]  /*46b0*/  UIADD3 UR38, UR22, 0x1, URZ ;  /* 0x0000000116267890 */ /* 0x000fe2000fffe03f */
[----:B------:R-:W-:-:S03]  /*46c0*/  IMAD.U32 R4, RZ, RZ, UR37 ;  /* 0x00000025ff047e24 */ /* 0x000fc6000f8e00ff */
[----:B------:R-:W-:Y:S02]  /*46d0*/  UISETP.NE.AND UP0, UPT, UR38, 0x2, UPT ;  /* 0x000000022600788c */ /* 0x000fe4000bf05270 */
[----:B------:R-:W-:Y:S02]  /*46e0*/  SHF.L.U32 R4, R4, 0x1f, RZ ;  /* 0x0000001f04047819 */ /* 0x000fe400000006ff */
[----:B------:R-:W-:-:S04]  /*46f0*/  USEL UR38, UR38, URZ, UP0 ;  /* 0x0000003f26267287 */ /* 0x000fc80008000000 */
[----:B------:R-:W-:-:S09]  /*4700*/  ULEA UR21, UR38, UR40, 0x3 ;  /* 0x0000002826157291 */ /* 0x000fd2000f8e183f */
[----:B------:R1:W2:Y:S01]  /*4710*/  SYNCS.PHASECHK.TRANS64.TRYWAIT P1, [UR21+0x13230], R4 ;  /* 0x01323004ff0075a7 */ /* 0x0002a20008020155 */
[----:B------:R-:W-:Y:S05]  /*4720*/  @!P0 BRA `(.L_x_17) ;  /* 0x0000000000048947 */ /* 0x000fea0003800000 */
[----:B------:R-:W-:Y:S01]  /*4730*/  BPT.TRAP 0x1 ;  /* 0x000000040000795c */ /* 0x000fe20000300000 */
.L_x_17:
[----:B--2---:R-:W-:Y:S05]  /*4740*/  @P1 BRA `(.L_x_18) ;  /* 0x0000000000081947 */ /* 0x004fea0003800000 */
[----:B------:R-:W2:Y:S02]  /*4750*/  SYNCS.PHASECHK.TRANS64.TRYWAIT P1, [UR21+0x13230], R4 ;  /* 0x01323004ff0075a7 */ /* 0x000ea40008020155 */
[----:B--2---:R-:W-:Y:S05]  /*4760*/  @!P1 BRA `(.L_x_19) ;  /* 0x0000006000d09947 */ /* 0x004fea0003800000 */
.L_x_18:
[----:B------:R-:W-:Y:S01]  /*4770*/  R2UR UR24, R3 ;  /* 0x00000000031872ca */ /* 0x000fe200000e0000 */
[----:B------:R-:W-:Y:S01]  /*4780*/  WARPGROUP.ARRIVE ;  /* 0x00000000000079c5 */ /* 0x000fe20000000000 */
[----:B------:R-:W-:Y:S01]  /*4790*/  UMOV UR11, 0x80000020 ;  /* 0x80000020000b7882 */ /* 0x000fe20000000000 */
[----:B------:R-:W-:Y:S01]  /*47a0*/  UMOV UR12, UR8 ;  /* 0x00000008000c7c82 */ /* 0x000fe20008000000 */
[----:B------:R-:W-:Y:S01]  /*47b0*/  UMOV UR13, UR9 ;  /* 0x00000009000d7c82 */ /* 0x000fe20008000000 */
[----:B------:R-:W-:Y:S01]  /*47c0*/  UMOV UR15, 0x80000020 ;  /* 0x80000020000f7882 */ /* 0x000fe20000000000 */
[----:B------:R-:W-:Y:S01]  /*47d0*/  UMOV UR16, UR8 ;  /* 0x0000000800107c82 */ /* 0x000fe20008000000 */
[----:B------:R-:W-:Y:S01]  /*47e0*/  UMOV UR17, UR9 ;  /* 0x0000000900117c82 */ /* 0x000fe20008000000 */
[----:B------:R-:W-:Y:S01]  /*47f0*/  UMOV UR19, 0x80000020 ;  /* 0x8000002000137882 */ /* 0x000fe20000000000 */
[----:B------:R-:W-:-:S04]  /*4800*/  UMOV UR7, 0x80000020 ;  /* 0x8000002000077882 */ /* 0x000fc80000000000 */
        /* <DEDUP_REMOVED lines=8> */
[----:B------:R-:W-:Y:S02]  /*4890*/  WARPGROUP.DEPBAR.LE gsb0, 0x0 ;  /* 0x00008000000079c5 */ /* 0x000fe40000010000 */
[----:B------:R-:W-:-:S06]  /*48a0*/  WARPGROUP.ARRIVE ;  /* 0x00000000000079c5 */ /* 0x000fcc0000000000 */
[----:B------:R-:W-:Y:S01]  /*48b0*/  QGMMA.64x32x32.F32.E4M3.E4M3 R104, gdesc[UR12], RZ, !UPT, gsb0 ;  /* 0x006000000c6879f3 */ /* 0x000fe2000c0008ff */
[----:B------:R-:W-:Y:S01]  /*48c0*/  UIADD3 UR14, UR24, 0x82, URZ ;  /* 0x00000082180e7890 */ /* 0x000fe2000fffe03f */
[----:B------:R-:W-:Y:S01]  /*48d0*/  UMOV UR12, UR4 ;  /* 0x00000004000c7c82 */ /* 0x000fe20008000000 */
[----:B------:R-:W-:Y:S01]  /*48e0*/  UMOV UR13, UR5 ;  /* 0x00000005000d7c82 */ /* 0x000fe20008000000 */
        /* <DEDUP_REMOVED lines=11> */
[----:B------:R-:W-:Y:S01]  /*49a0*/  UMOV UR10, UR6 ;  /* 0x00000006000a7c82 */ /* 0x000fe20008000000 */
[----:B------:R-:W-:Y:S01]  /*49b0*/  UMOV UR11, 0x80000020 ;  /* 0x80000020000b7882 */ /* 0x000fe20000000000 */
[----:B------:R-:W-:Y:S01]  /*49c0*/  UIADD3 UR6, UR24, 0x2, URZ ;  /* 0x0000000218067890 */ /* 0x000fe2000fffe03f */
        /* <DEDUP_REMOVED lines=8> */
[----:B------:R-:W-:Y:S01]  /*4a50*/  UIADD3 UR24, UR24, 0x202, URZ ;  /* 0x0000020218187890 */ /* 0x000fe2000fffe03f */
[----:B------:R-:W-:Y:S02]  /*4a60*/  WARPGROUP.DEPBAR.LE gsb0, 0x0 ;  /* 0x00008000000079c5 */ /* 0x000fe40000010000 */
[----:B------:R-:W-:-:S06]  /*4a70*/  WARPGROUP.ARRIVE ;  /* 0x00000000000079c5 */ /* 0x000fcc0000000000 */
[----:B------:R-:W-:Y:S03]  /*4a80*/  QGMMA.64x32x32.F32.E4M3.E4M3 R104, gdesc[UR12], R104, gsb0 ;  /* 0x006000000c6879f3 */ /* 0x000fe60008000868 */
[----:B------:R-:W-:Y:S02]  /*4a90*/  WARPGROUP.DEPBAR.LE gsb0, 0x0 ;  /* 0x00008000000079c5 */ /* 0x000fe40000010000 */
[----:B------:R-:W-:-:S06]  /*4aa0*/  WARPGROUP.ARRIVE ;  /* 0x00000000000079c5 */ /* 0x000fcc0000000000 */
[----:B------:R-:W-:Y:S03]  /*4ab0*/  QGMMA.64x32x32.F32.E4M3.E4M3 R88, gdesc[UR16], R88, gsb0 ;  /* 0x00600000105879f3 */ /* 0x000fe60008000858 */
[----:B------:R-:W-:Y:S02]  /*4ac0*/  WARPGROUP.DEPBAR.LE gsb0, 0x0 ;  /* 0x00008000000079c5 */ /* 0x000fe40000010000 */
[----:B------:R-:W-:-:S06]  /*4ad0*/  WARPGROUP.ARRIVE ;  /* 0x00000000000079c5 */ /* 0x000fcc0000000000 */
[----:B------:R-:W-:Y:S01]  /*4ae0*/  QGMMA.64x32x32.F32.E4M3.E4M3 R72, gdesc[UR4], R72, gsb0 ;  /* 0x00600000044879f3 */ /* 0x000fe20008000848 */
[----:B------:R-:W-:Y:S01]  /*4af0*/  UMOV UR6, UR24 ;  /* 0x0000001800067c82 */ /* 0x000fe20008000000 */
[----:B------:R-:W-:Y:S01]  /*4b00*/  UMOV UR7, 0x80000020 ;  /* 0x8000002000077882 */ /* 0x000fe20000000000 */
[----:B------:R-:W-:Y:S02]  /*4b10*/  WARPGROUP.DEPBAR.LE gsb0, 0x0 ;  /* 0x00008000000079c5 */ /* 0x000fe40000010000 */
[----:B------:R-:W-:-:S06]  /*4b20*/  WARPGROUP.ARRIVE ;  /* 0x00000000000079c5 */ /* 0x000fcc0000000000 */
[----:B------:R-:W-:Y:S03]  /*4b30*/  QGMMA.64x32x32.F32.E4M3.E4M3 R56, gdesc[UR4], R56, gsb0 ;  /* 0x00600000043879f3 */ /* 0x000fe60008000838 */
[----:B------:R-:W-:Y:S02]  /*4b40*/  WARPGROUP.DEPBAR.LE gsb0, 0x0 ;  /* 0x00008000000079c5 */ /* 0x000fe40000010000 */
[----:B------:R-:W-:Y:S05]  /*4b50*/  @!P0 BRA `(.L_x_20) ;  /* 0x0000000000048947 */ /* 0x000fea0003800000 */
[----:B------:R-:W-:Y:S01]  /*4b60*/  BPT.TRAP 0x1 ;  /* 0x000000040000795c */ /* 0x000fe20000300000 */
.L_x_20:
[----:B------:R-:W-:Y:S01]  /*4b70*/  ULEA UR11, UR22, UR40, 0x3 ;  /* 0x00000028160b7291 */ /* 0x000fe2000f8e183f */
[----:B-12---:R-:W-:-:S04]  /*4b80*/  MOV R4, UR23 ;  /* 0x0000001700047c02 */ /* 0x006fc80008000f00 */
[----:B------:R-:W-:-:S04]  /*4b90*/  SHF.L.U32 R4, R4, 0x1f, RZ ;  /* 0x0000001f04047819 */ /* 0x000fc800000006ff */
[----:B------:R1:W2:Y:S01]  /*4ba0*/  SYNCS.PHASECHK.TRANS64.TRYWAIT P1, [UR11+0x13250], R4 ;  /* 0x01325004ff0075a7 */ /* 0x0002a2000802014b */
[----:B------:R-:W-:Y:S05]  /*4bb0*/  @!P0 BRA `(.L_x_21) ;  /* 0x0000000000048947 */ /* 0x000fea0003800000 */
[----:B------:R-:W-:Y:S01]  /*4bc0*/  BPT.TRAP 0x1 ;  /* 0x000000040000795c */ /* 0x000fe20000300000 */
.L_x_21:
[C---:B------:R-:W-:Y:S01]  /*4bd0*/  FMUL.FTZ R10, R0.reuse, R120 ;  /* 0x00000078000a7220 */ /* 0x040fe20000410000 */
        /* <DEDUP_REMOVED lines=60> */
[----:B------:R-:W3:Y:S01]  /*4fa0*/  MUFU.TANH R10, R10 ;  /* 0x0000000a000a7308 */ /* 0x000ee20000002400 */
[----:B------:R-:W-:-:S07]  /*4fb0*/  FMUL.FTZ R126, R0, R85 ;  /* 0x00000055007e7220 */ /* 0x000fce0000410000 */
[----:B------:R-:W4:Y:S08]  /*4fc0*/  MUFU.TANH R9, R9 ;  /* 0x0000000900097308 */ /* 0x000f300000002400 */
[----:B------:R-:W1:Y:S08]  /*4fd0*/  MUFU.TANH R11, R11 ;  /* 0x0000000b000b7308 */ /* 0x000e700000002400 */
        /* <DEDUP_REMOVED lines=57> */
[----:B------:R-:W1:Y:S01]  /*5370*/  MUFU.TANH R84, R84 ;  /* 0x0000005400547308 */ /* 0x000e620000002400 */
[----:B--234-:R-:W-:Y:S05]  /*5380*/  @P1 BRA `(.L_x_22) ;  /* 0x0000000000081947 */ /* 0x01cfea0003800000 */
[----:B------:R-:W2:Y:S02]  /*5390*/  SYNCS.PHASECHK.TRANS64.TRYWAIT P1, [UR11+0x13250], R4 ;  /* 0x01325004ff0075a7 */ /* 0x000ea4000802014b */
[----:B--2---:R-:W-:Y:S05]  /*53a0*/  @!P1 BRA `(.L_x_23) ;  /* 0x0000005400d89947 */ /* 0x004fea0003800000 */
.L_x_22:
[----:B------:R-:W-:Y:S01]  /*53b0*/  FMNMX.FTZ R128, R10, R5, !PT ;  /* 0x000000050a807209 */ /* 0x000fe20007810000 */
[C---:B--2---:R-:W-:Y:S01]  /*53c0*/  FMUL.FTZ R85, R0.reuse, R86 ;  /* 0x0000005600557220 */ /* 0x044fe20000410000 */
[----:B-1----:R-:W-:Y:S01]  /*53d0*/  FMNMX.FTZ R127, R11, R6, !PT ;  /* 0x000000060b7f7209 */ /* 0x002fe20007810000 */
[----:B------:R-:W-:Y:S01]  /*53e0*/  FMUL.FTZ R86, R0, R87 ;  /* 0x0000005700567220 */ /* 0x000fe20000410000 */
[----:B------:R-:W-:Y:S01]  /*53f0*/  FMNMX.FTZ R128, R9, R128, !PT ;  /* 0x0000008009807209 */ /* 0x000fe20007810000 */
[----:B------:R-:W-:Y:S01]  /*5400*/  UIADD3 UR6, UR40, 0x1000, URZ ;  /* 0x0000100028067890 */ /* 0x000fe2000fffe03f */
[----:B------:R-:W-:Y:S01]  /*5410*/  FMNMX.FTZ R130, R12, R127, !PT ;  /* 0x0000007f0c827209 */ /* 0x000fe20007810000 */
[----:B------:R1:W2:Y:S01]  /*5420*/  MUFU.TANH R4, R126 ;  /* 0x0000007e00047308 */ /* 0x0002a20000002400 */
[----:B------:R-:W-:Y:S01]  /*5430*/  FMNMX.FTZ R127, R13, R128, !PT ;  /* 0x000000800d7f7209 */ /* 0x000fe20007810000 */
[----:B------:R-:W-:Y:S01]  /*5440*/  USHF.R.U32.HI UR6, URZ, 0x4, UR6 ;  /* 0x000000043f067899 */ /* 0x000fe20008011606 */
[----:B------:R-:W-:Y:S01]  /*5450*/  FMNMX.FTZ R87, R15, R130, !PT ;  /* 0x000000820f577209 */ /* 0x000fe20007810000 */
[----:B------:R-:W-:Y:S01]  /*5460*/  WARPGROUP.ARRIVE ;  /* 0x00000000000079c5 */ /* 0x000fe20000000000 */
[----:B------:R-:W-:Y:S01]  /*5470*/  FMNMX.FTZ R128, R14, R127, !PT ;  /* 0x0000007f0e807209 */ /* 0x000fe20007810000 */
[----:B------:R-:W-:Y:S01]  /*5480*/  ULOP3.LUT UR6, UR6, 0x3fff, URZ, 0xc0, !UPT ;  /* 0x00003fff06067892 */ /* 0x000fe2000f8ec03f */
[----:B------:R-:W-:Y:S01]  /*5490*/  FMNMX.FTZ R87, R20, R87, !PT ;  /* 0x0000005714577209 */ /* 0x000fe20007810000 */
[----:B------:R-:W-:Y:S01]  /*54a0*/  UMOV UR7, 0xc0000010 ;  /* 0xc000001000077882 */ /* 0x000fe20000000000 */
[----:B------:R-:W-:Y:S01]  /*54b0*/  FMNMX.FTZ R128, R21, R128, !PT ;  /* 0x0000008015807209 */ /* 0x000fe20007810000 */
[----:B------:R-:W-:Y:S01]  /*54c0*/  ULOP3.LUT UR6, UR6, 0x10000, URZ, 0xfc, !UPT ;  /* 0x0001000006067892 */ /* 0x000fe2000f8efc3f */
[----:B-1----:R-:W-:Y:S01]  /*54d0*/  FMNMX.FTZ R126, R120, R87, !PT ;  /* 0x00000057787e7209 */ /* 0x002fe20007810000 */
[----:B------:R-:W-:Y:S01]  /*54e0*/  FMUL.FTZ R56, R0, R56 ;  /* 0x0000003800387220 */ /* 0x000fe20000410000 */
[----:B------:R-:W-:Y:S01]  /*54f0*/  FMNMX.FTZ R87, R23, R128, !PT ;  /* 0x0000008017577209 */ /* 0x000fe20007810000 */
[----:B------:R-:W-:Y:S01]  /*5500*/  UIMAD UR10, UR22, 0x280, UR6 ;  /* 0x00000280160a78a4 */ /* 0x000fe2000f8e0206 */
[----:B------:R-:W-:Y:S01]  /*5510*/  FMNMX.FTZ R127, R121, R126, !PT ;  /* 0x0000007e797f7209 */ /* 0x000fe20007810000 */
[----:B------:R-:W1:Y:S01]  /*5520*/  MUFU.TANH R85, R85 ;  /* 0x0000005500557308 */ /* 0x000e620000002400 */
[----:B------:R-:W-:Y:S01]  /*5530*/  FMNMX.FTZ R126, R122, R87, !PT ;  /* 0x000000577a7e7209 */ /* 0x000fe20007810000 */
[----:B------:R-:W-:Y:S01]  /*5540*/  FMUL.FTZ R57, R0, R57 ;  /* 0x0000003900397220 */ /* 0x000fe20000410000 */
[----:B------:R-:W-:Y:S01]  /*5550*/  FMNMX.FTZ R128, R124, R127, !PT ;  /* 0x0000007f7c807209 */ /* 0x000fe20007810000 */
[----:B------:R-:W-:Y:S01]  /*5560*/  FMUL.FTZ R58, R0, R58 ;  /* 0x0000003a003a7220 */ /* 0x000fe20000410000 */
[----:B------:R-:W-:Y:S01]  /*5570*/  FMNMX.FTZ R87, R123, R126, !PT ;  /* 0x0000007e7b577209 */ /* 0x000fe20007810000 */
[----:B------:R-:W-:Y:S01]  /*5580*/  UMOV UR6, UR10 ;  /* 0x0000000a00067c82 */ /* 0x000fe20008000000 */
[----:B------:R-:W-:Y:S01]  /*5590*/  FMNMX.FTZ R127, R125, R128, !PT ;  /* 0x000000807d7f7209 */ /* 0x000fe20007810000 */
[----:B------:R-:W-:Y:S01]  /*55a0*/  QGMMA.64x64x32.F32.E4M3.E4M3 R24, R152, gdesc[UR4], R24, gsb0 ;  /* 0x00e0000498187df3 */ /* 0x000fe20008000818 */
[----:B------:R-:W-:Y:S01]  /*55b0*/  FMNMX.FTZ R126, R104, R87, !PT ;  /* 0x00000057687e7209 */ /* 0x000fe20007810000 */
[----:B------:R-:W-:Y:S01]  /*55c0*/  UIADD3 UR6, UR10, 0x80, URZ ;  /* 0x000000800a067890 */ /* 0x000fe2000fffe03f */
[----:B------:R-:W-:Y:S01]  /*55d0*/  FMNMX.FTZ R128, R106, R127, !PT ;  /* 0x0000007f6a807209 */ /* 0x000fe20007810000 */
[----:B------:R-:W3:Y:S01]  /*55e0*/  MUFU.TANH R56, R56 ;  /* 0x0000003800387308 */ /* 0x000ee20000002400 */
[----:B------:R-:W-:Y:S01]  /*55f0*/  FMNMX.FTZ R87, R105, R126, !PT ;  /* 0x0000007e69577209 */ /* 0x000fe20007810000 */
[----:B------:R-:W-:Y:S01]  /*5600*/  UMOV UR7, 0xc0000010 ;  /* 0xc000001000077882 */ /* 0x000fe20000000000 */
[----:B------:R-:W-:Y:S01]  /*5610*/  FMNMX.FTZ R127, R107, R128, !PT ;  /* 0x000000806b7f7209 */ /* 0x000fe20007810000 */
[----:B------:R-:W-:Y:S01]  /*5620*/  FMUL.FTZ R60, R0, R60 ;  /* 0x0000003c003c7220 */ /* 0x000fe20000410000 */
[----:B------:R-:W-:Y:S01]  /*5630*/  FMNMX.FTZ R126, R108, R87, !PT ;  /* 0x000000576c7e7209 */ /* 0x000fe20007810000 */
[----:B------:R-:W-:Y:S01]  /*5640*/  FMUL.FTZ R59, R0, R59 ;  /* 0x0000003b003b7220 */ /* 0x000fe20000410000 */
[----:B------:R-:W-:Y:S01]  /*5650*/  FMNMX.FTZ R128, R110, R127, !PT ;  /* 0x0000007f6e807209 */ /* 0x000fe20007810000 */
[----:B------:R-:W4:Y:S01]  /*5660*/  MUFU.TANH R86, R86 ;  /* 0x0000005600567308 */ /* 0x000f220000002400 */
[----:B------:R-:W-:Y:S01]  /*5670*/  FMNMX.FTZ R87, R109, R126, !PT ;  /* 0x0000007e6d577209 */ /* 0x000fe20007810000 */
[C---:B------:R-:W-:Y:S01]  /*5680*/  FMUL.FTZ R61, R0.reuse, R61 ;  /* 0x0000003d003d7220 */ /* 0x040fe20000410000 */
[----:B------:R-:W-:Y:S01]  /*5690*/  FMNMX.FTZ R127, R111, R128, !PT ;  /* 0x000000806f7f7209 */ /* 0x000fe20007810000 */
[----:B------:R-:W-:Y:S01]  /*56a0*/  FMUL.FTZ R64, R0, R64 ;  /* 0x0000004000407220 */ /* 0x000fe20000410000 */
[----:B------:R-:W-:Y:S01]  /*56b0*/  FMNMX.FTZ R126, R112, R87, !PT ;  /* 0x00000057707e7209 */ /* 0x000fe20007810000 */
[----:B------:R-:W-:Y:S01]  /*56c0*/  FMUL.FTZ R65, R0, R65 ;  /* 0x0000004100417220 */ /* 0x000fe20000410000 */
[----:B------:R-:W-:Y:S01]  /*56d0*/  FMNMX.FTZ R128, R114, R127, !PT ;  /* 0x0000007f72807209 */ /* 0x000fe20007810000 */
[----:B------:R-:W5:Y:S01]  /*56e0*/  MUFU.TANH R57, R57 ;  /* 0x0000003900397308 */ /* 0x000f620000002400 */
        /* <DEDUP_REMOVED lines=16> */
[----:B------:R-:W-:-:S02]  /*57f0*/  FMNMX.FTZ R87, R89, R126, !PT ;  /* 0x0000007e59577209 */ /* 0x000fc40007810000 */
[----:B------:R-:W-:Y:S02]  /*5800*/  FMNMX.FTZ R127, R91, R128, !PT ;  /* 0x000000805b7f7209 */ /* 0x000fe40007810000 */
[----:B------:R-:W-:Y:S02]  /*5810*/  FMNMX.FTZ R126, R92, R87, !PT ;  /* 0x000000575c7e7209 */ /* 0x000fe40007810000 */
[----:B------:R-:W-:Y:S01]  /*5820*/  FMNMX.FTZ R128, R94, R127, !PT ;  /* 0x0000007f5e807209 */ /* 0x000fe20007810000 */
[----:B------:R-:W5:Y:S01]  /*5830*/  MUFU.TANH R59, R59 ;  /* 0x0000003b003b7308 */ /* 0x000f620000002400 */
[----:B------:R-:W-:Y:S02]  /*5840*/  FMNMX.FTZ R87, R93, R126, !PT ;  /* 0x0000007e5d577209 */ /* 0x000fe40007810000 */
[----:B------:R-:W-:Y:S02]  /*5850*/  FMNMX.FTZ R127, R95, R128, !PT ;  /* 0x000000805f7f7209 */ /* 0x000fe40007810000 */
[----:B------:R-:W-:-:S02]  /*5860*/  FMNMX.FTZ R126, R96, R87, !PT ;  /* 0x00000057607e7209 */ /* 0x000fc40007810000 */
[----:B------:R-:W-:Y:S01]  /*5870*/  FMNMX.FTZ R128, R98, R127, !PT ;  /* 0x0000007f62807209 */ /* 0x000fe20007810000 */
[----:B------:R-:W5:Y:S01]  /*5880*/  MUFU.TANH R61, R61 ;  /* 0x0000003d003d7308 */ /* 0x000f620000002400 */
[----:B------:R-:W-:Y:S02]  /*5890*/  FMNMX.FTZ R87, R97, R126, !PT ;  /* 0x0000007e61577209 */ /* 0x000fe40007810000 */
[----:B------:R-:W-:Y:S02]  /*58a0*/  FMNMX.FTZ R127, R99, R128, !PT ;  /* 0x00000080637f7209 */ /* 0x000fe40007810000 */
[----:B------:R-:W-:Y:S02]  /*58b0*/  FMNMX.FTZ R126, R100, R87, !PT ;  /* 0x00000057647e7209 */ /* 0x000fe40007810000 */
[----:B------:R-:W-:Y:S01]  /*58c0*/  FMNMX.FTZ R128, R102, R127, !PT ;  /* 0x0000007f66807209 */ /* 0x000fe20007810000 */
[----:B------:R-:W-:Y:S01]  /*58d0*/  MUFU.TANH R64, R64 ;  /* 0x0000004000407308 */ /* 0x000fe20000002400 */
[----:B------:R-:W-:-:S02]  /*58e0*/  FMNMX.FTZ R87, R101, R126, !PT ;  /* 0x0000007e65577209 */ /* 0x000fc40007810000 */
[----:B------:R-:W-:Y:S02]  /*58f0*/  FMNMX.FTZ R127, R103, R128, !PT ;  /* 0x00000080677f7209 */ /* 0x000fe40007810000 */
[----:B------:R-:W-:Y:S01]  /*5900*/  FMNMX.FTZ R126, R72, R87, !PT ;  /* 0x00000057487e7209 */ /* 0x000fe20007810000 */
[----:B------:R-:W-:Y:S01]  /*5910*/  FMUL.FTZ R87, R0, R66 ;  /* 0x0000004200577220 */ /* 0x000fe20000410000 */
[----:B------:R-:W-:Y:S01]  /*5920*/  FMNMX.FTZ R66, R74, R127, !PT ;  /* 0x0000007f4a427209 */ /* 0x000fe20007810000 */
[----:B------:R-:W-:Y:S01]  /*5930*/  MUFU.TANH R65, R65 ;  /* 0x0000004100417308 */ /* 0x000fe20000002400 */
[----:B------:R-:W-:Y:S02]  /*5940*/  FMNMX.FTZ R127, R73, R126, !PT ;  /* 0x0000007e497f7209 */ /* 0x000fe40007810000 */
[----:B------:R-:W-:Y:S02]  /*5950*/  FMNMX.FTZ R129, R75, R66, !PT ;  /* 0x000000424b817209 */ /* 0x000fe40007810000 */
[----:B------:R-:W-:-:S02]  /*5960*/  FMNMX.FTZ R66, R76, R127, !PT ;  /* 0x0000007f4c427209 */ /* 0x000fc40007810000 */
[----:B------:R-:W-:Y:S01]  /*5970*/  FMNMX.FTZ R126, R78, R129, !PT ;  /* 0x000000814e7e7209 */ /* 0x000fe20007810000 */
[----:B------:R-:W5:Y:S01]  /*5980*/  MUFU.TANH R62, R62 ;  /* 0x0000003e003e7308 */ /* 0x000f620000002400 */
[----:B------:R-:W-:Y:S01]  /*5990*/  FMNMX.FTZ R127, R77, R66, !PT ;  /* 0x000000424d7f7209 */ /* 0x000fe20007810000 */
[----:B------:R-:W-:Y:S02]  /*59a0*/  WARPGROUP.DEPBAR.LE gsb0, 0x0 ;  /* 0x00008000000079c5 */ /* 0x000fe40000010000 */
[----:B------:R-:W-:Y:S01]  /*59b0*/  WARPGROUP.ARRIVE ;  /* 0x00000000000079c5 */ /* 0x000fe20000000000 */
[----:B------:R-:W-:Y:S02]  /*59c0*/  FMNMX.FTZ R66, R80, R127, !PT ;  /* 0x0000007f50427209 */ /* 0x000fe40007810000 */
[----:B------:R-:W-:Y:S01]  /*59d0*/  FMNMX.FTZ R129, R79, R126, !PT ;  /* 0x0000007e4f817209 */ /* 0x000fe20007810000 */
[----:B------:R-:W-:Y:S01]  /*59e0*/  MUFU.TANH R68, R68 ;  /* 0x0000004400447308 */ /* 0x000fe20000002400 */
[----:B------:R-:W-:Y:S01]  /*59f0*/  FMNMX.FTZ R127, R81, R66, !PT ;  /* 0x00000042517f7209 */ /* 0x000fe20007810000 */
[----:B------:R-:W-:Y:S01]  /*5a00*/  QGMMA.64x64x32.F32.E4M3.E4M3 R24, R136, gdesc[UR4], R24, gsb0 ;  /* 0x00e0000488187df3 */ /* 0x000fe20008000818 */
[----:B------:R-:W-:Y:S01]  /*5a10*/  FMNMX.FTZ R126, R82, R129, !PT ;  /* 0x00000081527e7209 */ /* 0x000fe20007810000 */
[----:B------:R-:W-:Y:S01]  /*5a20*/  UIADD3 UR6, UR10, 0x100, URZ ;  /* 0x000001000a067890 */ /* 0x000fe2000fffe03f */
[----:B------:R-:W-:Y:S01]  /*5a30*/  FMNMX.FTZ R127, R84, R127, !PT ;  /* 0x0000007f547f7209 */ /* 0x000fe20007810000 */
[----:B------:R-:W-:Y:S01]  /*5a40*/  UMOV UR7, 0xc0000010 ;  /* 0xc000001000077882 */ /* 0x000fe20000000000 */
[----:B------:R-:W-:Y:S01]  /*5a50*/  FMNMX.FTZ R126, R83, R126, !PT ;  /* 0x0000007e537e7209 */ /* 0x000fe20007810000 */
[----:B------:R-:W5:Y:S01]  /*5a60*/  MUFU.TANH R63, R63 ;  /* 0x0000003f003f7308 */ /* 0x000f620000002400 */
[----:B--2---:R-:W-:-:S02]  /*5a70*/  FMNMX.FTZ R127, R4, R127, !PT ;  /* 0x0000007f047f7209 */ /* 0x004fc40007810000 */
[----:B-1----:R-:W-:Y:S02]  /*5a80*/  FMNMX.FTZ R129, R85, R126, !PT ;  /* 0x0000007e55817209 */ /* 0x002fe40007810000 */
[----:B---3--:R-:W-:Y:S02]  /*5a90*/  FMNMX.FTZ R66, R56, R127, !PT ;  /* 0x0000007f38427209 */ /* 0x008fe40007810000 */
[----:B----4-:R-:W-:Y:S01]  /*5aa0*/  FMNMX.FTZ R129, R86, R129, !PT ;  /* 0x0000008156817209 */ /* 0x010fe20007810000 */
[----:B------:R-:W1:Y:S01]  /*5ab0*/  MUFU.TANH R69, R69 ;  /* 0x0000004500457308 */ /* 0x000e620000002400 */
[----:B-----5:R-:W-:Y:S02]  /*5ac0*/  FMNMX.FTZ R127, R57, R66, !PT ;  /* 0x00000042397f7209 */ /* 0x020fe40007810000 */
[----:B------:R-:W-:Y:S02]  /*5ad0*/  FMNMX.FTZ R126, R58, R129, !PT ;  /* 0x000000813a7e7209 */ /* 0x000fe40007810000 */
[----:B------:R-:W-:-:S02]  /*5ae0*/  FMNMX.FTZ R66, R60, R127, !PT ;  /* 0x0000007f3c427209 */ /* 0x000fc40007810000 */
[----:B------:R-:W-:Y:S01]  /*5af0*/  FMNMX.FTZ R129, R59, R126, !PT ;  /* 0x0000007e3b817209 */ /* 0x000fe20007810000 */
[----:B------:R-:W-:Y:S01]  /*5b00*/  FMUL.FTZ R126, R0, R71 ;  /* 0x00000047007e7220 */ /* 0x000fe20000410000 */
[----:B------:R-:W-:Y:S01]  /*5b10*/  FMNMX.FTZ R71, R61, R66, !PT ;  /* 0x000000423d477209 */ /* 0x000fe20007810000 */
[----:B------:R-:W2:Y:S01]  /*5b20*/  MUFU.TANH R87, R87 ;  /* 0x0000005700577308 */ /* 0x000ea20000002400 */
[----:B------:R-:W-:Y:S02]  /*5b30*/  FMNMX.FTZ R128, R62, R129, !PT ;  /* 0x000000813e807209 */ /* 0x000fe40007810000 */
[----:B------:R-:W-:Y:S02]  /*5b40*/  FMNMX.FTZ R66, R64, R71, !PT ;  /* 0x0000004740427209 */ /* 0x000fe40007810000 */
[----:B------:R-:W-:Y:S02]  /*5b50*/  FMNMX.FTZ R128, R63, R128, !PT ;  /* 0x000000803f807209 */ /* 0x000fe40007810000 */
[----:B------:R-:W-:Y:S01]  /*5b60*/  FMNMX.FTZ R71, R65, R66, !PT ;  /* 0x0000004241477209 */ /* 0x000fe20007810000 */
[----:B------:R-:W3:Y:S01]  /*5b70*/  MUFU.TANH R67, R67 ;  /* 0x0000004300437308 */ /* 0x000ee20000002400 */
[----:B------:R-:W-:-:S02]  /*5b80*/  LOP3.LUT P1, RZ, R2, 0x7f, RZ, 0xc0, !PT ;  /* 0x0000007f02ff7812 */ /* 0x000fc4000782c0ff */
[----:B------:R-:W-:-:S04]  /*5b90*/  FMNMX.FTZ R66, R68, R71, !PT ;  /* 0x0000004744427209 */ /* 0x000fc80007810000 */
[----:B-1----:R-:W-:Y:S01]  /*5ba0*/  FMNMX.FTZ R66, R69, R66, !PT ;  /* 0x0000004245427209 */ /* 0x002fe20007810000 */
[----:B------:R-:W1:Y:S01]  /*5bb0*/  MUFU.TANH R70, R70 ;  /* 0x0000004600467308 */ /* 0x000e620000002400 */
[----:B--2---:R-:W-:-:S03]  /*5bc0*/  FMNMX.FTZ R128, R87, R128, !PT ;  /* 0x0000008057807209 */ /* 0x004fc60007810000 */
[----:B------:R-:W2:Y:S04]  /*5bd0*/  SHFL.BFLY PT, R71, R66, 0x2, 0x1f ;  /* 0x0c401f0042477f89 */ /* 0x000ea800000e0000 */
[----:B------:R-:W4:Y:S01]  /*5be0*/  MUFU.TANH R126, R126 ;  /* 0x0000007e007e7308 */ /* 0x000f220000002400 */
[----:B---3--:R-:W-:-:S04]  /*5bf0*/  FMNMX.FTZ R127, R67, R128, !PT ;  /* 0x00000080437f7209 */ /* 0x008fc80007810000 */
[----:B-1----:R-:W-:-:S04]  /*5c00*/  FMNMX.FTZ R127, R70, R127, !PT ;  /* 0x0000007f467f7209 */ /* 0x002fc80007810000 */
[----:B----4-:R-:W-:Y:S02]  /*5c10*/  FMNMX.FTZ R127, R126, R127, !PT ;  /* 0x0000007f7e7f7209 */ /* 0x010fe40007810000 */
[----:B--2---:R-:W-:-:S03]  /*5c20*/  FMNMX.FTZ R128, R66, R71, !PT ;  /* 0x0000004742807209 */ /* 0x004fc60007810000 */
[----:B------:R-:W1:Y:S04]  /*5c30*/  SHFL.BFLY PT, R130, R127, 0x2, 0x1f ;  /* 0x0c401f007f827f89 */ /* 0x000e6800000e0000 */
[----:B------:R-:W2:Y:S01]  /*5c40*/  SHFL.BFLY PT, R71, R128, 0x1, 0x1f ;  /* 0x0c201f0080477f89 */ /* 0x000ea200000e0000 */
[----:B------:R-:W-:Y:S02]  /*5c50*/  WARPGROUP.DEPBAR.LE gsb0, 0x0 ;  /* 0x00008000000079c5 */ /* 0x000fe40000010000 */
[----:B------:R-:W-:-:S06]  /*5c60*/  WARPGROUP.ARRIVE ;  /* 0x00000000000079c5 */ /* 0x000fcc0000000000 */
[----:B------:R-:W-:Y:S01]  /*5c70*/  QGMMA.64x64x32.F32.E4M3.E4M3 R24, R140, gdesc[UR4], R24, gsb0 ;  /* 0x00e000048c187df3 */ /* 0x000fe20008000818 */
[----:B------:R-:W-:Y:S01]  /*5c80*/  UIADD3 UR6, UR10, 0x180, URZ ;  /* 0x000001800a067890 */ /* 0x000fe2000fffe03f */
[----:B------:R-:W-:Y:S01]  /*5c90*/  UMOV UR7, 0xc0000010 ;  /* 0xc000001000077882 */ /* 0x000fe20000000000 */
[----:B-1----:R-:W-:Y:S01]  /*5ca0*/  FMNMX.FTZ R130, R127, R130, !PT ;  /* 0x000000827f827209 */ /* 0x002fe20007810000 */
[----:B------:R-:W-:Y:S01]  /*5cb0*/  IMAD.U32 R127, RZ, RZ, UR20 ;  /* 0x00000014ff7f7e24 */ /* 0x000fe2000f8e00ff */
[----:B--2---:R-:W-:-:S03]  /*5cc0*/  FMNMX.FTZ R66, R128, R71, !PT ;  /* 0x0000004780427209 */ /* 0x004fc60007810000 */
[----:B------:R-:W1:Y:S02]  /*5cd0*/  SHFL.BFLY PT, R129, R130, 0x1, 0x1f ;  /* 0x0c201f0082817f89 */ /* 0x000e6400000e0000 */
[----:B------:R-:W-:-:S01]  /*5ce0*/  FFMA.FTZ R127, R66, R127, -8 ;  /* 0xc1000000427f7423 */ /* 0x000fc2000001007f */
[----:B------:R-:W-:-:S03]  /*5cf0*/  FADD.FTZ R5, -R66, R5 ;  /* 0x0000000542057221 */ /* 0x000fc60000010100 */
[--C-:B------:R-:W-:Y:S01]  /*5d00*/  FFMA.FTZ R128, R23, UR20, -R127.reuse ;  /* 0x0000001417807c23 */ /* 0x100fe2000801087f */
[----:B------:R-:W-:-:S01]  /*5d10*/  FFMA.FTZ R23, R122, UR20, -R127 ;  /* 0x000000147a177c23 */ /* 0x000fc2000801087f */
[--C-:B------:R-:W-:Y:S01]  /*5d20*/  FFMA.FTZ R122, R123, UR20, -R127.reuse ;  /* 0x000000147b7a7c23 */ /* 0x100fe2000801087f */
[----:B------:R-:W-:-:S01]  /*5d30*/  FFMA.FTZ R123, R4, UR20, -R127 ;  /* 0x00000014047b7c23 */ /* 0x000fc2000801087f */
[--C-:B------:R-:W-:Y:S01]  /*5d40*/  FFMA.FTZ R4, R56, UR20, -R127.reuse ;  /* 0x0000001438047c23 */ /* 0x100fe2000801087f */
[----:B------:R-:W-:-:S01]  /*5d50*/  FFMA.FTZ R56, R60, UR20, -R127 ;  /* 0x000000143c387c23 */ /* 0x000fc2000801087f */
[--C-:B------:R-:W-:Y:S01]  /*5d60*/  FFMA.FTZ R60, R64, UR20, -R127.reuse ;  /* 0x00000014403c7c23 */ /* 0x100fe2000801087f */
[----:B------:R-:W-:-:S01]  /*5d70*/  FFMA.FTZ R64, R68, UR20, -R127 ;  /* 0x0000001444407c23 */ /* 0x000fc2000801087f */
[----:B------:R-:W-:Y:S02]  /*5d80*/  IMAD.U32 R68, RZ, RZ, UR20 ;  /* 0x00000014ff447e24 */ /* 0x000fe4000f8e00ff */
[----:B------:R-:W-:Y:S01]  /*5d90*/  FMUL.FTZ R5, R5, UR20 ;  /* 0x0000001405057c20 */ /* 0x000fe20008410000 */
[--C-:B------:R-:W-:Y:S01]  /*5da0*/  FFMA.FTZ R10, R10, UR20, -R127.reuse ;  /* 0x000000140a0a7c23 */ /* 0x100fe2000801087f */
[----:B------:R-:W-:-:S01]  /*5db0*/  FFMA.FTZ R9, R9, UR20, -R127 ;  /* 0x0000001409097c23 */ /* 0x000fc2000801087f */
[--C-:B------:R-:W-:Y:S01]  /*5dc0*/  FFMA.FTZ R13, R13, UR20, -R127.reuse ;  /* 0x000000140d0d7c23 */ /* 0x100fe2000801087f */
[----:B------:R-:W-:-:S01]  /*5dd0*/  FFMA.FTZ R14, R14, UR20, -R127 ;  /* 0x000000140e0e7c23 */ /* 0x000fc2000801087f */
[--C-:B------:R-:W-:Y:S01]  /*5de0*/  FFMA.FTZ R21, R21, UR20, -R127.reuse ;  /* 0x0000001415157c23 */ /* 0x100fe2000801087f */
[----:B------:R-:W-:Y:S01]  /*5df0*/  MUFU.EX2 R5, R5 ;  /* 0x0000000500057308 */ /* 0x000fe20000000800 */
[----:B-1----:R-:W-:Y:S01]  /*5e00*/  FMNMX.FTZ R71, R130, R129, !PT ;  /* 0x0000008182477209 */ /* 0x002fe20007810000 */
[--C-:B------:R-:W-:Y:S01]  /*5e10*/  FFMA.FTZ R104, R104, UR20, -R127.reuse ;  /* 0x0000001468687c23 */ /* 0x100fe2000801087f */
[----:B------:R-:W-:-:S01]  /*5e20*/  FFMA.FTZ R105, R105, UR20, -R127 ;  /* 0x0000001469697c23 */ /* 0x000fc2000801087f */
[--C-:B------:R-:W-:Y:S01]  /*5e30*/  FFMA.FTZ R108, R108, UR20, -R127.reuse ;  /* 0x000000146c6c7c23 */ /* 0x100fe2000801087f */
[----:B------:R-:W-:-:S01]  /*5e40*/  FFMA.FTZ R109, R109, UR20, -R127 ;  /* 0x000000146d6d7c23 */ /* 0x000fc2000801087f */
[C---:B------:R-:W-:Y:S01]  /*5e50*/  FADD.FTZ R6, -R71.reuse, R6 ;  /* 0x0000000647067221 */ /* 0x040fe20000010100 */
[----:B------:R-:W-:-:S01]  /*5e60*/  FFMA.FTZ R68, R71, R68, -8 ;  /* 0xc100000047447423 */ /* 0x000fc20000010044 */
[----:B------:R-:W1:Y:S01]  /*5e70*/  MUFU.EX2 R10, R10 ;  /* 0x0000000a000a7308 */ /* 0x000e620000000800 */
[----:B------:R-:W-:-:S01]  /*5e80*/  FFMA.FTZ R112, R112, UR20, -R127 ;  /* 0x0000001470707c23 */ /* 0x000fc2000801087f */
[----:B------:R-:W-:Y:S01]  /*5e90*/  FMUL.FTZ R6, R6, UR20 ;  /* 0x0000001406067c20 */ /* 0x000fe20008410000 */
        /* <DEDUP_REMOVED lines=13> */
[----:B------:R-:W2:Y:S01]  /*5f70*/  MUFU.EX2 R11, R11 ;  /* 0x0000000b000b7308 */ /* 0x000ea20000000800 */
[----:B-1----:R-:W-:-:S01]  /*5f80*/  FFMA.FTZ R8, R5, R8, R10 ;  /* 0x0000000805087223 */ /* 0x002fc2000001000a */
        /* <DEDUP_REMOVED lines=8> */
[--C-:B------:R-:W-:Y:S01]  /*6010*/  FFMA.FTZ R72, R72, UR20, -R127.reuse ;  /* 0x0000001448487c23 */ /* 0x100fe2000801087f */
[----:B------:R-:W-:-:S01]  /*6020*/  FFMA.FTZ R73, R73, UR20, -R127 ;  /* 0x0000001449497c23 */ /* 0x000fc2000801087f */
[--C-:B------:R-:W-:Y:S01]  /*6030*/  FFMA.FTZ R76, R76, UR20, -R127.reuse ;  /* 0x000000144c4c7c23 */ /* 0x100fe2000801087f */
[----:B------:R-:W-:-:S01]  /*6040*/  FFMA.FTZ R77, R77, UR20, -R127 ;  /* 0x000000144d4d7c23 */ /* 0x000fc2000801087f */
[--C-:B------:R-:W-:Y:S01]  /*6050*/  FFMA.FTZ R80, R80, UR20, -R127.reuse ;  /* 0x0000001450507c23 */ /* 0x100fe2000801087f */
[----:B------:R-:W-:-:S01]  /*6060*/  FFMA.FTZ R81, R81, UR20, -R127 ;  /* 0x0000001451517c23 */ /* 0x000fc2000801087f */
[----:B------:R-:W3:Y:S01]  /*6070*/  MUFU.EX2 R12, R12 ;  /* 0x0000000c000c7308 */ /* 0x000ee20000000800 */
[----:B--2---:R-:W-:-:S01]  /*6080*/  FFMA.FTZ R7, R6, R7, R11 ;  /* 0x0000000706077223 */ /* 0x004fc2000001000b */
[----:B------:R-:W-:-:S02]  /*6090*/  WARPGROUP.DEPBAR.LE gsb0, 0x0 ;  /* 0x00008000000079c5 */ /* 0x000fc40000010000 */
[----:B------:R-:W-:Y:S01]  /*60a0*/  WARPGROUP.ARRIVE ;  /* 0x00000000000079c5 */ /* 0x000fe20000000000 */
[--C-:B------:R-:W-:Y:S01]  /*60b0*/  FFMA.FTZ R84, R84, UR20, -R127.reuse ;  /* 0x0000001454547c23 */ /* 0x100fe2000801087f */
[----:B------:R-:W-:-:S01]  /*60c0*/  FFMA.FTZ R57, R57, UR20, -R127 ;  /* 0x0000001439397c23 */ /* 0x000fc2000801087f */
[----:B------:R-:W-:Y:S01]  /*60d0*/  FFMA.FTZ R61, R61, UR20, -R127 ;  /* 0x000000143d3d7c23 */ /* 0x000fe2000801087f */
[----:B------:R-:W2:Y:S01]  /*60e0*/  MUFU.EX2 R13, R13 ;  /* 0x0000000d000d7308 */ /* 0x000ea20000000800 */
[----:B-1----:R-:W-:-:S01]  /*60f0*/  FADD.FTZ R8, R9, R8 ;  /* 0x0000000809087221 */ /* 0x002fc20000010000 */
[----:B------:R-:W-:Y:S01]  /*6100*/  QGMMA.64x64x32.F32.E4M3.E4M3 R24, R144, gdesc[UR4], R24, gsb0 ;  /* 0x00e0000490187df3 */ /* 0x000fe20008000818 */
[----:B------:R-:W-:-:S01]  /*6110*/  FFMA.FTZ R65, R65, UR20, -R127 ;  /* 0x0000001441417c23 */ /* 0x000fc2000801087f */
[----:B------:R-:W-:Y:S01]  /*6120*/  FFMA.FTZ R69, R69, UR20, -R127 ;  /* 0x0000001445457c23 */ /* 0x000fe2000801087f */
[----:B------:R-:W-:-:S01]  /*6130*/  FFMA.FTZ R106, R106, UR20, -R68 ;  /* 0x000000146a6a7c23 */ /* 0x000fc20008010844 */
[--C-:B------:R-:W-:Y:S01]  /*6140*/  FFMA.FTZ R107, R107, UR20, -R68.reuse ;  /* 0x000000146b6b7c23 */ /* 0x100fe20008010844 */
[----:B------:R-:W-:-:S01]  /*6150*/  FFMA.FTZ R110, R110, UR20, -R68 ;  /* 0x000000146e6e7c23 */ /* 0x000fc20008010844 */
[----:B------:R-:W1:Y:S01]  /*6160*/  MUFU.EX2 R15, R15 ;  /* 0x0000000f000f7308 */ /* 0x000e620000000800 */
[----:B---3--:R-:W-:-:S01]  /*6170*/  FADD.FTZ R130, R12, R7 ;  /* 0x000000070c827221 */ /* 0x008fc20000010000 */
[--C-:B------:R-:W-:Y:S01]  /*6180*/  FFMA.FTZ R111, R111, UR20, -R68.reuse ;  /* 0x000000146f6f7c23 */ /* 0x100fe20008010844 */
[----:B------:R-:W-:-:S01]  /*6190*/  FFMA.FTZ R114, R114, UR20, -R68 ;  /* 0x0000001472727c23 */ /* 0x000fc20008010844 */
[--C-:B------:R-:W-:Y:S01]  /*61a0*/  FFMA.FTZ R115, R115, UR20, -R68.reuse ;  /* 0x0000001473737c23 */ /* 0x100fe20008010844 */
[----:B------:R-:W-:-:S01]  /*61b0*/  FFMA.FTZ R118, R118, UR20, -R68 ;  /* 0x0000001476767c23 */ /* 0x000fc20008010844 */
[--C-:B------:R-:W-:Y:S01]  /*61c0*/  FFMA.FTZ R119, R119, UR20, -R68.reuse ;  /* 0x0000001477777c23 */ /* 0x100fe20008010844 */
[----:B------:R-:W-:-:S01]  /*61d0*/  FFMA.FTZ R90, R90, UR20, -R68 ;  /* 0x000000145a5a7c23 */ /* 0x000fc20008010844 */
[----:B------:R-:W3:Y:S01]  /*61e0*/  MUFU.EX2 R14, R14 ;  /* 0x0000000e000e7308 */ /* 0x000ee20000000800 */
[----:B--2---:R-:W-:-:S01]  /*61f0*/  FADD.FTZ R7, R13, R8 ;  /* 0x000000080d077221 */ /* 0x004fc20000010000 */
[--C-:B------:R-:W-:Y:S01]  /*6200*/  FFMA.FTZ R91, R91, UR20, -R68.reuse ;  /* 0x000000145b5b7c23 */ /* 0x100fe20008010844 */
[----:B------:R-:W-:-:S01]  /*6210*/  FFMA.FTZ R94, R94, UR20, -R68 ;  /* 0x000000145e5e7c23 */ /* 0x000fc20008010844 */
[--C-:B------:R-:W-:Y:S01]  /*6220*/  FFMA.FTZ R95, R95, UR20, -R68.reuse ;  /* 0x000000145f5f7c23 */ /* 0x100fe20008010844 */
[----:B------:R-:W-:-:S01]  /*6230*/  FFMA.FTZ R98, R98, UR20, -R68 ;  /* 0x0000001462627c23 */ /* 0x000fc20008010844 */
[----:B------:R-:W-:Y:S01]  /*6240*/  FFMA.FTZ R99, R99, UR20, -R68 ;  /* 0x0000001463637c23 */ /* 0x000fe20008010844 */
[----:B------:R-:W-:Y:S01]  /*6250*/  UIADD3 UR6, UR10, 0x200, URZ ;  /* 0x000002000a067890 */ /* 0x000fe2000fffe03f */
[----:B------:R-:W2:Y:S01]  /*6260*/  MUFU.EX2 R20, R20 ;  /* 0x0000001400147308 */ /* 0x000ea20000000800 */
[----:B-1----:R-:W-:-:S01]  /*6270*/  FADD.FTZ R127, R15, R130 ;  /* 0x000000820f7f7221 */ /* 0x002fc20000010000 */
[--C-:B------:R-:W-:Y:S01]  /*6280*/  FFMA.FTZ R102, R102, UR20, -R68.reuse ;  /* 0x0000001466667c23 */ /* 0x100fe20008010844 */
[----:B------:R-:W-:-:S01]  /*6290*/  FFMA.FTZ R103, R103, UR20, -R68 ;  /* 0x0000001467677c23 */ /* 0x000fc20008010844 */
[----:B------:R-:W-:Y:S01]  /*62a0*/  UMOV UR7, 0xc0000010 ;  /* 0xc000001000077882 */ /* 0x000fe20000000000 */
        /* <DEDUP_REMOVED lines=17> */
[----:B------:R-:W-:-:S02]  /*63c0*/  IMAD.U32 R129, RZ, RZ, UR21 ;  /* 0x00000015ff817e24 */ /* 0x000fc4000f8e00ff */
[----:B------:R-:W2:Y:S01]  /*63d0*/  MUFU.EX2 R128, R128 ;  /* 0x0000008000807308 */ /* 0x000ea20000000800 */
[----:B-1----:R-:W-:-:S07]  /*63e0*/  FADD.FTZ R7, R21, R8 ;  /* 0x0000000815077221 */ /* 0x002fce0000010000 */
[----:B------:R-:W1:Y:S01]  /*63f0*/  MUFU.EX2 R121, R121 ;  /* 0x0000007900797308 */ /* 0x000e620000000800 */
[----:B---3--:R-:W-:-:S07]  /*6400*/  FADD.FTZ R8, R120, R127 ;  /* 0x0000007f78087221 */ /* 0x008fce0000010000 */
[----:B------:R-:W3:Y:S01]  /*6410*/  MUFU.EX2 R23, R23 ;  /* 0x0000001700177308 */ /* 0x000ee20000000800 */
[----:B--2---:R-:W-:-:S07]  /*6420*/  FADD.FTZ R130, R128, R7 ;  /* 0x0000000780827221 */ /* 0x004fce0000010000 */
[----:B------:R-:W2:Y:S01]  /*6430*/  MUFU.EX2 R124, R124 ;  /* 0x0000007c007c7308 */ /* 0x000ea20000000800 */
[----:B-1----:R-:W-:-:S07]  /*6440*/  FADD.FTZ R7, R121, R8 ;  /* 0x0000000879077221 */ /* 0x002fce0000010000 */
[----:B------:R-:W1:Y:S01]  /*6450*/  MUFU.EX2 R122, R122 ;  /* 0x0000007a007a7308 */ /* 0x000e620000000800 */
[----:B---3--:R-:W-:-:S01]  /*6460*/  FADD.FTZ R127, R23, R130 ;  /* 0x00000082177f7221 */ /* 0x008fc20000010000 */
[----:B------:R-:W-:Y:S02]  /*6470*/  WARPGROUP.DEPBAR.LE gsb0, 0x0 ;  /* 0x00008000000079c5 */ /* 0x000fe40000010000 */
[----:B------:R-:W-:-:S04]  /*6480*/  WARPGROUP.ARRIVE ;  /* 0x00000000000079c5 */ /* 0x000fc80000000000 */
[----:B------:R-:W3:Y:S01]  /*6490*/  MUFU.EX2 R125, R125 ;  /* 0x0000007d007d7308 */ /* 0x000ee20000000800 */
[----:B--2---:R-:W-:-:S01]  /*64a0*/  FADD.FTZ R8, R124, R7 ;  /* 0x000000077c087221 */ /* 0x004fc20000010000 */
[----:B------:R-:W-:Y:S06]  /*64b0*/  QGMMA.64x64x32.F32.E4M3.E4M3 R24, R148, gdesc[UR4], R24, gsb0 ;  /* 0x00e0000494187df3 */ /* 0x000fec0008000818 */
        /* <DEDUP_REMOVED lines=19> */
[----:B-1----:R-:W-:-:S01]  /*65f0*/  FADD.FTZ R127, R111, R130 ;  /* 0x000000826f7f7221 */ /* 0x002fc20000010000 */
[----:B------:R-:W-:-:S06]  /*6600*/  WARPGROUP.DEPBAR.LE gsb0, 0x0 ;  /* 0x00008000000079c5 */ /* 0x000fcc0000010000 */
        /* <DEDUP_REMOVED lines=72> */
[--C-:B------:R-:W-:Y:S01]  /*6a90*/  FFMA.FTZ R130, R67, UR20, -R68.reuse ;  /* 0x0000001443827c23 */ /* 0x100fe20008010844 */
[----:B------:R-:W-:-:S01]  /*6aa0*/  FFMA.FTZ R67, R70, UR20, -R68 ;  /* 0x0000001446437c23 */ /* 0x000fc20008010844 */
[----:B------:R-:W-:-:S04]  /*6ab0*/  FFMA.FTZ R68, R126, UR20, -R68 ;  /* 0x000000147e447c23 */ /* 0x000fc80008010844 */
        /* <DEDUP_REMOVED lines=12> */
[----:B------:R-:W-:-:S05]  /*6b80*/  @!P1 VIADD R7, R129, 0x13240 ;  /* 0x0001324081079836 */ /* 0x000fca0000000000 */
[----:B------:R-:W-:Y:S01]  /*6b90*/  @!P1 PRMT R7, RZ, 0x654, R7 ;  /* 0x00000654ff079816 */ /* 0x000fe20000000007 */
[----:B------:R-:W1:Y:S01]  /*6ba0*/  MUFU.EX2 R56, R56 ;  /* 0x0000003800387308 */ /* 0x000e620000000800 */
[----:B---3--:R-:W-:-:S02]  /*6bb0*/  FADD.FTZ R127, R57, R8 ;  /* 0x00000008397f7221 */ /* 0x008fc40000010000 */
[----:B------:R3:W-:Y:S05]  /*6bc0*/  @!P1 SYNCS.ARRIVE.TRANS64.RED.A1T0 RZ, [R7+URZ], RZ ;  /* 0x000000ff07ff99a7 */ /* 0x0007ea000810043f */
[----:B------:R-:W4:Y:S01]  /*6bd0*/  MUFU.EX2 R62, R62 ;  /* 0x0000003e003e7308 */ /* 0x000f220000000800 */
[----:B--2---:R-:W-:-:S07]  /*6be0*/  FADD.FTZ R129, R59, R70 ;  /* 0x000000463b817221 */ /* 0x004fce0000010000 */
[----:B------:R-:W3:Y:S01]  /*6bf0*/  MUFU.EX2 R61, R61 ;  /* 0x0000003d003d7308 */ /* 0x000ee20000000800 */
[----:B-1----:R-:W-:-:S07]  /*6c00*/  FADD.FTZ R8, R56, R127 ;  /* 0x0000007f38087221 */ /* 0x002fce0000010000 */
[----:B------:R-:W1:Y:S01]  /*6c10*/  MUFU.EX2 R63, R63 ;  /* 0x0000003f003f7308 */ /* 0x000e620000000800 */
[----:B----4-:R-:W-:-:S07]  /*6c20*/  FADD.FTZ R70, R62, R129 ;  /* 0x000000813e467221 */ /* 0x010fce0000010000 */
[----:B------:R-:W2:Y:S01]  /*6c30*/  MUFU.EX2 R60, R60 ;  /* 0x0000003c003c7308 */ /* 0x000ea20000000800 */
[----:B---3--:R-:W-:-:S07]  /*6c40*/  FADD.FTZ R7, R61, R8 ;  /* 0x000000083d077221 */ /* 0x008fce0000010000 */
[----:B------:R-:W3:Y:S01]  /*6c50*/  MUFU.EX2 R87, R87 ;  /* 0x0000005700577308 */ /* 0x000ee20000000800 */
[----:B-1----:R-:W-:-:S07]  /*6c60*/  FADD.FTZ R70, R63, R70 ;  /* 0x000000463f467221 */ /* 0x002fce0000010000 */
[----:B------:R-:W1:Y:S01]  /*6c70*/  MUFU.EX2 R65, R65 ;  /* 0x0000004100417308 */ /* 0x000e620000000800 */
[----:B--2---:R-:W-:-:S07]  /*6c80*/  FADD.FTZ R8, R60, R7 ;  /* 0x000000073c087221 */ /* 0x004fce0000010000 */
        /* <DEDUP_REMOVED lines=9> */
[----:B-1----:R-:W-:-:S01]  /*6d20*/  FADD.FTZ R7, R67, R8 ;  /* 0x0000000843077221 */ /* 0x002fc20000010000 */
[----:B--2---:R-:W-:-:S03]  /*6d30*/  FADD.FTZ R8, R69, R70 ;  /* 0x0000004645087221 */ /* 0x004fc60000010000 */
[----:B---3--:R-:W-:Y:S01]  /*6d40*/  FADD.FTZ R7, R68, R7 ;  /* 0x0000000744077221 */ /* 0x008fe20000010000 */
[----:B------:R-:W-:Y:S06]  /*6d50*/  @!P0 BRA `(.L_x_24) ;  /* 0x0000000000048947 */ /* 0x000fec0003800000 */
[----:B------:R-:W-:Y:S01]  /*6d60*/  BPT.TRAP 0x1 ;  /* 0x000000040000795c */ /* 0x000fe20000300000 */
.L_x_24:
[----:B------:R-:W-:Y:S01]  /*6d70*/  UIADD3 UR6, UR11, 0x13260, URZ ;  /* 0x000132600b067890 */ /* 0x000fe2000fffe03f */
[----:B------:R-:W-:Y:S01]  /*6d80*/  ISETP.LT.AND P1, PT, RZ, UR45, PT ;  /* 0x0000002dff007c0c */ /* 0x000fe2000bf21270 */
[----:B------:R-:W-:Y:S01]  /*6d90*/  UIADD3 UR7, UR45, -0x1, URZ ;  /* 0xffffffff2d077890 */ /* 0x000fe2000fffe03f */
[----:B------:R-:W-:Y:S01]  /*6da0*/  F2FP.SATFINITE.E4M3.F32.PACK_AB_MERGE_C R13, R14, R13, RZ ;  /* 0x0000000d0e0d723e */ /* 0x000fe200048070ff */
[----:B------:R-:W-:Y:S01]  /*6db0*/  UPRMT UR6, UR39, 0x654, UR6 ;  /* 0x0000065427067896 */ /* 0x000fe20008000006 */
[----:B------:R-:W-:Y:S01]  /*6dc0*/  F2FP.SATFINITE.E4M3.F32.PACK_AB_MERGE_C R15, R20, R15, RZ ;  /* 0x0000000f140f723e */ /* 0x000fe200048070ff */
[----:B------:R-:W-:Y:S01]  /*6dd0*/  UMOV UR23, UR37 ;  /* 0x0000002500177c82 */ /* 0x000fe20008000000 */
[----:B------:R-:W-:Y:S01]  /*6de0*/  F2FP.SATFINITE.E4M3.F32.PACK_AB_MERGE_C R23, R122, R23, RZ ;  /* 0x000000177a17723e */ /* 0x000fe200048070ff */
[----:B------:R-:W-:Y:S01]  /*6df0*/  UMOV UR22, UR38 ;  /* 0x0000002600167c82 */ /* 0x000fe20008000000 */
[----:B------:R-:W-:Y:S01]  /*6e00*/  F2FP.SATFINITE.E4M3.F32.PACK_AB_MERGE_C R124, R125, R124, RZ ;  /* 0x0000007c7d7c723e */ /* 0x000fe200048070ff */
[----:B------:R-:W-:Y:S01]  /*6e10*/  UMOV UR45, UR7 ;  /* 0x00000007002d7c82 */ /* 0x000fe20008000000 */
[----:B------:R-:W-:Y:S01]  /*6e20*/  F2FP.SATFINITE.E4M3.F32.PACK_AB_MERGE_C R108, R109, R108, RZ ;  /* 0x0000006c6d6c723e */ /* 0x000fe200048070ff */
[-C--:B------:R-:W-:Y:S01]  /*6e30*/  FMUL.FTZ R24, R24, R5.reuse ;  /* 0x0000000518187220 */ /* 0x080fe20000410000 */
[----:B------:R-:W-:Y:S01]  /*6e40*/  F2FP.SATFINITE.E4M3.F32.PACK_AB_MERGE_C R110, R111, R110, RZ ;  /* 0x0000006e6f6e723e */ /* 0x000fe200048070ff */
[----:B------:R-:W-:Y:S01]  /*6e50*/  SYNCS.ARRIVE.TRANS64.RED.A1T0 RZ, [UR6], RZ ;  /* 0x000000ffffff79a7 */ /* 0x000fe20008100406 */
[----:B------:R-:W-:Y:S01]  /*6e60*/  F2FP.SATFINITE.E4M3.F32.PACK_AB_MERGE_C R116, R117, R116, RZ ;  /* 0x000000747574723e */ /* 0x000fe200048070ff */
[-C--:B------:R-:W-:Y:S01]  /*6e70*/  FMUL.FTZ R25, R25, R5.reuse ;  /* 0x0000000519197220 */ /* 0x080fe20000410000 */
        /* <DEDUP_REMOVED lines=15> */
[----:B------:R-:W-:Y:S01]  /*6f70*/  FMUL.FTZ R41, R41, R5 ;  /* 0x0000000529297220 */ /* 0x000fe20000410000 */
        /* <DEDUP_REMOVED lines=10> */
[----:B------:R-:W-:Y:S01]  /*7020*/  FMUL.FTZ R53, R53, R5 ;  /* 0x0000000535357220 */ /* 0x000fe20000410000 */
[-C--:B------:R-:W-:Y:S01]  /*7030*/  FMUL.FTZ R26, R26, R6.reuse ;  /* 0x000000061a1a7220 */ /* 0x080fe20000410000 */
        /* <DEDUP_REMOVED lines=14> */
[----:B------:R-:W-:Y:S01]  /*7120*/  FMUL.FTZ R55, R55, R6 ;  /* 0x0000000637377220 */ /* 0x000fe20000410000 */
[----:B------:R-:W-:Y:S01]  /*7130*/  F2FP.SATFINITE.E4M3.F32.PACK_AB_MERGE_C R152, R9, R10, R13 ;  /* 0x0000000a0998723e */ /* 0x000fe2000480700d */
[----:B------:R-:W-:Y:S01]  /*7140*/  IMAD.MOV.U32 R5, RZ, RZ, R66 ;  /* 0x000000ffff057224 */ /* 0x000fe200078e0042 */
[----:B------:R-:W-:-:S02]  /*7150*/  F2FP.SATFINITE.E4M3.F32.PACK_AB_MERGE_C R153, R12, R11, R15 ;  /* 0x0000000b0c99723e */ /* 0x000fc4000480700f */
[----:B------:R-:W-:Y:S02]  /*7160*/  F2FP.SATFINITE.E4M3.F32.PACK_AB_MERGE_C R154, R128, R21, R23 ;  /* 0x00000015809a723e */ /* 0x000fe40004807017 */
[----:B------:R-:W-:Y:S02]  /*7170*/  F2FP.SATFINITE.E4M3.F32.PACK_AB_MERGE_C R155, R121, R120, R124 ;  /* 0x00000078799b723e */ /* 0x000fe4000480707c */
[----:B------:R-:W-:Y:S02]  /*7180*/  F2FP.SATFINITE.E4M3.F32.PACK_AB_MERGE_C R136, R105, R104, R108 ;  /* 0x000000686988723e */ /* 0x000fe4000480706c */
[----:B------:R-:W-:Y:S02]  /*7190*/  F2FP.SATFINITE.E4M3.F32.PACK_AB_MERGE_C R137, R107, R106, R110 ;  /* 0x0000006a6b89723e */ /* 0x000fe4000480706e */
[----:B------:R-:W-:Y:S02]  /*71a0*/  F2FP.SATFINITE.E4M3.F32.PACK_AB_MERGE_C R138, R113, R112, R116 ;  /* 0x00000070718a723e */ /* 0x000fe40004807074 */
        /* <DEDUP_REMOVED lines=13> */
[----:B------:R-:W-:Y:S01]  /*7280*/  MOV R6, R71 ;  /* 0x0000004700067202 */ /* 0x000fe20000000f00 */
[----:B------:R-:W-:Y:S06]  /*7290*/  @P1 BRA `(.L_x_25) ;  /* 0xffffffd000f01947 */ /* 0x000fec000383ffff */
.L_x_15:
[----:B------:R-:W-:Y:S06]  /*72a0*/  BAR.ARV 0x8, 0x1a0 ;  /* 0x0206800000007b1d */ /* 0x000fec0000002000 */
[----:B------:R-:W-:Y:S05]  /*72b0*/  @!P0 BRA `(.L_x_26) ;  /* 0x0000000000048947 */ /* 0x000fea0003800000 */
[----:B------:R-:W-:Y:S01]  /*72c0*/  BPT.TRAP 0x1 ;  /* 0x000000040000795c */ /* 0x000fe20000300000 */
.L_x_26:
[----:B------:R-:W-:Y:S01]  /*72d0*/  ULEA UR8, UR38, UR40, 0x3 ;  /* 0x0000002826087291 */ /* 0x000fe2000f8e183f */
[----:B------:R-:W-:-:S05]  /*72e0*/  IMAD.U32 R0, RZ, RZ, UR37 ;  /* 0x00000025ff007e24 */ /* 0x000fca000f8e00ff */
[----:B------:R-:W-:-:S04]  /*72f0*/  SHF.L.U32 R0, R0, 0x1f, RZ ;  /* 0x0000001f00007819 */ /* 0x000fc800000006ff */
[----:B------:R1:W2:Y:S01]  /*7300*/  SYNCS.PHASECHK.TRANS64.TRYWAIT P1, [UR8+0x13250], R0 ;  /* 0x01325000ff0075a7 */ /* 0x0002a20008020148 */
[----:B------:R-:W-:Y:S05]  /*7310*/  @!P0 BRA `(.L_x_27) ;  /* 0x0000000000048947 */ /* 0x000fea0003800000 */
[----:B------:R-:W-:Y:S01]  /*7320*/  BPT.TRAP 0x1 ;  /* 0x000000040000795c */ /* 0x000fe20000300000 */
.L_x_27:
[----:B--2---:R-:W-:Y:S05]  /*7330*/  @P1 BRA `(.L_x_28) ;  /* 0x0000000000081947 */ /* 0x004fea0003800000 */
[----:B------:R-:W2:Y:S02]  /*7340*/  SYNCS.PHASECHK.TRANS64.TRYWAIT P1, [UR8+0x13250], R0 ;  /* 0x01325000ff0075a7 */ /* 0x000ea40008020148 */
[----:B--2---:R-:W-:Y:S05]  /*7350*/  @!P1 BRA `(.L_x_29) ;  /* 0x0000003800049947 */ /* 0x004fea0003800000 */
.L_x_28:
[----:B------:R-:W-:Y:S01]  /*7360*/  ULDC.64 UR4, c[0x0][0x9a0] ;  /* 0x0002680000047ab9 */ /* 0x000fe20000000a00 */
[----:B------:R-:W-:Y:S01]  /*7370*/  UIADD3 UR6, UR40, 0x1000, URZ ;  /* 0x0000100028067890 */ /* 0x000fe2000fffe03f */
[----:B------:R-:W-:Y:S01]  /*7380*/  WARPGROUP.ARRIVE ;  /* 0x00000000000079c5 */ /* 0x000fe20000000000 */
[----:B------:R-:W-:Y:S01]  /*7390*/  UISETP.NE.U32.AND UP0, UPT, UR4, URZ, UPT ;  /* 0x0000003f0400728c */ /* 0x000fe2000bf05070 */
[----:B------:R-:W-:Y:S01]  /*73a0*/  IMAD.MOV.U32 R6, RZ, RZ, 0x3f800000 ;  /* 0x3f800000ff067424 */ /* 0x000fe200078e00ff */
[----:B------:R-:W-:Y:S02]  /*73b0*/  USHF.R.U32.HI UR6, URZ, 0x4, UR6 ;  /* 0x000000043f067899 */ /* 0x000fe40008011606 */
[----:B------:R-:W-:Y:S02]  /*73c0*/  UISETP.NE.AND.EX UP0, UPT, UR5, URZ, UPT, UP0 ;  /* 0x0000003f0500728c */ /* 0x000fe4000bf05300 */
[----:B------:R-:W-:-:S04]  /*73d0*/  ULOP3.LUT UR6, UR6, 0x3fff, URZ, 0xc0, !UPT ;  /* 0x00003fff06067892 */ /* 0x000fc8000f8ec03f */
[----:B------:R-:W-:Y:S01]  /*73e0*/  ULOP3.LUT UR9, UR6, 0x10000, URZ, 0xfc, !UPT ;  /* 0x0001000006097892 */ /* 0x000fe2000f8efc3f */
[----:B------:R-:W-:-:S03]  /*73f0*/  PLOP3.LUT P1, PT, PT, PT, UP0, 0x80, 0x0 ;  /* 0x000000000000781c */ /* 0x000fc60003f2f008 */
[----:B------:R-:W-:Y:S02]  /*7400*/  UIMAD UR9, UR38, 0x280, UR9 ;  /* 0x00000280260978a4 */ /* 0x000fe4000f8e0209 */
[----:B------:R-:W-:Y:S01]  /*7410*/  @UP0 USHF.R.S32.HI UR7, URZ, 0x1f, UR44 ;  /* 0x0000001f3f070899 */ /* 0x000fe2000801142c */
[----:B------:R-:W-:Y:S01]  /*7420*/  @UP0 ULDC.64 UR12, c[0x0][0x9c8] ;  /* 0x00027200000c0ab9 */ /* 0x000fe20000000a00 */
[----:B------:R-:W-:Y:S02]  /*7430*/  @UP0 ULDC.64 UR14, c[0x0][0x9d0] ;  /* 0x00027400000e0ab9 */ /* 0x000fe40000000a00 */
[----:B------:R-:W-:Y:S02]  /*7440*/  @UP0 UIMAD UR6, UR7, UR12, URZ ;  /* 0x0000000c070602a4 */ /* 0x000fe4000f8e023f */
[----:B------:R-:W-:Y:S02]  /*7450*/  @UP0 USHF.R.S32.HI UR7, URZ, 0x1f, UR41 ;  /* 0x0000001f3f070899 */ /* 0x000fe40008011429 */
[----:B------:R-:W-:-:S02]  /*7460*/  @UP0 UIMAD UR6, UR44, UR13, UR6 ;  /* 0x0000000d2c0602a4 */ /* 0x000fc4000f8e0206 */
[----:B------:R-:W-:Y:S02]  /*7470*/  @UP0 UIMAD UR7, UR7, UR14, URZ ;  /* 0x0000000e070702a4 */ /* 0x000fe4000f8e023f */
[----:B------:R-:W-:Y:S02]  /*7480*/  @UP0 UIMAD.WIDE.U32 UR10, UR44, UR12, URZ ;  /* 0x0000000c2c0a02a5 */ /* 0x000fe4000f8e003f */
[----:B------:R-:W-:Y:S02]  /*7490*/  @UP0 UIMAD UR12, UR41, UR15, UR7 ;  /* 0x0000000f290c02a4 */ /* 0x000fe4000f8e0207 */
[----:B------:R-:W-:Y:S01]  /*74a0*/  @UP0 UIADD3 UR11, UR11, UR6, URZ ;  /* 0x000000060b0b0290 */ /* 0x000fe2000fffe03f */
[----:B------:R-:W-:Y:S02]  /*74b0*/  UMOV UR7, 0xc0000010 ;  /* 0xc000001000077882 */ /* 0x000fe40000000000 */
[----:B------:R-:W-:Y:S02]  /*74c0*/  UMOV UR6, UR9 ;  /* 0x0000000900067c82 */ /* 0x000fe40008000000 */
[----:B------:R-:W-:Y:S01]  /*74d0*/  QGMMA.64x64x32.F32.E4M3.E4M3 R24, R152, gdesc[UR4], R24, gsb0 ;  /* 0x00e0000498187df3 */ /* 0x000fe20008000818 */
[----:B------:R-:W-:-:S04]  /*74e0*/  @UP0 UIMAD.WIDE.U32 UR6, UR41, UR14, UR10 ;  /* 0x0000000e290602a5 */ /* 0x000fc8000f8e000a */
[----:B------:R-:W-:Y:S02]  /*74f0*/  @UP0 UIADD3 UR7, UR7, UR12, URZ ;  /* 0x0000000c07070290 */ /* 0x000fe4000fffe03f */
[----:B------:R-:W-:-:S04]  /*7500*/  @UP0 ULEA UR4, UP1, UR6, UR4, 0x2 ;  /* 0x0000000406040291 */ /* 0x000fc8000f82103f */
[----:B------:R-:W-:Y:S02]  /*7510*/  @UP0 ULEA.HI.X UR5, UR6, UR5, UR7, 0x2, UP1 ;  /* 0x0000000506050291 */ /* 0x000fe400088f1407 */
[----:B------:R-:W-:-:S04]  /*7520*/  IMAD.U32 R4, RZ, RZ, UR4 ;  /* 0x00000004ff047e24 */ /* 0x000fc8000f8e00ff */
[----:B------:R-:W-:Y:S01]  /*7530*/  MOV R5, UR5 ;  /* 0x0000000500057c02 */ /* 0x000fe20008000f00 */
[----:B------:R-:W-:-:S04]  /*7540*/  UIADD3 UR6, UR9, 0x80, URZ ;  /* 0x0000008009067890 */ /* 0x000fc8000fffe03f */
[----:B------:R3:W4:Y:S01]  /*7550*/  @P1 LDG.E R6, desc[UR50][R4.64] ;  /* 0x0000003204061981 */ /* 0x000722000c1e1900 */
[----:B------:R-:W-:Y:S01]  /*7560*/  UMOV UR7, 0xc0000010 ;  /* 0xc000001000077882 */ /* 0x000fe20000000000 */
[----:B------:R-:W-:Y:S02]  /*7570*/  WARPGROUP.DEPBAR.LE gsb0, 0x0 ;  /* 0x00008000000079c5 */ /* 0x000fe40000010000 */
[----:B------:R-:W-:-:S06]  /*7580*/  WARPGROUP.ARRIVE ;  /* 0x00000000000079c5 */ /* 0x000fcc0000000000 */
[----:B------:R-:W-:Y:S01]  /*7590*/  QGMMA.64x64x32.F32.E4M3.E4M3 R24, R136, gdesc[UR4], R24, gsb0 ;  /* 0x00e0000488187df3 */ /* 0x000fe20008000818 */
[----:B------:R-:W-:Y:S01]  /*75a0*/  UIADD3 UR6, UR9, 0x100, URZ ;  /* 0x0000010009067890 */ /* 0x000fe2000fffe03f */
[----:B------:R-:W-:Y:S01]  /*75b0*/  UMOV UR7, 0xc0000010 ;  /* 0xc000001000077882 */ /* 0x000fe20000000000 */
[----:B------:R-:W-:Y:S02]  /*75c0*/  WARPGROUP.DEPBAR.LE gsb0, 0x0 ;  /* 0x00008000000079c5 */ /* 0x000fe40000010000 */
[----:B------:R-:W-:-:S06]  /*75d0*/  WARPGROUP.ARRIVE ;  /* 0x00000000000079c5 */ /* 0x000fcc0000000000 */
[----:B------:R-:W-:Y:S01]  /*75e0*/  QGMMA.64x64x32.F32.E4M3.E4M3 R24, R140, gdesc[UR4], R24, gsb0 ;  /* 0x00e000048c187df3 */ /* 0x000fe20008000818 */
[----:B------:R-:W-:Y:S01]  /*75f0*/  UIADD3 UR6, UR9, 0x180, URZ ;  /* 0x0000018009067890 */ /* 0x000fe2000fffe03f */
[----:B------:R-:W-:Y:S01]  /*7600*/  UMOV UR7, 0xc0000010 ;  /* 0xc000001000077882 */ /* 0x000fe20000000000 */
[----:B--2---:R-:W2:Y:S04]  /*7610*/  SHFL.BFLY PT, R3, R8, 0x2, 0x1f ;  /* 0x0c401f0008037f89 */ /* 0x004ea800000e0000 */
[----:B---3--:R-:W3:Y:S01]  /*7620*/  SHFL.BFLY PT, R4, R7, 0x2, 0x1f ;  /* 0x0c401f0007047f89 */ /* 0x008ee200000e0000 */
[----:B------:R-:W-:Y:S02]  /*7630*/  WARPGROUP.DEPBAR.LE gsb0, 0x0 ;  /* 0x00008000000079c5 */ /* 0x000fe40000010000 */
[----:B------:R-:W-:-:S06]  /*7640*/  WARPGROUP.ARRIVE ;  /* 0x00000000000079c5 */ /* 0x000fcc0000000000 */
[----:B------:R-:W-:Y:S01]  /*7650*/  QGMMA.64x64x32.F32.E4M3.E4M3 R24, R144, gdesc[UR4], R24, gsb0 ;  /* 0x00e0000490187df3 */ /* 0x000fe20008000818 */
[----:B--2---:R-:W-:-:S01]  /*7660*/  FADD.FTZ R3, R3, R8 ;  /* 0x0000000803037221 */ /* 0x004fc20000010000 */
[----:B------:R-:W-:Y:S01]  /*7670*/  UIADD3 UR6, UR9, 0x200, URZ ;  /* 0x0000020009067890 */ /* 0x000fe2000fffe03f */
[----:B---3--:R-:W-:-:S01]  /*7680*/  FADD.FTZ R4, R4, R7 ;  /* 0x0000000704047221 */ /* 0x008fc20000010000 */
[----:B------:R-:W-:Y:S02]  /*7690*/  UMOV UR7, 0xc0000010 ;  /* 0xc000001000077882 */ /* 0x000fe40000000000 */
[----:B-1----:R-:W1:Y:S04]  /*76a0*/  SHFL.BFLY PT, R0, R3, 0x1, 0x1f ;  /* 0x0c201f0003007f89 */ /* 0x002e6800000e0000 */
[----:B------:R-:W2:Y:S01]  /*76b0*/  SHFL.BFLY PT, R5, R4, 0x1, 0x1f ;  /* 0x0c201f0004057f89 */ /* 0x000ea200000e0000 */
[----:B-1----:R-:W-:-:S01]  /*76c0*/  FADD.FTZ R10, R3, R0 ;  /* 0x00000000030a7221 */ /* 0x002fc20000010000 */
[----:B--2---:R-:W-:-:S04]  /*76d0*/  FADD.FTZ R11, R4, R5 ;  /* 0x00000005040b7221 */ /* 0x004fc80000010000 */
[C---:B------:R-:W-:Y:S01]  /*76e0*/  FSETP.NE.FTZ.AND P1, PT, R10.reuse, RZ, PT ;  /* 0x000000ff0a00720b */ /* 0x040fe20003f35000 */
[----:B------:R-:W-:Y:S01]  /*76f0*/  FMUL.FTZ R12, R10, 0.00390625 ;  /* 0x3b8000000a0c7820 */ /* 0x000fe20000410000 */
[----:B------:R-:W-:Y:S01]  /*7700*/  FMUL.FTZ R13, R11, 0.00390625 ;  /* 0x3b8000000b0d7820 */ /* 0x000fe20000410000 */
[----:B------:R-:W-:Y:S01]  /*7710*/  IMAD.MOV.U32 R5, RZ, RZ, RZ ;  /* 0x000000ffff057224 */ /* 0x000fe200078e00ff */
[----:B------:R-:W-:Y:S02]  /*7720*/  WARPGROUP.DEPBAR.LE gsb0, 0x0 ;  /* 0x00008000000079c5 */ /* 0x000fe40000010000 */
[----:B------:R-:W-:-:S06]  /*7730*/  WARPGROUP.ARRIVE ;  /* 0x00000000000079c5 */ /* 0x000fcc0000000000 */
[----:B------:R-:W-:Y:S01]  /*7740*/  QGMMA.64x64x32.F32.E4M3.E4M3 R24, R148, gdesc[UR4], R24, gsb0 ;  /* 0x00e0000494187df3 */ /* 0x000fe20008000818 */
[----:B------:R-:W-:Y:S02]  /*7750*/  FSETP.NE.FTZ.AND P2, PT, R12, RZ, PT ;  /* 0x000000ff0c00720b */ /* 0x000fe40003f55000 */
[----:B------:R-:W-:Y:S01]  /*7760*/  FSETP.NE.FTZ.AND P3, PT, R13, RZ, PT ;  /* 0x000000ff0d00720b */ /* 0x000fe20003f75000 */
[----:B------:R-:W-:Y:S01]  /*7770*/  @P1 MUFU.RCP R5, R10 ;  /* 0x0000000a00051308 */ /* 0x000fe20000001000 */
[----:B------:R-:W-:Y:S01]  /*7780*/  FSETP.NE.FTZ.AND P1, PT, R11, RZ, PT ;  /* 0x000000ff0b00720b */ /* 0x000fe20003f35000 */
[----:B------:R-:W-:-:S08]  /*7790*/  IMAD.MOV.U32 R9, RZ, RZ, RZ ;  /* 0x000000ffff097224 */ /* 0x000fd000078e00ff */
[----:B------:R-:W1:Y:S08]  /*77a0*/  @P2 MUFU.LG2 R4, R12 ;  /* 0x0000000c00042308 */ /* 0x000e700000000c00 */
[----:B------:R-:W2:Y:S08]  /*77b0*/  @P3 MUFU.LG2 R8, R13 ;  /* 0x0000000d00083308 */ /* 0x000eb00000000c00 */
[----:B------:R-:W3:Y:S01]  /*77c0*/  @P1 MUFU.RCP R9, R11 ;  /* 0x0000000b00091308 */ /* 0x000ee20000001000 */
[----:B------:R-:W-:-:S02]  /*77d0*/  IMAD.U32 R7, RZ, RZ, UR20 ;  /* 0x00000014ff077e24 */ /* 0x000fc4000f8e00ff */
[----:B------:R-:W-:Y:S02]  /*77e0*/  IMAD.U32 R15, RZ, RZ, UR20 ;  /* 0x00000014ff0f7e24 */ /* 0x000fe4000f8e00ff */
[----:B-1----:R-:W-:Y:S01]  /*77f0*/  @P2 FMUL.FTZ R4, R4, 0.69314718246459960938 ;  /* 0x3f31721804042820 */ /* 0x002fe20000410000 */
[----:B------:R-:W-:Y:S01]  /*7800*/  @P2 FMUL.FTZ R7, R7, 0.69314718246459960938 ;  /* 0x3f31721807072820 */ /* 0x000fe20000410000 */
[----:B------:R-:W-:Y:S01]  /*7810*/  @P3 FMUL.FTZ R15, R15, 0.69314718246459960938 ;  /* 0x3f3172180f0f3820 */ /* 0x000fe20000410000 */
[----:B--2---:R-:W-:Y:S01]  /*7820*/  @P3 FMUL.FTZ R8, R8, 0.69314718246459960938 ;  /* 0x3f31721808083820 */ /* 0x004fe20000410000 */
[----:B------:R-:W-:Y:S01]  /*7830*/  MOV R3, 0xff800000 ;  /* 0xff80000000037802 */ /* 0x000fe20000000f00 */
[----:B------:R-:W-:Y:S02]  /*7840*/  IMAD.MOV.U32 R0, RZ, RZ, -0x800000 ;  /* 0xff800000ff007424 */ /* 0x000fe400078e00ff */
[----:B------:R-:W-:-:S01]  /*7850*/  @P2 FFMA.FTZ R3, R7, R66, R4 ;  /* 0x0000004207032223 */ /* 0x000fc20000010004 */
[----:B------:R-:W-:Y:S01]  /*7860*/  @P3 FFMA.FTZ R0, R15, R71, R8 ;  /* 0x000000470f003223 */ /* 0x000fe20000010008 */
[-C--:B----4-:R-:W-:Y:S01]  /*7870*/  FMUL.FTZ R10, R5, R6.reuse ;  /* 0x00000006050a7220 */ /* 0x090fe20000410000 */
[----:B---3--:R-:W-:Y:S01]  /*7880*/  FMUL.FTZ R57, R9, R6 ;  /* 0x0000000609397220 */ /* 0x008fe20000410000 */
[----:B------:R-:W-:-:S02]  /*7890*/  WARPGROUP.DEPBAR.LE gsb0, 0x0 ;  /* 0x00008000000079c5 */ /* 0x000fc40000010000 */
[----:B------:R-:W-:Y:S05]  /*78a0*/  @!P0 BRA `(.L_x_30) ;  /* 0x0000000000048947 */ /* 0x000fea0003800000 */
[----:B------:R-:W-:Y:S01]  /*78b0*/  BPT.TRAP 0x1 ;  /* 0x000000040000795c */ /* 0x000fe20000300000 */
.L_x_30:
[----:B------:R-:W-:Y:S01]  /*78c0*/  IMAD.SHL.U32 R4, R2, 0x4, RZ ;  /* 0x0000000402047824 */ /* 0x000fe200078e00ff */
[----:B------:R-:W-:Y:S01]  /*78d0*/  ULDC.64 UR4, c[0x4][0x38] ;  /* 0x01000e0000047ab9 */ /* 0x000fe20000000a00 */
[-C--:B------:R-:W-:Y:S01]  /*78e0*/  FMUL.FTZ R6, R28, R10.reuse ;  /* 0x0000000a1c067220 */ /* 0x080fe20000410000 */
[-C--:B------:R-:W-:Y:S01]  /*78f0*/  FMUL.FTZ R7, R24, R10.reuse ;  /* 0x0000000a18077220 */ /* 0x080fe20000410000 */
[-C--:B------:R-:W-:Y:S01]  /*7900*/  FMUL.FTZ R8, R29, R10.reuse ;  /* 0x0000000a1d087220 */ /* 0x080fe20000410000 */
[----:B------:R-:W-:Y:S01]  /*7910*/  LOP3.LUT R4, R4, 0xc, RZ, 0xc0, !PT ;  /* 0x0000000c04047812 */ /* 0x000fe200078ec0ff */
[-C--:B------:R-:W-:Y:S01]  /*7920*/  FMUL.FTZ R9, R25, R10.reuse ;  /* 0x0000000a19097220 */ /* 0x080fe20000410000 */
[-C--:B------:R-:W-:Y:S01]  /*7930*/  FMUL.FTZ R12, R36, R10.reuse ;  /* 0x0000000a240c7220 */ /* 0x080fe20000410000 */
[-C--:B------:R-:W-:Y:S01]  /*7940*/  FMUL.FTZ R13, R32, R10.reuse ;  /* 0x0000000a200d7220 */ /* 0x080fe20000410000 */
[----:B------:R-:W-:Y:S01]  /*7950*/  IADD3 R4, P0, R4, UR4, RZ ;  /* 0x0000000404047c10 */ /* 0x000fe2000ff1e0ff */
[-C--:B------:R-:W-:Y:S01]  /*7960*/  FMUL.FTZ R14, R38, R57.reuse ;  /* 0x00000039260e7220 */ /* 0x080fe20000410000 */
[----:B------:R-:W-:Y:S01]  /*7970*/  FMUL.FTZ R15, R34, R57 ;  /* 0x00000039220f7220 */ /* 0x000fe20000410000 */
[-C--:B------:R-:W-:Y:S01]  /*7980*/  FMUL.FTZ R20, R37, R10.reuse ;  /* 0x0000000a25147220 */ /* 0x080fe20000410000 */
[----:B------:R-:W-:Y:S01]  /*7990*/  FMUL.FTZ R21, R33, R10 ;  /* 0x0000000a21157220 */ /* 0x000fe20000410000 */
[----:B------:R-:W-:-:S02]  /*79a0*/  IMAD.X R5, RZ, RZ, UR5, P0 ;  /* 0x00000005ff057e24 */ /* 0x000fc400080e06ff */
[-C--:B------:R-:W-:Y:S01]  /*79b0*/  FMUL.FTZ R28, R40, R10.reuse ;  /* 0x0000000a281c7220 */ /* 0x080fe20000410000 */
[----:B------:R-:W-:Y:S01]  /*79c0*/  F2FP.BF16.F32.PACK_AB R6, R6, R7 ;  /* 0x000000070606723e */ /* 0x000fe200000010ff */
[-C--:B------:R-:W-:Y:S01]  /*79d0*/  FMUL.FTZ R25, R44, R10.reuse ;  /* 0x0000000a2c197220 */ /* 0x080fe20000410000 */
[----:B------:R-:W-:Y:S01]  /*79e0*/  F2FP.BF16.F32.PACK_AB R9, R8, R9 ;  /* 0x000000090809723e */ /* 0x000fe200000010ff */
[----:B------:R1:W2:Y:S01]  /*79f0*/  LDG.E.CONSTANT R56, desc[UR50][R4.64] ;  /* 0x0000003204387981 */ /* 0x0002a2000c1e9900 */
[-C--:B------:R-:W-:Y:S01]  /*7a00*/  FMUL.FTZ R29, R45, R10.reuse ;  /* 0x0000000a2d1d7220 */ /* 0x080fe20000410000 */
[-C--:B------:R-:W-:Y:S01]  /*7a10*/  FMUL.FTZ R32, R41, R10.reuse ;  /* 0x0000000a29207220 */ /* 0x080fe20000410000 */
[-C--:B------:R-:W-:Y:S01]  /*7a20*/  FMUL.FTZ R33, R52, R10.reuse ;  /* 0x0000000a34217220 */ /* 0x080fe20000410000 */
[-C--:B------:R-:W-:Y:S01]  /*7a30*/  FMUL.FTZ R36, R48, R10.reuse ;  /* 0x0000000a30247220 */ /* 0x080fe20000410000 */
[-C--:B------:R-:W-:Y:S01]  /*7a40*/  FMUL.FTZ R37, R53, R10.reuse ;  /* 0x0000000a35257220 */ /* 0x080fe20000410000 */
[----:B------:R-:W-:Y:S01]  /*7a50*/  FMUL.FTZ R40, R49, R10 ;  /* 0x0000000a31287220 */ /* 0x000fe20000410000 */
[----:B------:R-:W-:Y:S01]  /*7a60*/  IADD3 R7, P2, R156, 0x40, RZ ;  /* 0x000000409c077810 */ /* 0x000fe20007f5e0ff */
[-C--:B------:R-:W-:Y:S01]  /*7a70*/  FMUL.FTZ R10, R31, R57.reuse ;  /* 0x000000391f0a7220 */ /* 0x080fe20000410000 */
[-C--:B------:R-:W-:Y:S01]  /*7a80*/  FMUL.FTZ R11, R27, R57.reuse ;  /* 0x000000391b0b7220 */ /* 0x080fe20000410000 */
[-C--:B-1----:R-:W-:Y:S01]  /*7a90*/  FMUL.FTZ R4, R30, R57.reuse ;  /* 0x000000391e047220 */ /* 0x082fe20000410000 */
[----:B------:R-:W-:Y:S01]  /*7aa0*/  FMUL.FTZ R5, R26, R57 ;  /* 0x000000391a057220 */ /* 0x000fe20000410000 */
[----:B------:R-:W-:Y:S01]  /*7ab0*/  F2FP.BF16.F32.PACK_AB R12, R12, R13 ;  /* 0x0000000d0c0c723e */ /* 0x000fe200000010ff */
[----:B------:R-:W-:Y:S01]  /*7ac0*/  FMUL.FTZ R23, R39, R57 ;  /* 0x0000003927177220 */ /* 0x000fe20000410000 */
[----:B------:R-:W-:Y:S01]  /*7ad0*/  F2FP.BF16.F32.PACK_AB R14, R14, R15 ;  /* 0x0000000f0e0e723e */ /* 0x000fe200000010ff */
[----:B------:R-:W-:Y:S01]  /*7ae0*/  FMUL.FTZ R24, R35, R57 ;  /* 0x0000003923187220 */ /* 0x000fe20000410000 */
[----:B------:R-:W-:Y:S01]  /*7af0*/  F2FP.BF16.F32.PACK_AB R4, R4, R5 ;  /* 0x000000050404723e */ /* 0x000fe200000010ff */
[-C--:B------:R-:W-:Y:S01]  /*7b00*/  FMUL.FTZ R34, R54, R57.reuse ;  /* 0x0000003936227220 */ /* 0x080fe20000410000 */
[----:B------:R-:W-:Y:S01]  /*7b10*/  LOP3.LUT P0, R5, R2, 0x3, RZ, 0xc0, !PT ;  /* 0x0000000302057812 */ /* 0x000fe2000780c0ff */
[----:B------:R-:W-:Y:S01]  /*7b20*/  FMUL.FTZ R35, R50, R57 ;  /* 0x0000003932237220 */ /* 0x000fe20000410000 */
[----:B------:R-:W-:Y:S01]  /*7b30*/  F2FP.BF16.F32.PACK_AB R11, R10, R11 ;  /* 0x0000000b0a0b723e */ /* 0x000fe200000010ff */
[-C--:B------:R-:W-:Y:S01]  /*7b40*/  FMUL.FTZ R26, R46, R57.reuse ;  /* 0x000000392e1a7220 */ /* 0x080fe20000410000 */
[----:B------:R-:W-:Y:S01]  /*7b50*/  ISETP.EQ.OR P0, PT, R5, 0x3, !P0 ;  /* 0x000000030500780c */ /* 0x000fe20004702670 */
[-C--:B------:R-:W-:Y:S01]  /*7b60*/  FMUL.FTZ R27, R42, R57.reuse ;  /* 0x000000392a1b7220 */ /* 0x080fe20000410000 */
[----:B------:R-:W-:Y:S01]  /*7b70*/  F2FP.BF16.F32.PACK_AB R40, R37, R40 ;  /* 0x000000282528723e */ /* 0x000fe200000010ff */
[----:B------:R-:W-:Y:S01]  /*7b80*/  FMUL.FTZ R30, R47, R57 ;  /* 0x000000392f1e7220 */ /* 0x000fe20000410000 */
[----:B------:R-:W-:Y:S01]  /*7b90*/  SEL R13, R6, R9, P0 ;  /* 0x00000009060d7207 */ /* 0x000fe20000000000 */
[-C--:B------:R-:W-:Y:S01]  /*7ba0*/  FMUL.FTZ R31, R43, R57.reuse ;  /* 0x000000392b1f7220 */ /* 0x080fe20000410000 */
[----:B------:R-:W-:Y:S01]  /*7bb0*/  SEL R15, R9, R6, P0 ;  /* 0x00000006090f7207 */ /* 0x000fe20000000000 */
[-C--:B------:R-:W-:Y:S01]  /*7bc0*/  FMUL.FTZ R38, R55, R57.reuse ;  /* 0x0000003937267220 */ /* 0x080fe20000410000 */
[----:B------:R-:W-:Y:S01]  /*7bd0*/  LOP3.LUT R6, R7, 0x380, RZ, 0xc0, !PT ;  /* 0x0000038007067812 */ /* 0x000fe200078ec0ff */
[----:B------:R-:W-:Y:S01]  /*7be0*/  FMUL.FTZ R51, R51, R57 ;  /* 0x0000003933337220 */ /* 0x000fe20000410000 */
[----:B------:R-:W-:Y:S01]  /*7bf0*/  IADD3 R9, P3, R156, 0x20, RZ ;  /* 0x000000209c097810 */ /* 0x000fe20007f7e0ff */
[----:B------:R-:W1:Y:S01]  /*7c00*/  LDC.64 R46, c[0x0][0xb78] ;  /* 0x0002de00ff2e7b82 */ /* 0x000e620000000a00 */
[----:B------:R-:W-:Y:S01]  /*7c10*/  SHF.R.U64 R6, R6, 0x3, RZ ;  /* 0x0000000306067819 */ /* 0x000fe200000012ff */
[----:B------:R-:W-:Y:S01]  /*7c20*/  UIADD3 UR8, UR8, 0x13260, URZ ;  /* 0x0001326008087890 */ /* 0x000fe2000fffe03f */
[----:B------:R-:W-:Y:S01]  /*7c30*/  LOP3.LUT R8, R9, 0x380, RZ, 0xc0, !PT ;  /* 0x0000038009087812 */ /* 0x000fe200078ec0ff */
[----:B------:R-:W-:Y:S01]  /*7c40*/  USHF.R.S32.HI UR4, URZ, 0x1f, UR43 ;  /* 0x0000001f3f047899 */ /* 0x000fe2000801142b */
[----:B------:R-:W-:Y:S01]  /*7c50*/  SEL R37, R4, R11, P0 ;  /* 0x0000000b04257207 */ /* 0x000fe20000000000 */
[----:B------:R-:W-:Y:S01]  /*7c60*/  ULDC.64 UR6, c[0x0][0xb70] ;  /* 0x0002dc0000067ab9 */ /* 0x000fe20000000a00 */
[----:B------:R-:W-:Y:S01]  /*7c70*/  SEL R39, R11, R4, P0 ;  /* 0x000000040b277207 */ /* 0x000fe20000000000 */
[----:B------:R-:W-:Y:S01]  /*7c80*/  UPRMT UR8, UR39, 0x654, UR8 ;  /* 0x0000065427087896 */ /* 0x000fe20008000008 */
[----:B------:R-:W-:Y:S01]  /*7c90*/  LOP3.LUT R11, R156, 0x380, RZ, 0xc0, !PT ;  /* 0x000003809c0b7812 */ /* 0x000fe200078ec0ff */
[----:B------:R-:W-:Y:S01]  /*7ca0*/  UIADD3 UR42, -UR42, URZ, URZ ;  /* 0x0000003f2a2a7290 */ /* 0x000fe2000fffe13f */
[----:B------:R-:W-:Y:S01]  /*7cb0*/  F2FP.BF16.F32.PACK_AB R33, R33, R36 ;  /* 0x000000242121723e */ /* 0x000fe200000010ff */
[----:B------:R-:W-:Y:S01]  /*7cc0*/  UIMAD UR4, UR4, UR6, URZ ;  /* 0x00000006040472a4 */ /* 0x000fe2000f8e023f */
[----:B------:R-:W-:Y:S01]  /*7cd0*/  LOP3.LUT R6, R6, R7, RZ, 0x3c, !PT ;  /* 0x0000000706067212 */ /* 0x000fe200078e3cff */
[----:B------:R-:W-:Y:S01]  /*7ce0*/  IMAD.X R7, RZ, RZ, R157, P2 ;  /* 0x000000ffff077224 */ /* 0x000fe200010e069d */
[----:B------:R-:W-:Y:S01]  /*7cf0*/  SHF.R.U64 R8, R8, 0x3, RZ ;  /* 0x0000000308087819 */ /* 0x000fe200000012ff */
[----:B------:R-:W-:Y:S01]  /*7d00*/  ULDC UR5, c[0x0][0xda8] ;  /* 0x00036a0000057ab9 */ /* 0x000fe20000000800 */
[----:B------:R-:W-:Y:S01]  /*7d10*/  F2FP.BF16.F32.PACK_AB R21, R20, R21 ;  /* 0x000000151415723e */ /* 0x000fe200000010ff */
[----:B------:R-:W-:Y:S01]  /*7d20*/  UIMAD UR42, UR5, UR42, UR48 ;  /* 0x0000002a052a72a4 */ /* 0x000fe2000f8e0230 */
[----:B------:R-:W-:Y:S01]  /*7d30*/  F2FP.BF16.F32.PACK_AB R34, R34, R35 ;  /* 0x000000232222723e */ /* 0x000fe200000010ff */
[----:B------:R-:W-:Y:S01]  /*7d40*/  UIMAD.WIDE.U32 UR10, UR43, UR6, URZ ;  /* 0x000000062b0a72a5 */ /* 0x000fe2000f8e003f */
[----:B------:R-:W-:Y:S01]  /*7d50*/  SHF.R.U64 R11, R11, 0x3, RZ ;  /* 0x000000030b0b7819 */ /* 0x000fe200000012ff */
[----:B------:R-:W-:Y:S01]  /*7d60*/  UIMAD UR4, UR43, UR7, UR4 ;  /* 0x000000072b0472a4 */ /* 0x000fe2000f8e0204 */
[----:B------:R-:W-:Y:S01]  /*7d70*/  F2FP.BF16.F32.PACK_AB R23, R23, R24 ;  /* 0x000000181717723e */ /* 0x000fe200000010ff */
[----:B------:R-:W-:Y:S01]  /*7d80*/  UIMAD UR42, UR42, 0xc0, URZ ;  /* 0x000000c02a2a78a4 */ /* 0x000fe2000f8e023f */
[----:B------:R-:W-:Y:S01]  /*7d90*/  SEL R35, R33, R40, P0 ;  /* 0x0000002821237207 */ /* 0x000fe20000000000 */
[----:B------:R-:W-:Y:S01]  /*7da0*/  SYNCS.ARRIVE.TRANS64.RED.A1T0 RZ, [UR8], RZ ;  /* 0x000000ffffff79a7 */ /* 0x000fe20008100408 */
[----:B------:R-:W-:Y:S01]  /*7db0*/  IADD3 R5, P1, R156, 0x60, RZ ;  /* 0x000000609c057810 */ /* 0x000fe20007f3e0ff */
[----:B------:R-:W-:Y:S01]  /*7dc0*/  UIADD3 UR4, UR11, UR4, URZ ;  /* 0x000000040b047290 */ /* 0x000fe2000fffe03f */
[----:B------:R-:W-:Y:S01]  /*7dd0*/  F2FP.BF16.F32.PACK_AB R25, R25, R28 ;  /* 0x0000001c1919723e */ /* 0x000fe200000010ff */
[----:B------:R-:W-:Y:S01]  /*7de0*/  USHF.R.S32.HI UR5, URZ, 0x1f, UR44 ;  /* 0x0000001f3f057899 */ /* 0x000fe2000801142c */
[----:B------:R-:W-:Y:S01]  /*7df0*/  F2FP.BF16.F32.PACK_AB R26, R26, R27 ;  /* 0x0000001b1a1a723e */ /* 0x000fe200000010ff */
[----:B------:R-:W-:Y:S01]  /*7e00*/  VIADD R49, R16, UR42 ;  /* 0x0000002a10317c36 */ /* 0x000fe20008000000 */
[----:B------:R-:W-:-:S02]  /*7e10*/  F2FP.BF16.F32.PACK_AB R32, R29, R32 ;  /* 0x000000201d20723e */ /* 0x000fc400000010ff */
[----:B------:R-:W-:Y:S02]  /*7e20*/  F2FP.BF16.F32.PACK_AB R31, R30, R31 ;  /* 0x0000001f1e1f723e */ /* 0x000fe400000010ff */
[----:B------:R-:W-:Y:S02]  /*7e30*/  SEL R33, R40, R33, P0 ;  /* 0x0000002128217207 */ /* 0x000fe40000000000 */
[----:B------:R-:W-:Y:S01]  /*7e40*/  LOP3.LUT R8, R8, R9, RZ, 0x3c, !PT ;  /* 0x0000000908087212 */ /* 0x000fe200078e3cff */
[----:B------:R-:W-:Y:S01]  /*7e50*/  IMAD.X R9, RZ, RZ, R157, P3 ;  /* 0x000000ffff097224 */ /* 0x000fe200018e069d */
[----:B------:R-:W-:Y:S02]  /*7e60*/  F2FP.BF16.F32.PACK_AB R51, R38, R51 ;  /* 0x000000332633723e */ /* 0x000fe400000010ff */
[----:B------:R-:W-:Y:S02]  /*7e70*/  MOV R40, R6 ;  /* 0x0000000600287202 */ /* 0x000fe40000000f00 */
[----:B------:R-:W-:-:S02]  /*7e80*/  SEL R27, R12, R21, P0 ;  /* 0x000000150c1b7207 */ /* 0x000fc40000000000 */
[----:B------:R-:W-:Y:S02]  /*7e90*/  LOP3.LUT R10, R11, R156, RZ, 0x3c, !PT ;  /* 0x0000009c0b0a7212 */ /* 0x000fe400078e3cff */
[----:B------:R-:W-:Y:S01]  /*7ea0*/  SEL R21, R21, R12, P0 ;  /* 0x0000000c15157207 */ /* 0x000fe20000000000 */
[----:B-1----:R-:W-:Y:S01]  /*7eb0*/  IMAD R12, R46, UR5, RZ ;  /* 0x000000052e0c7c24 */ /* 0x002fe2000f8e02ff */
[----:B------:R-:W-:Y:S02]  /*7ec0*/  SEL R41, R14, R23, P0 ;  /* 0x000000170e297207 */ /* 0x000fe40000000000 */
[----:B------:R-:W-:Y:S02]  /*7ed0*/  LOP3.LUT R4, R5, 0x380, RZ, 0xc0, !PT ;  /* 0x0000038005047812 */ /* 0x000fe400078ec0ff */
[----:B------:R-:W-:Y:S02]  /*7ee0*/  MOV R11, R157 ;  /* 0x0000009d000b7202 */ /* 0x000fe40000000f00 */
[----:B------:R-:W-:-:S02]  /*7ef0*/  SEL R29, R25, R32, P0 ;  /* 0x00000020191d7207 */ /* 0x000fc40000000000 */
[----:B------:R-:W-:Y:S02]  /*7f00*/  SEL R23, R23, R14, P0 ;  /* 0x0000000e17177207 */ /* 0x000fe40000000000 */
[----:B------:R-:W-:Y:S02]  /*7f10*/  SEL R43, R26, R31, P0 ;  /* 0x0000001f1a2b7207 */ /* 0x000fe40000000000 */
[----:B------:R-:W-:Y:S02]  /*7f20*/  SEL R25, R32, R25, P0 ;  /* 0x0000001920197207 */ /* 0x000fe40000000000 */
[----:B------:R-:W-:Y:S02]  /*7f30*/  SEL R31, R31, R26, P0 ;  /* 0x0000001a1f1f7207 */ /* 0x000fe40000000000 */
[----:B------:R-:W-:Y:S02]  /*7f40*/  SEL R45, R34, R51, P0 ;  /* 0x00000033222d7207 */ /* 0x000fe40000000000 */
[----:B------:R-:W-:-:S02]  /*7f50*/  SEL R51, R51, R34, P0 ;  /* 0x0000002233337207 */ /* 0x000fc40000000000 */
[----:B------:R-:W-:Y:S01]  /*7f60*/  MOV R42, R8 ;  /* 0x00000008002a7202 */ /* 0x000fe20000000f00 */
[----:B------:R-:W-:Y:S01]  /*7f70*/  VIADD R9, R49, 0x8 ;  /* 0x0000000831097836 */ /* 0x000fe20000000000 */
[----:B------:R-:W-:Y:S02]  /*7f80*/  SHF.R.U64 R4, R4, 0x3, RZ ;  /* 0x0000000304047819 */ /* 0x000fe400000012ff */
[----:B------:R-:W-:Y:S01]  /*7f90*/  MOV R44, R10 ;  /* 0x0000000a002c7202 */ /* 0x000fe20000000f00 */
[----:B------:R-:W-:Y:S01]  /*7fa0*/  IMAD R11, R47, UR44, R12 ;  /* 0x0000002c2f0b7c24 */ /* 0x000fe2000f8e020c */
[----:B------:R-:W-:Y:S01]  /*7fb0*/  LOP3.LUT R4, R4, R5, RZ, 0x3c, !PT ;  /* 0x0000000504047212 */ /* 0x000fe200078e3cff */
[----:B------:R-:W-:Y:S01]  /*7fc0*/  IMAD.X R5, RZ, RZ, R157, P1 ;  /* 0x000000ffff057224 */ /* 0x000fe200008e069d */
[----:B------:R-:W-:-:S04]  /*7fd0*/  LOP3.LUT P1, RZ, R19, 0x3, RZ, 0xc0, !PT ;  /* 0x0000000313ff7812 */ /* 0x000fc8000782c0ff */
[----:B------:R-:W-:Y:S01]  /*7fe0*/  MOV R7, R4 ;  /* 0x0000000400077202 */ /* 0x000fe20000000f00 */
[----:B------:R-:W-:Y:S01]  /*7ff0*/  IMAD.U32 R4, RZ, RZ, UR10 ;  /* 0x0000000aff047e24 */ /* 0x000fe2000f8e00ff */
[----:B------:R-:W-:Y:S01]  /*8000*/  MOV R5, UR11 ;  /* 0x0000000b00057c02 */ /* 0x000fe20008000f00 */
[----:B------:R-:W-:Y:S01]  /*8010*/  IMAD.U32 R5, RZ, RZ, UR4 ;  /* 0x00000004ff057e24 */ /* 0x000fe2000f8e00ff */
[----:B------:R-:W-:Y:S02]  /*8020*/  ULDC UR4, c[0x0][0xa88] ;  /* 0x0002a20000047ab9 */ /* 0x000fe40000000800 */
[----:B------:R-:W-:Y:S01]  /*8030*/  ISETP.GE.OR P2, PT, R9, UR4, P1 ;  /* 0x0000000409007c0c */ /* 0x000fe20008f46670 */
[----:B------:R-:W-:Y:S01]  /*8040*/  IMAD.WIDE.U32 R4, R46, UR44, R4 ;  /* 0x0000002c2e047c25 */ /* 0x000fe2000f8e0004 */
[----:B------:R-:W-:Y:S02]  /*8050*/  SHF.R.S32.HI R9, RZ, 0x1f, R49 ;  /* 0x0000001fff097819 */ /* 0x000fe40000011431 */
[----:B------:R-:W-:Y:S01]  /*8060*/  ISETP.GE.OR P1, PT, R49, UR4, P1 ;  /* 0x0000000431007c0c */ /* 0x000fe20008f26670 */
[----:B------:R-:W-:Y:S01]  /*8070*/  ULDC.64 UR4, c[0x0][0xb40] ;  /* 0x0002d00000047ab9 */ /* 0x000fe20000000a00 */
[----:B--2---:R-:W-:Y:S01]  /*8080*/  LOP3.LUT R6, R56, 0x2, RZ, 0x3c, !PT ;  /* 0x0000000238067812 */ /* 0x004fe200078e3cff */
[----:B------:R-:W-:Y:S04]  /*8090*/  SHFL.IDX PT, R13, R13, R56, 0x1c1f ;  /* 0x001c1f380d0d7589 */ /* 0x000fe800000e0000 */
[----:B------:R-:W1:Y:S04]  /*80a0*/  SHFL.IDX PT, R8, R15, R6, 0x1c1f ;  /* 0x001c1f060f087589 */ /* 0x000e6800000e0000 */
[----:B------:R-:W-:Y:S04]  /*80b0*/  SHFL.IDX PT, R37, R37, R56, 0x1c1f ;  /* 0x001c1f3825257589 */ /* 0x000fe800000e0000 */
[----:B------:R-:W2:Y:S04]  /*80c0*/  SHFL.IDX PT, R24, R39, R6, 0x1c1f ;  /* 0x001c1f0627187589 */ /* 0x000ea800000e0000 */
[----:B------:R-:W-:Y:S04]  /*80d0*/  SHFL.IDX PT, R27, R27, R56, 0x1c1f ;  /* 0x001c1f381b1b7589 */ /* 0x000fe800000e0000 */
[----:B------:R3:W4:Y:S04]  /*80e0*/  SHFL.IDX PT, R10, R21, R6, 0x1c1f ;  /* 0x001c1f06150a7589 */ /* 0x00072800000e0000 */
[----:B------:R-:W-:Y:S04]  /*80f0*/  SHFL.IDX PT, R41, R41, R56, 0x1c1f ;  /* 0x001c1f3829297589 */ /* 0x000fe800000e0000 */
[----:B------:R-:W-:Y:S01]  /*8100*/  SHFL.IDX PT, R30, R23, R6, 0x1c1f ;  /* 0x001c1f06171e7589 */ /* 0x000fe200000e0000 */
[----:B-1----:R-:W-:-:S02]  /*8110*/  SEL R12, R13, R8, P0 ;  /* 0x000000080d0c7207 */ /* 0x002fc40000000000 */
[----:B---3--:R-:W-:Y:S01]  /*8120*/  IADD3 R21, P3, R49, R4, RZ ;  /* 0x0000000431157210 */ /* 0x008fe20007f7e0ff */
[----:B------:R-:W-:Y:S01]  /*8130*/  SHFL.IDX PT, R29, R29, R56, 0x1c1f ;  /* 0x001c1f381d1d7589 */ /* 0x000fe200000e0000 */
[----:B------:R-:W-:-:S03]  /*8140*/  SEL R14, R8, R13, P0 ;  /* 0x0000000d080e7207 */ /* 0x000fc60000000000 */
[----:B------:R-:W-:Y:S01]  /*8150*/  SHFL.IDX PT, R35, R35, R56, 0x1c1f ;  /* 0x001c1f3823237589 */ /* 0x000fe200000e0000 */
[----:B--2---:R-:W-:Y:S02]  /*8160*/  SEL R13, R37, R24, P0 ;  /* 0x00000018250d7207 */ /* 0x004fe40000000000 */
[----:B------:R-:W-:Y:S01]  /*8170*/  SEL R15, R24, R37, P0 ;  /* 0x00000025180f7207 */ /* 0x000fe20000000000 */
[----:B------:R-:W-:Y:S04]  /*8180*/  SHFL.IDX PT, R43, R43, R56, 0x1c1f ;  /* 0x001c1f382b2b7589 */ /* 0x000fe800000e0000 */
[----:B------:R-:W1:Y:S01]  /*8190*/  SHFL.IDX PT, R20, R25, R6, 0x1c1f ;  /* 0x001c1f0619147589 */ /* 0x000e6200000e0000 */
[----:B----4-:R-:W-:Y:S02]  /*81a0*/  SEL R8, R27, R10, P0 ;  /* 0x0000000a1b087207 */ /* 0x010fe40000000000 */
[----:B------:R-:W-:Y:S01]  /*81b0*/  SEL R10, R10, R27, P0 ;  /* 0x0000001b0a0a7207 */ /* 0x000fe20000000000 */
[----:B------:R-:W2:Y:S04]  /*81c0*/  SHFL.IDX PT, R28, R33, R6, 0x1c1f ;  /* 0x001c1f06211c7589 */ /* 0x000ea800000e0000 */
[----:B------:R-:W3:Y:S04]  /*81d0*/  SHFL.IDX PT, R36, R31, R6, 0x1c1f ;  /* 0x001c1f061f247589 */ /* 0x000ee800000e0000 */
[----:B------:R-:W-:Y:S04]  /*81e0*/  SHFL.IDX PT, R45, R45, R56, 0x1c1f ;  /* 0x001c1f382d2d7589 */ /* 0x000fe800000e0000 */
[----:B------:R4:W5:Y:S01]  /*81f0*/  SHFL.IDX PT, R38, R51, R6, 0x1c1f ;  /* 0x001c1f0633267589 */ /* 0x00096200000e0000 */
[----:B------:R-:W-:Y:S01]  /*8200*/  BAR.SYNC.DEFER_BLOCKING 0x1, 0x180 ;  /* 0x0046000000007b1d */ /* 0x000fe20000010000 */
[----:B-1----:R-:W-:-:S02]  /*8210*/  SEL R24, R29, R20, P0 ;  /* 0x000000141d187207 */ /* 0x002fc40000000000 */
[----:B----4-:R-:W-:Y:S02]  /*8220*/  IADD3.X R6, R9, R5, R11, P3, !PT ;  /* 0x0000000509067210 */ /* 0x010fe40001ffe40b */
[----:B------:R-:W-:Y:S02]  /*8230*/  SEL R9, R41, R30, P0 ;  /* 0x0000001e29097207 */ /* 0x000fe40000000000 */
[----:B------:R-:W-:Y:S02]  /*8240*/  SEL R11, R30, R41, P0 ;  /* 0x000000291e0b7207 */ /* 0x000fe40000000000 */
[----:B------:R-:W-:Y:S02]  /*8250*/  SEL R26, R20, R29, P0 ;  /* 0x0000001d141a7207 */ /* 0x000fe40000000000 */
[----:B--2---:R-:W-:Y:S02]  /*8260*/  SEL R32, R35, R28, P0 ;  /* 0x0000001c23207207 */ /* 0x004fe40000000000 */
[----:B------:R-:W-:-:S02]  /*8270*/  SEL R34, R28, R35, P0 ;  /* 0x000000231c227207 */ /* 0x000fc40000000000 */
[----:B---3--:R-:W-:Y:S02]  /*8280*/  SEL R25, R43, R36, P0 ;  /* 0x000000242b197207 */ /* 0x008fe40000000000 */
[----:B------:R-:W-:Y:S02]  /*8290*/  SEL R27, R36, R43, P0 ;  /* 0x0000002b241b7207 */ /* 0x000fe40000000000 */
[----:B-----5:R-:W-:Y:S02]  /*82a0*/  SEL R33, R45, R38, P0 ;  /* 0x000000262d217207 */ /* 0x020fe40000000000 */
[----:B------:R-:W-:Y:S01]  /*82b0*/  SEL R35, R38, R45, P0 ;  /* 0x0000002d26237207 */ /* 0x000fe20000000000 */
[----:B------:R-:W-:Y:S01]  /*82c0*/  STSM.16.M88.4 [R44], R12 ;  /* 0x0000000c2c007844 */ /* 0x000fe20000000200 */
[C---:B------:R-:W-:Y:S01]  /*82d0*/  LEA R4, P3, R21.reuse, UR4, 0x2 ;  /* 0x0000000415047c11 */ /* 0x040fe2000f8610ff */
[----:B------:R-:W-:Y:S02]  /*82e0*/  ULDC UR4, c[0x0][0xc] ;  /* 0x0000030000047ab9 */ /* 0x000fe40000000800 */
[----:B------:R-:W-:Y:S01]  /*82f0*/  STSM.16.M88.4 [R42], R8 ;  /* 0x000000082a007844 */ /* 0x000fe20000000200 */
[----:B------:R-:W-:Y:S01]  /*8300*/  LEA.HI.X R5, R21, UR5, R6, 0x2, P3 ;  /* 0x0000000515057c11 */ /* 0x000fe200098f1406 */
[----:B------:R-:W-:-:S02]  /*8310*/  UIADD3 UR48, UR4, UR48, URZ ;  /* 0x0000003004307290 */ /* 0x000fc4000fffe03f */
[----:B------:R-:W-:Y:S04]  /*8320*/  STSM.16.M88.4 [R40], R24 ;  /* 0x0000001828007844 */ /* 0x000fe80000000200 */
[----:B------:R-:W-:Y:S01]  /*8330*/  STSM.16.M88.4 [R7], R32 ;  /* 0x0000002007007844 */ /* 0x000fe20000000200 */
[----:B------:R-:W-:Y:S01]  /*8340*/  @!PT LDS RZ, [RZ] ;  /* 0x00000000fffff984 */ /* 0x000fe20000000800 */
[----:B------:R-:W-:Y:S01]  /*8350*/  @!PT LDS RZ, [RZ] ;  /* 0x00000000fffff984 */ /* 0x000fe20000000800 */
[----:B------:R-:W-:Y:S01]  /*8360*/  @!PT LDS RZ, [RZ] ;  /* 0x00000000fffff984 */ /* 0x000fe20000000800 */
[----:B------:R-:W-:Y:S01]  /*8370*/  @!PT LDS RZ, [RZ] ;  /* 0x00000000fffff984 */ /* 0x000fe20000000800 */
[----:B------:R1:W-:Y:S06]  /*8380*/  MEMBAR.ALL.CTA ;  /* 0x0000000000007992 */ /* 0x0003ec0000008000 */
[----:B-1----:R-:W1:Y:S04]  /*8390*/  FENCE.VIEW.ASYNC.S ;  /* 0x00000000000073c6 */ /* 0x002e680000000000 */
[----:B-1----:R-:W1:Y:S01]  /*83a0*/  SHFL.IDX PT, R6, R17, RZ, 0x1f ;  /* 0x00001fff11067589 */ /* 0x002e6200000e0000 */
[----:B------:R-:W-:Y:S06]  /*83b0*/  BAR.ARV 0x1, 0x1a0 ;  /* 0x0046800000007b1d */ /* 0x000fec0000002000 */
[----:B-1----:R-:W-:Y:S01]  /*83c0*/  ISETP.NE.AND P0, PT, R6, 0xb, PT ;  /* 0x0000000b0600780c */ /* 0x002fe20003f05270 */
[----:B------:R1:W-:Y:S04]  /*83d0*/  @!P1 STG.E desc[UR50][R4.64], R3 ;  /* 0x0000000304009986 */ /* 0x0003e8000c101932 */
[----:B------:R1:W-:Y:S08]  /*83e0*/  @!P2 STG.E desc[UR50][R4.64+0x20], R0 ;  /* 0x000020000400a986 */ /* 0x0003f0000c101932 */
[----:B------:R-:W-:Y:S05]  /*83f0*/  @P0 BRA `(.L_x_31) ;  /* 0x00000000003c0947 */ /* 0x000fea0003800000 */
[----:B------:R-:W-:Y:S01]  /*8400*/  BAR.SYNC.DEFER_BLOCKING 0x1, 0x1a0 ;  /* 0x0046800000007b1d */ /* 0x000fe20000010000 */
[----:B------:R-:W-:-:S05]  /*8410*/  ELECT P0, URZ, PT ;  /* 0x00000000003f782f */ /* 0x000fca0003800000 */
[----:B------:R-:W-:Y:S08]  /*8420*/  BSSY B0, `(.L_x_31) ;  /* 0x000000c000007945 */ /* 0x000ff00003800000 */
[----:B------:R-:W-:Y:S05]  /*8430*/  @!P0 BRA `(.L_x_32) ;  /* 0x0000000000288947 */ /* 0x000fea0003800000 */
[----:B------:R-:W-:Y:S01]  /*8440*/  UIADD3 UR4, UP0, UR52, 0x9f0, URZ ;  /* 0x000009f034047890 */ /* 0x000fe2000ff1e03f */
[----:B------:R-:W-:Y:S01]  /*8450*/  UMOV UR41, URZ ;  /* 0x0000003f00297c82 */ /* 0x000fe20008000000 */
[----:B------:R-:W-:Y:S02]  /*8460*/  UMOV UR45, URZ ;  /* 0x0000003f002d7c82 */ /* 0x000fe40008000000 */
[----:B------:R-:W-:Y:S02]  /*8470*/  UIADD3.X UR5, URZ, UR53, URZ, UP0, !UPT ;  /* 0x000000353f057290 */ /* 0x000fe400087fe43f */
[----:B------:R-:W-:-:S04]  /*8480*/  UIADD3 UR6, UR40, 0x13220, URZ ;  /* 0x0001322028067890 */ /* 0x000fc8000fffe03f */
[----:B------:R-:W-:-:S03]  /*8490*/  UPRMT UR6, URZ, 0x654, UR6 ;  /* 0x000006543f067896 */ /* 0x000fc60008000006 */
[----:B------:R2:W-:Y:S01]  /*84a0*/  UTMASTG.5D [UR40], [UR4] ;  /* 0x00000028040073b5 */ /* 0x0005e20008020000 */
[----:B------:R0:W-:Y:S01]  /*84b0*/  UTMACMDFLUSH ;  /* 0x00000000000079b7 */ /* 0x0001e20000000000 */
[----:B------:R-:W-:-:S04]  /*84c0*/  DEPBAR.LE SB0, 0x0 ;  /* 0x000080000000791a */ /* 0x000fc80000000000 */
[----:B--2---:R-:W-:Y:S03]  /*84d0*/  SYNCS.ARRIVE.TRANS64.RED.A1T0 RZ, [UR6], RZ ;  /* 0x000000ffffff79a7 */ /* 0x004fe60008100406 */
.L_x_32:
[----:B------:R-:W-:Y:S05]  /*84e0*/  BSYNC B0 ;  /* 0x0000000000007941 */ /* 0x000fea0003800000 */
.L_x_31:
[----:B-1----:R-:W1:Y:S01]  /*84f0*/  LDC R0, c[0x0][0xda4] ;  /* 0x00036900ff007b82 */ /* 0x002e620000000800 */
[----:B------:R-:W-:Y:S02]  /*8500*/  UIADD3 UR38, UR38, 0x1, URZ ;  /* 0x0000000126267890 */ /* 0x000fe4000fffe03f */
[----:B------:R-:W-:Y:S02]  /*8510*/  UIADD3 UR36, UR36, 0x1, URZ ;  /* 0x0000000124247890 */ /* 0x000fe4000fffe03f */
[----:B------:R-:W-:-:S04]  /*8520*/  UISETP.NE.AND UP0, UPT, UR38, 0x2, UPT ;  /* 0x000000022600788c */ /* 0x000fc8000bf05270 */
[----:B------:R-:W-:Y:S02]  /*8530*/  USEL UR4, URZ, 0x1, UP0 ;  /* 0x000000013f047887 */ /* 0x000fe40008000000 */
[----:B------:R-:W-:Y:S02]  /*8540*/  USEL UR38, UR38, URZ, UP0 ;  /* 0x0000003f26267287 */ /* 0x000fe40008000000 */
[----:B------:R-:W-:Y:S01]  /*8550*/  ULOP3.LUT UR37, UR37, UR4, URZ, 0x3c, !UPT ;  /* 0x0000000425257292 */ /* 0x000fe2000f8e3c3f */
[----:B-1----:R-:W-:-:S13]  /*8560*/  ISETP.LE.AND P0, PT, R0, UR48, PT ;  /* 0x0000003000007c0c */ /* 0x002fda000bf03270 */
[----:B------:R-:W-:Y:S05]  /*8570*/  @!P0 BRA `(.L_x_33) ;  /* 0xffffff8400f08947 */ /* 0x000fea000383ffff */
[----:B------:R-:W-:Y:S05]  /*8580*/  EXIT ;  /* 0x000000000000794d */ /* 0x000fea0003800000 */
.L_x_7:
[----:B------:R-:W-:-:S08]  /*8590*/  NOP ;  /* 0x0000000000007918 */ /* 0x000fd00000000000 */
[----:B------:R-:W1:-:S00]  /*85a0*/  USETMAXREG.DEALLOC.CTAPOOL 0x20 ;  /* 0x00000020000079c8 */ /* 0x000e4000080e0500 */
[----:B------:R-:W2:Y:S01]  /*85b0*/  S2UR UR49, SR_CTAID.X ;  /* 0x00000000003179c3 */ /* 0x000ea20000002500 */
[----:B------:R-:W-:Y:S01]  /*85c0*/  UMOV UR47, 0x1 ;  /* 0x00000001002f7882 */ /* 0x000fe20000000000 */
[----:B-1----:R-:W-:Y:S01]  /*85d0*/  LOP3.LUT R22, R22, 0x3, RZ, 0xc0, !PT ;  /* 0x0000000316167812 */ /* 0x002fe200078ec0ff */
[----:B------:R-:W-:Y:S02]  /*85e0*/  IMAD.MOV.U32 R19, RZ, RZ, RZ ;  /* 0x000000ffff137224 */ /* 0x000fe400078e00ff */
[----:B------:R-:W-:-:S03]  /*85f0*/  IMAD.MOV.U32 R16, RZ, RZ, 0x1 ;  /* 0x00000001ff107424 */ /* 0x000fc600078e00ff */
[----:B------:R-:W2:Y:S02]  /*8600*/  LDC R0, c[0x0][0xda4] ;  /* 0x00036900ff007b82 */ /* 0x000ea40000000800 */
[----:B--2---:R-:W-:-:S13]  /*8610*/  ISETP.LE.AND P0, PT, R0, UR49, PT ;  /* 0x0000003100007c0c */ /* 0x004fda000bf03270 */
[----:B------:R-:W-:Y:S05]  /*8620*/  @P0 BRA `(.L_x_34) ;  /* 0x0000002000240947 */ /* 0x000fea0003800000 */
[C---:B------:R-:W-:Y:S01]  /*8630*/  SHF.L.U32 R18, R2.reuse, 0x6, RZ ;  /* 0x0000000602127819 */ /* 0x040fe200000006ff */
[----:B------:R-:W-:Y:S01]  /*8640*/  IMAD.SHL.U32 R4, R2, 0x20, RZ ;  /* 0x0000002002047824 */ /* 0x000fe200078e00ff */
[--C-:B------:R-:W-:Y:S01]  /*8650*/  SHF.R.U32.HI R3, RZ, 0x1, R2.reuse ;  /* 0x00000001ff037819 */ /* 0x100fe20000011602 */
[----:B------:R-:W-:Y:S01]  /*8660*/  IMAD.SHL.U32 R6, R23, 0x10, RZ ;  /* 0x0000001017067824 */ /* 0x000fe200078e00ff */
[----:B------:R-:W-:Y:S01]  /*8670*/  LOP3.LUT R0, R18, 0x180, RZ, 0xc0, !PT ;  /* 0x0000018012007812 */ /* 0x000fe200078ec0ff */
[----:B------:R-:W-:Y:S01]  /*8680*/  IMAD.MOV.U32 R19, RZ, RZ, RZ ;  /* 0x000000ffff137224 */ /* 0x000fe200078e00ff */
[----:B------:R-:W-:Y:S01]  /*8690*/  LOP3.LUT R5, R4, 0x80, RZ, 0xc0, !PT ;  /* 0x0000008004057812 */ /* 0x000fe200078ec0ff */
[----:B------:R-:W-:Y:S01]  /*86a0*/  ULOP3.LUT UR43, UR46, 0x1, URZ, 0xfc, !UPT ;  /* 0x000000012e2b7892 */ /* 0x000fe2000f8efc3f */
[----:B------:R-:W-:Y:S01]  /*86b0*/  LOP3.LUT R7, R6, 0x600, RZ, 0xc0, !PT ;  /* 0x0000060006077812 */ /* 0x000fe200078ec0ff */
[----:B------:R-:W-:Y:S01]  /*86c0*/  IMAD.SHL.U32 R6, R2, 0x4, RZ ;  /* 0x0000000402067824 */ /* 0x000fe200078e00ff */
[----:B------:R-:W-:Y:S01]  /*86d0*/  LOP3.LUT R0, R0, 0x30, R3, 0xf8, !PT ;  /* 0x0000003000007812 */ /* 0x000fe200078ef803 */
[----:B------:R-:W-:Y:S01]  /*86e0*/  IMAD.SHL.U32 R3, R2, 0x8, RZ ;  /* 0x0000000802037824 */ /* 0x000fe200078e00ff */
[----:B------:R-:W-:Y:S01]  /*86f0*/  LOP3.LUT R5, R5, 0x10, R2, 0xf8, !PT ;  /* 0x0000001005057812 */ /* 0x000fe200078ef802 */
[----:B------:R-:W-:Y:S01]  /*8700*/  ULOP3.LUT UR48, UR46, 0x2, URZ, 0xfc, !UPT ;  /* 0x000000022e307892 */ /* 0x000fe2000f8efc3f */
[----:B------:R-:W-:Y:S01]  /*8710*/  LOP3.LUT R7, R7, 0x60, R4, 0xf8, !PT ;  /* 0x0000006007077812 */ /* 0x000fe200078ef804 */
[----:B------:R-:W-:Y:S01]  /*8720*/  ULDC.64 UR52, c[0x0][0x198] ;  /* 0x0000660000347ab9 */ /* 0x000fe20000000a00 */
[----:B------:R-:W-:Y:S01]  /*8730*/  LOP3.LUT R5, R5, 0x10, R6, 0x78, !PT ;  /* 0x0000001005057812 */ /* 0x000fe200078e7806 */
[----:B------:R-:W-:Y:S01]  /*8740*/  ULDC UR44, c[0x0][0xc] ;  /* 0x00000300002c7ab9 */ /* 0x000fe20000000800 */
[----:B------:R-:W-:Y:S01]  /*8750*/  LOP3.LUT R4, R7, 0x100, R4, 0xf8, !PT ;  /* 0x0000010007047812 */ /* 0x000fe200078ef804 */
[----:B------:R-:W-:Y:S01]  /*8760*/  UMOV UR47, URZ ;  /* 0x0000003f002f7c82 */ /* 0x000fe20008000000 */
[----:B------:R-:W-:-:S02]  /*8770*/  LOP3.LUT R3, R0, 0x30, R3, 0x78, !PT ;  /* 0x0000003000037812 */ /* 0x000fc400078e7803 */
[----:B------:R-:W-:Y:S02]  /*8780*/  LOP3.LUT R17, R4, R5, RZ, 0xfc, !PT ;  /* 0x0000000504117212 */ /* 0x000fe400078efcff */
[----:B------:R-:W-:Y:S02]  /*8790*/  LOP3.LUT R18, R3, 0x640, R18, 0xf8, !PT ;  /* 0x0000064003127812 */ /* 0x000fe400078ef812 */
[----:B------:R-:W-:Y:S02]  /*87a0*/  LOP3.LUT R2, R2, 0x1f, RZ, 0xc0, !PT ;  /* 0x0000001f02027812 */ /* 0x000fe400078ec0ff */
[----:B------:R-:W-:-:S07]  /*87b0*/  MOV R16, 0x1 ;  /* 0x0000000100107802 */ /* 0x000fce0000000f00 */
.L_x_76:
[----:B-1----:R-:W1:Y:S01]  /*87c0*/  S2UR UR4, SR_CgaCtaId ;  /* 0x00000000000479c3 */ /* 0x002e620000008800 */
[----:B------:R-:W-:Y:S01]  /*87d0*/  ULDC UR5, c[0x0][0xda8] ;  /* 0x00036a0000057ab9 */ /* 0x000fe20000000800 */
[----:B------:R-:W-:Y:S01]  /*87e0*/  ULDC.64 UR6, c[0x0][0x3f8] ;  /* 0x0000fe0000067ab9 */ /* 0x000fe20000000a00 */
[----:B------:R-:W-:Y:S02]  /*87f0*/  UISETP.NE.AND UP1, UPT, UR5, 0x1, UPT ;  /* 0x000000010500788c */ /* 0x000fe4000bf25270 */
[----:B------:R-:W-:Y:S01]  /*8800*/  UISETP.NE.U32.AND UP0, UPT, UR6, URZ, UPT ;  /* 0x0000003f0600728c */ /* 0x000fe2000bf05070 */
[----:B------:R-:W-:Y:S01]  /*8810*/  UMOV UR40, 0x400 ;  /* 0x0000040000287882 */ /* 0x000fe20000000000 */
[----:B------:R-:W-:Y:S02]  /*8820*/  ULDC UR8, c[0x0][0xdb4] ;  /* 0x00036d0000087ab9 */ /* 0x000fe40000000800 */
[----:B------:R-:W-:Y:S02]  /*8830*/  UISETP.NE.AND.EX UP0, UPT, UR7, URZ, UPT, UP0 ;  /* 0x0000003f0700728c */ /* 0x000fe4000bf05300 */
[----:B------:R-:W-:Y:S01]  /*8840*/  UISETP.NE.AND UP2, UPT, UR8, 0x1, UPT ;  /* 0x000000010800788c */ /* 0x000fe2000bf45270 */
[----:B------:R-:W-:Y:S01]  /*8850*/  ULDC UR6, c[0x0][0x404] ;  /* 0x0001010000067ab9 */ /* 0x000fe20000000800 */
[----:B------:R-:W-:Y:S01]  /*8860*/  ULDC UR42, c[0x0][0x2e0] ;  /* 0x0000b800002a7ab9 */ /* 0x000fe20000000800 */
[----:B------:R-:W-:Y:S01]  /*8870*/  USEL UR6, UR6, 0x1, UP0 ;  /* 0x0000000106067887 */ /* 0x000fe20008000000 */
[----:B------:R-:W-:Y:S01]  /*8880*/  @UP1 ULDC UR7, c[0x0][0xdb0] ;  /* 0x00036c0000071ab9 */ /* 0x000fe20000000800 */
[----:B------:R-:W-:-:S02]  /*8890*/  UMOV UR45, UR49 ;  /* 0x00000031002d7c82 */ /* 0x000fc40008000000 */
[----:B------:R-:W-:-:S04]  /*88a0*/  UIMAD UR42, UR6, UR42, URZ ;  /* 0x0000002a062a72a4 */ /* 0x000fc8000f8e023f */
[----:B------:R-:W-:Y:S01]  /*88b0*/  @UP2 ULDC.64 UR10, c[0x0][0xdb8] ;  /* 0x00036e00000a2ab9 */ /* 0x000fe20000000a00 */
[----:B------:R-:W-:Y:S02]  /*88c0*/  UIADD3 UR6, UR42, 0x9f, URZ ;  /* 0x0000009f2a067890 */ /* 0x000fe4000fffe03f */
[----:B-1----:R-:W-:-:S03]  /*88d0*/  ULEA UR40, UR4, UR40, 0x18 ;  /* 0x0000002804287291 */ /* 0x002fc6000f8ec03f */
[----:B------:R-:W-:Y:S01]  /*88e0*/  @UP1 ULDC UR4, c[0x0][0xdac] ;  /* 0x00036b0000041ab9 */ /* 0x000fe20000000800 */
[----:B------:R-:W-:Y:S02]  /*88f0*/  UIADD3 UR9, UR40, 0xe000, URZ ;  /* 0x0000e00028097890 */ /* 0x000fe4000fffe03f */
[----:B------:R-:W-:Y:S02]  /*8900*/  UIMAD.WIDE.U32 UR4, UR49, UR4, URZ ;  /* 0x00000004310472a5 */ /* 0x000fe4000f8e003f */
[----:B------:R-:W-:Y:S02]  /*8910*/  ULOP3.LUT UP0, URZ, UR9, 0x1bf, URZ, 0xc0, !UPT ;  /* 0x000001bf093f7892 */ /* 0x000fe4000f80c03f */
[----:B------:R-:W-:Y:S02]  /*8920*/  @UP1 USHF.R.U32.HI UR45, URZ, UR7, UR5 ;  /* 0x000000073f2d1299 */ /* 0x000fe40008011605 */
[----:B------:R-:W-:Y:S02]  /*8930*/  UIMAD.WIDE UR6, UR6, 0x66666667, URZ ;  /* 0x66666667060678a5 */ /* 0x000fe4000f8e023f */
[----:B------:R-:W-:Y:S01]  /*8940*/  UIMAD.WIDE.U32 UR4, UR45, UR10, URZ ;  /* 0x0000000a2d0472a5 */ /* 0x000fe2000f8e003f */
[----:B------:R-:W-:Y:S01]  /*8950*/  PLOP3.LUT P0, PT, PT, PT, UP0, 0x80, 0x0 ;  /* 0x000000000000781c */ /* 0x000fe20003f0f008 */
[----:B------:R-:W-:Y:S01]  /*8960*/  USHF.R.U32.HI UR41, URZ, 0x1f, UR7 ;  /* 0x0000001f3f297899 */ /* 0x000fe20008011607 */
[----:B------:R-:W-:Y:S01]  /*8970*/  UMOV UR39, UR45 ;  /* 0x0000002d00277c82 */ /* 0x000fe20008000000 */
[----:B------:R-:W-:-:S02]  /*8980*/  @UP2 USHF.R.U32.HI UR39, URZ, UR11, UR5 ;  /* 0x0000000b3f272299 */ /* 0x000fc40008011605 */
[----:B------:R-:W-:Y:S02]  /*8990*/  ULEA.HI.SX32 UR41, UR7, UR41, 0x1a ;  /* 0x0000002907297291 */ /* 0x000fe4000f8fd23f */
[----:B------:R-:W-:-:S04]  /*89a0*/  UIADD3 UR38, -UR39, URZ, URZ ;  /* 0x0000003f27267290 */ /* 0x000fc8000fffe13f */
[----:B------:R-:W-:Y:S02]  /*89b0*/  UIMAD UR38, UR8, UR38, UR45 ;  /* 0x00000026082672a4 */ /* 0x000fe4000f8e022d */
[----:B------:R-:W-:Y:S10]  /*89c0*/  @!P0 BRA `(.L_x_35) ;  /* 0x0000000000408947 */ /* 0x000ff40003800000 */
[----:B------:R-:W-:Y:S01]  /*89d0*/  MOV R14, 0x0 ;  /* 0x00000000000e7802 */ /* 0x000fe20000000f00 */
[----:B------:R-:W-:Y:S01]  /*89e0*/  ULDC.64 UR4, c[0x4][0x98] ;  /* 0x0100260000047ab9 */ /* 0x000fe20000000a00 */
[----:B------:R-:W-:Y:S01]  /*89f0*/  ULDC.64 UR6, c[0x4][0xa0] ;  /* 0x0100280000067ab9 */ /* 0x000fe20000000a00 */
[----:B------:R-:W-:Y:S01]  /*8a00*/  IMAD.U32 R4, RZ, RZ, UR4 ;  /* 0x00000004ff047e24 */ /* 0x000fe2000f8e00ff */
[----:B------:R-:W-:Y:S01]  /*8a10*/  MOV R7, UR7 ;  /* 0x0000000700077c02 */ /* 0x000fe20008000f00 */
[----:B------:R-:W-:Y:S01]  /*8a20*/  IMAD.U32 R5, RZ, RZ, UR5 ;  /* 0x00000005ff057e24 */ /* 0x000fe2000f8e00ff */
[----:B------:R-:W1:Y:S01]  /*8a30*/  LDC.64 R14, c[0x4][R14] ;  /* 0x010000000e0e7b82 */ /* 0x000e620000000a00 */
[----:B------:R-:W-:Y:S01]  /*8a40*/  ULDC.64 UR4, c[0x4][0x8] ;  /* 0x0100020000047ab9 */ /* 0x000fe20000000a00 */
[----:B------:R-:W-:Y:S01]  /*8a50*/  IMAD.U32 R6, RZ, RZ, UR6 ;  /* 0x00000006ff067e24 */ /* 0x000fe2000f8e00ff */
[----:B------:R-:W-:Y:S01]  /*8a60*/  MOV R13, RZ ;  /* 0x000000ff000d7202 */ /* 0x000fe20000000f00 */
[----:B------:R-:W-:-:S02]  /*8a70*/  IMAD.U32 R10, RZ, RZ, UR4 ;  /* 0x00000004ff0a7e24 */ /* 0x000fc4000f8e00ff */
[----:B------:R-:W-:Y:S02]  /*8a80*/  IMAD.U32 R11, RZ, RZ, UR5 ;  /* 0x00000005ff0b7e24 */ /* 0x000fe4000f8e00ff */
[----:B------:R-:W-:Y:S02]  /*8a90*/  IMAD.MOV.U32 R8, RZ, RZ, 0x70 ;  /* 0x00000070ff087424 */ /* 0x000fe400078e00ff */
[----:B------:R-:W-:-:S07]  /*8aa0*/  IMAD.MOV.U32 R12, RZ, RZ, 0x1 ;  /* 0x00000001ff0c7424 */ /* 0x000fce00078e00ff */
[----:B------:R-:W-:-:S07]  /*8ab0*/  LEPC R20, `(.L_x_35) ;  /* 0x000000001014794e */ /* 0x000fce0000000000 */
[----:B-1----:R-:W-:Y:S05]  /*8ac0*/  CALL.ABS.NOINC R14 ;  /* 0x000000000e007343 */ /* 0x002fea0003c00000 */
.L_x_35:
[----:B------:R-:W-:-:S06]  /*8ad0*/  UIADD3 UR4, UR40, 0x6000, URZ ;  /* 0x0000600028047890 */ /* 0x000fcc000fffe03f */
[----:B------:R-:W-:-:S05]  /*8ae0*/  IMAD.U32 R24, RZ, RZ, UR4 ;  /* 0x00000004ff187e24 */ /* 0x000fca000f8e00ff */
[----:B------:R-:W-:-:S04]  /*8af0*/  LOP3.LUT P0, RZ, R24, 0x1bf, RZ, 0xc0, !PT ;  /* 0x000001bf18ff7812 */ /* 0x000fc8000780c0ff */
[----:B------:R-:W-:-:S09]  /*8b00*/  P2R R0, PR, RZ, 0x1 ;  /* 0x00000001ff007803 */ /* 0x000fd20000000000 */
[----:B------:R-:W-:Y:S05]  /*8b10*/  @!P0 BRA `(.L_x_36) ;  /* 0x0000000000408947 */ /* 0x000fea0003800000 */
        /* <DEDUP_REMOVED lines=9> */
[----:B------:R-:W-:Y:S01]  /*8bb0*/  MOV R12, 0x1 ;  /* 0x00000001000c7802 */ /* 0x000fe20000000f00 */
[----:B------:R-:W-:-:S02]  /*8bc0*/  IMAD.U32 R10, RZ, RZ, UR4 ;  /* 0x00000004ff0a7e24 */ /* 0x000fc4000f8e00ff */
[----:B------:R-:W-:Y:S02]  /*8bd0*/  IMAD.U32 R11, RZ, RZ, UR5 ;  /* 0x00000005ff0b7e24 */ /* 0x000fe4000f8e00ff */
[----:B------:R-:W-:Y:S02]  /*8be0*/  IMAD.MOV.U32 R8, RZ, RZ, 0x70 ;  /* 0x00000070ff087424 */ /* 0x000fe400078e00ff */
[----:B------:R-:W-:-:S07]  /*8bf0*/  IMAD.MOV.U32 R13, RZ, RZ, RZ ;  /* 0x000000ffff0d7224 */ /* 0x000fce00078e00ff */
[----:B------:R-:W-:-:S07]  /*8c00*/  LEPC R20, `(.L_x_36) ;  /* 0x000000001014794e */ /* 0x000fce0000000000 */
[----:B-1----:R-:W-:Y:S05]  /*8c10*/  CALL.ABS.NOINC R14 ;  /* 0x000000000e007343 */ /* 0x002fea0003c00000 */
.L_x_36:
[----:B------:R-:W-:-:S04]  /*8c20*/  UIADD3 UR4, UR40, 0x1000, URZ ;  /* 0x0000100028047890 */ /* 0x000fc8000fffe03f */
[----:B------:R-:W-:-:S06]  /*8c30*/  ULOP3.LUT UP0, URZ, UR4, 0x9f, URZ, 0xc0, !UPT ;  /* 0x0000009f043f7892 */ /* 0x000fcc000f80c03f */
[----:B------:R-:W-:-:S13]  /*8c40*/  PLOP3.LUT P0, PT, PT, PT, UP0, 0x80, 0x0 ;  /* 0x000000000000781c */ /* 0x000fda0003f0f008 */
        /* <DEDUP_REMOVED lines=17> */
.L_x_37:
[----:B------:R-:W-:-:S13]  /*8d60*/  LOP3.LUT P6, RZ, R24, 0x1bf, RZ, 0xc0, !PT ;  /* 0x000001bf18ff7812 */ /* 0x000fda00078cc0ff */
[----:B------:R-:W-:Y:S05]  /*8d70*/  @!P6 BRA `(.L_x_38) ;  /* 0x000000000040e947 */ /* 0x000fea0003800000 */
[----:B------:R-:W-:Y:S01]  /*8d80*/  MOV R14, 0x0 ;  /* 0x00000000000e7802 */ /* 0x000fe20000000f00 */
[----:B------:R-:W-:Y:S01]  /*8d90*/  ULDC.64 UR4, c[0x4][0x98] ;  /* 0x0100260000047ab9 */ /* 0x000fe20000000a00 */
[----:B------:R-:W-:Y:S01]  /*8da0*/  ULDC.64 UR6, c[0x4][0xa0] ;  /* 0x0100280000067ab9 */ /* 0x000fe20000000a00 */
[----:B------:R-:W-:Y:S01]  /*8db0*/  IMAD.U32 R4, RZ, RZ, UR4 ;  /* 0x00000004ff047e24 */ /* 0x000fe2000f8e00ff */
[----:B------:R-:W-:Y:S01]  /*8dc0*/  MOV R5, UR5 ;  /* 0x0000000500057c02 */ /* 0x000fe20008000f00 */
[----:B------:R-:W-:Y:S01]  /*8dd0*/  ULDC.64 UR4, c[0x4][0x20] ;  /* 0x0100080000047ab9 */ /* 0x000fe20000000a00 */
[----:B------:R-:W1:Y:S01]  /*8de0*/  LDC.64 R14, c[0x4][R14] ;  /* 0x010000000e0e7b82 */ /* 0x000e620000000a00 */
[----:B------:R-:W-:Y:S01]  /*8df0*/  IMAD.U32 R6, RZ, RZ, UR6 ;  /* 0x00000006ff067e24 */ /* 0x000fe2000f8e00ff */
[----:B------:R-:W-:Y:S01]  /*8e00*/  MOV R11, UR5 ;  /* 0x00000005000b7c02 */ /* 0x000fe20008000f00 */
[----:B------:R-:W-:Y:S02]  /*8e10*/  IMAD.U32 R7, RZ, RZ, UR7 ;  /* 0x00000007ff077e24 */ /* 0x000fe4000f8e00ff */
[----:B------:R-:W-:-:S02]  /*8e20*/  IMAD.U32 R10, RZ, RZ, UR4 ;  /* 0x00000004ff0a7e24 */ /* 0x000fc4000f8e00ff */
[----:B------:R-:W-:Y:S02]  /*8e30*/  IMAD.MOV.U32 R8, RZ, RZ, 0x70 ;  /* 0x00000070ff087424 */ /* 0x000fe400078e00ff */
[----:B------:R-:W-:Y:S02]  /*8e40*/  IMAD.MOV.U32 R12, RZ, RZ, 0x1 ;  /* 0x00000001ff0c7424 */ /* 0x000fe400078e00ff */
[----:B------:R-:W-:-:S07]  /*8e50*/  IMAD.MOV.U32 R13, RZ, RZ, RZ ;  /* 0x000000ffff0d7224 */ /* 0x000fce00078e00ff */
[----:B------:R-:W-:-:S07]  /*8e60*/  LEPC R20, `(.L_x_38) ;  /* 0x000000001014794e */ /* 0x000fce0000000000 */
[----:B-1----:R-:W-:Y:S05]  /*8e70*/  CALL.ABS.NOINC R14 ;  /* 0x000000000e007343 */ /* 0x002fea0003c00000 */
.L_x_38:
[----:B------:R-:W-:Y:S01]  /*8e80*/  ULDC.64 UR4, c[0x0][0x9f8] ;  /* 0x00027e0000047ab9 */ /* 0x000fe20000000a00 */
[----:B------:R-:W-:Y:S01]  /*8e90*/  MOV R7, UR39 ;  /* 0x0000002700077c02 */ /* 0x000fe20008000f00 */
[----:B------:R-:W-:Y:S01]  /*8ea0*/  IMAD.U32 R3, RZ, RZ, UR39 ;  /* 0x00000027ff037e24 */ /* 0x000fe2000f8e00ff */
[----:B------:R-:W-:Y:S01]  /*8eb0*/  ISETP.NE.U32.AND P0, PT, RZ, UR4, PT ;  /* 0x00000004ff007c0c */ /* 0x000fe2000bf05070 */
[----:B------:R-:W1:Y:S03]  /*8ec0*/  LDC R0, c[0x0][0x428] ;  /* 0x00010a00ff007b82 */ /* 0x000e660000000800 */
[----:B------:R-:W-:-:S13]  /*8ed0*/  ISETP.NE.AND.EX P0, PT, RZ, UR5, PT, P0 ;  /* 0x00000005ff007c0c */ /* 0x000fda000bf05300 */
[----:B------:R-:W2:Y:S02]  /*8ee0*/  @P0 LDC.64 R4, c[0x0][0x9f8] ;  /* 0x00027e00ff040b82 */ /* 0x000ea40000000a00 */
[----:B--2---:R-:W-:-:S06]  /*8ef0*/  @P0 IMAD.WIDE R4, R7, 0x4, R4 ;  /* 0x0000000407040825 */ /* 0x004fcc00078e0204 */
[----:B------:R-:W2:Y:S01]  /*8f00*/  LDC R7, c[0x0][0xda8] ;  /* 0x00036a00ff077b82 */ /* 0x000ea20000000800 */
[----:B------:R3:W4:Y:S01]  /*8f10*/  @P0 LDG.E R3, desc[UR50][R4.64] ;  /* 0x0000003204030981 */ /* 0x000722000c1e1900 */
[----:B-1----:R-:W-:Y:S01]  /*8f20*/  ISETP.NE.AND P0, PT, R0, 0x1, PT ;  /* 0x000000010000780c */ /* 0x002fe20003f05270 */
[----:B------:R-:W-:Y:S01]  /*8f30*/  IMAD R8, RZ, RZ, -UR45 ;  /* 0x8000002dff087e24 */ /* 0x000fe2000f8e02ff */
[----:B------:R-:W-:Y:S01]  /*8f40*/  ISETP.NE.AND P2, PT, R23, RZ, PT ;  /* 0x000000ff1700720c */ /* 0x000fe20003f45270 */
[----:B------:R-:W-:Y:S01]  /*8f50*/  UMOV UR36, URZ ;  /* 0x0000003f00247c82 */ /* 0x000fe20008000000 */
[----:B------:R-:W-:Y:S01]  /*8f60*/  UMOV UR6, 0xffffffff ;  /* 0xffffffff00067882 */ /* 0x000fe20000000000 */
[----:B------:R-:W-:Y:S01]  /*8f70*/  IMAD.U32 R20, RZ, RZ, UR38 ;  /* 0x00000026ff147e24 */ /* 0x000fe2000f8e00ff */
[----:B---3--:R-:W1:Y:S09]  /*8f80*/  LDC.64 R4, c[0x0][0x3f8] ;  /* 0x0000fe00ff047b82 */ /* 0x008e720000000a00 */
[----:B------:R-:W-:Y:S01]  /*8f90*/  VOTEU.ALL UP1, P2 ;  /* 0x00000000003f7886 */ /* 0x000fe20001020000 */
[----:B------:R-:W3:Y:S01]  /*8fa0*/  @P0 LDC R0, c[0x0][0x42c] ;  /* 0x00010b00ff000b82 */ /* 0x000ee20000000800 */
[----:B--2---:R-:W-:-:S03]  /*8fb0*/  IMAD R8, R7, R8, UR49 ;  /* 0x0000003107087e24 */ /* 0x004fc6000f8e0208 */
[----:B------:R-:W-:Y:S01]  /*8fc0*/  @!UP1 UIADD3 UR4, UP0, UR52, 0x270, URZ ;  /* 0x0000027034049890 */ /* 0x000fe2000ff1e03f */
[----:B------:R-:W-:-:S03]  /*8fd0*/  IMAD R8, R8, 0xc0, RZ ;  /* 0x000000c008087824 */ /* 0x000fc600078e02ff */
[----:B------:R-:W2:Y:S01]  /*8fe0*/  @P0 LDC R7, c[0x0][0x430] ;  /* 0x00010c00ff070b82 */ /* 0x000ea20000000800 */
[----:B------:R-:W-:Y:S01]  /*8ff0*/  @!UP1 UIADD3.X UR5, URZ, UR53, URZ, UP0, !UPT ;  /* 0x000000353f059290 */ /* 0x000fe200087fe43f */
[----:B------:R-:W-:Y:S02]  /*9000*/  R2UR UR37, R8 ;  /* 0x00000000082572ca */ /* 0x000fe400000e0000 */
[----:B-1----:R-:W-:-:S04]  /*9010*/  ISETP.NE.U32.AND P1, PT, R4, RZ, PT ;  /* 0x000000ff0400720c */ /* 0x002fc80003f25070 */
[----:B------:R-:W-:Y:S01]  /*9020*/  ISETP.NE.AND.EX P1, PT, R5, RZ, PT, P1 ;  /* 0x000000ff0500720c */ /* 0x000fe20003f25310 */
[----:B---3--:R-:W-:-:S06]  /*9030*/  @P0 IMAD.HI.U32 R0, R0, UR38, RZ ;  /* 0x0000002600000c27 */ /* 0x008fcc000f8e00ff */
[----:B------:R1:W-:Y:S01]  /*9040*/  @!UP1 UTMAPF.L2.4D [UR36], [UR4] ;  /* 0x00000024040095b8 */ /* 0x0003e20008018000 */
[----:B--2---:R-:W-:Y:S02]  /*9050*/  @P0 SHF.R.U32.HI R20, RZ, R7, R0 ;  /* 0x00000007ff140219 */ /* 0x004fe40000011600 */
[----:B----4-:R-:W-:Y:S02]  /*9060*/  SHF.R.S32.HI R0, RZ, 0x1f, R3 ;  /* 0x0000001fff007819 */ /* 0x010fe40000011403 */
[----:B------:R-:W-:Y:S01]  /*9070*/  SEL R6, R3, RZ, !P1 ;  /* 0x000000ff03067207 */ /* 0x000fe20004800000 */
[----:B-1----:R-:W-:Y:S06]  /*9080*/  BRA.DIV UR6, `(.L_x_39) ;  /* 0x0000001a06d07947 */ /* 0x002fec000b800000 */
[----:B------:R1:W2:Y:S02]  /*9090*/  SHFL.IDX PT, R14, R22, RZ, 0x1f ;  /* 0x00001fff160e7589 */ /* 0x0002a400000e0000 */
.L_x_92:
[----:B--2---:R-:W-:Y:S02]  /*90a0*/  ISETP.NE.AND P0, PT, R14, RZ, PT ;  /* 0x000000ff0e00720c */ /* 0x004fe40003f05270 */
[----:B------:R-:W-:Y:S02]  /*90b0*/  PLOP3.LUT P6, PT, PT, PT, PT, 0x8, 0x0 ;  /* 0x000000000000781c */ /* 0x000fe40003fce170 */
[----:B------:R-:W-:-:S09]  /*90c0*/  MOV R12, R6 ;  /* 0x00000006000c7202 */ /* 0x000fd20000000f00 */
[----:B------:R-:W-:Y:S05]  /*90d0*/  @P0 BRA `(.L_x_40) ;  /* 0x0000000400700947 */ /* 0x000fea0003800000 */
[----:B------:R-:W-:-:S06]  /*90e0*/  UIADD3 UR4, UR41, -0x1, URZ ;  /* 0xffffffff29047890 */ /* 0x000fcc000fffe03f */
[----:B------:R-:W-:Y:S01]  /*90f0*/  IMAD.U32 R9, RZ, RZ, UR4 ;  /* 0x00000004ff097e24 */ /* 0x000fe2000f8e00ff */
[----:B------:R-:W-:-:S03]  /*9100*/  UMOV UR4, 0xffffffff ;  /* 0xffffffff00047882 */ /* 0x000fc60000000000 */
[----:B------:R-:W-:Y:S05]  /*9110*/  BRA.DIV UR4, `(.L_x_41) ;  /* 0x0000001a04cc7947 */ /* 0x000fea000b800000 */
[----:B------:R-:W-:-:S13]  /*9120*/  ELECT P6, URZ, PT ;  /* 0x00000000003f782f */ /* 0x000fda00038c0000 */
.L_x_95:
[----:B------:R-:W-:Y:S05]  /*9130*/  @!P6 BRA `(.L_x_42) ;  /* 0x000000040014e947 */ /* 0x000fea0003800000 */
[----:B------:R-:W-:Y:S01]  /*9140*/  LEA R11, R19, UR40, 0x3 ;  /* 0x00000028130b7c11 */ /* 0x000fe2000f8e18ff */
[----:B------:R-:W-:Y:S01]  /*9150*/  IMAD.MOV.U32 R12, RZ, RZ, R3 ;  /* 0x000000ffff0c7224 */ /* 0x000fe200078e0003 */
[----:B------:R-:W-:Y:S01]  /*9160*/  SHF.L.U32 R10, R16, 0x1f, RZ ;  /* 0x0000001f100a7819 */ /* 0x000fe200000006ff */
[----:B------:R-:W-:Y:S06]  /*9170*/  @!P1 BRA `(.L_x_43) ;  /* 0x0000000000489947 */ /* 0x000fec0003800000 */
[----:B------:R-:W2:Y:S01]  /*9180*/  LDC R14, c[0x0][0x41c] ;  /* 0x00010700ff0e7b82 */ /* 0x000ea20000000800 */
[----:B------:R-:W-:Y:S01]  /*9190*/  IMAD.MOV.U32 R13, RZ, RZ, R9 ;  /* 0x000000ffff0d7224 */ /* 0x000fe200078e0009 */
[----:B------:R-:W-:Y:S02]  /*91a0*/  ULDC.64 UR4, c[0x0][0x408] ;  /* 0x0001020000047ab9 */ /* 0x000fe40000000a00 */
[----:B------:R-:W-:-:S04]  /*91b0*/  IMAD R12, R0, UR4, RZ ;  /* 0x00000004000c7c24 */ /* 0x000fc8000f8e02ff */
[----:B------:R-:W-:Y:S01]  /*91c0*/  IMAD R15, R3, UR5, R12 ;  /* 0x00000005030f7c24 */ /* 0x000fe2000f8e020c */
[----:B--2---:R-:W-:-:S13]  /*91d0*/  ISETP.NE.AND P0, PT, R14, 0x1, PT ;  /* 0x000000010e00780c */ /* 0x004fda0003f05270 */
[----:B------:R-:W2:Y:S02]  /*91e0*/  @P0 LDC.64 R6, c[0x0][0x420] ;  /* 0x00010800ff060b82 */ /* 0x000ea40000000a00 */
[----:B--2---:R-:W-:-:S05]  /*91f0*/  @P0 IMAD.HI.U32 R6, R9, R6, RZ ;  /* 0x0000000609060227 */ /* 0x004fca00078e00ff */
[----:B------:R-:W-:-:S04]  /*9200*/  @P0 SHF.R.U32.HI R13, RZ, R7, R6 ;  /* 0x00000007ff0d0219 */ /* 0x000fc80000011606 */
[----:B------:R-:W-:Y:S02]  /*9210*/  SHF.R.S32.HI R7, RZ, 0x1f, R13 ;  /* 0x0000001fff077819 */ /* 0x000fe4000001140d */
[----:B------:R-:W-:-:S05]  /*9220*/  MOV R6, R13 ;  /* 0x0000000d00067202 */ /* 0x000fca0000000f00 */
[----:B------:R-:W-:-:S04]  /*9230*/  IMAD.WIDE.U32 R6, R3, UR4, R6 ;  /* 0x0000000403067c25 */ /* 0x000fc8000f8e0006 */
[----:B------:R-:W-:Y:S01]  /*9240*/  IMAD.IADD R7, R7, 0x1, R15 ;  /* 0x0000000107077824 */ /* 0x000fe200078e020f */
[----:B------:R-:W-:-:S04]  /*9250*/  LEA R4, P0, R6, R4, 0x2 ;  /* 0x0000000406047211 */ /* 0x000fc800078010ff */
[----:B------:R-:W-:-:S05]  /*9260*/  LEA.HI.X R5, R6, R5, R7, 0x2, P0 ;  /* 0x0000000506057211 */ /* 0x000fca00000f1407 */
[----:B------:R2:W5:Y:S01]  /*9270*/  LDG.E R12, desc[UR50][R4.64] ;  /* 0x00000032040c7981 */ /* 0x000562000c1e1900 */
[----:B------:R-:W-:-:S04]  /*9280*/  IMAD.MOV R6, RZ, RZ, -R13 ;  /* 0x000000ffff067224 */ /* 0x000fc800078e0a0d */
[----:B------:R-:W-:-:S07]  /*9290*/  IMAD R9, R14, R6, R9 ;  /* 0x000000060e097224 */ /* 0x000fce00078e0209 */
.L_x_43:
[----:B------:R-:W3:Y:S01]  /*92a0*/  SYNCS.PHASECHK.TRANS64.TRYWAIT P3, [R11+URZ+0x13280], R10 ;  /* 0x0132800a0b0075a7 */ /* 0x000ee2000806017f */
[----:B------:R-:W-:Y:S01]  /*92b0*/  ISETP.NE.AND P0, PT, R23, RZ, PT ;  /* 0x000000ff1700720c */ /* 0x000fe20003f05270 */
[----:B---3--:R-:W-:-:S12]  /*92c0*/  @!P3 BRA `(.L_x_44) ;  /* 0x000000180080b947 */ /* 0x008fd80003800000 */
.L_x_96:
[----:B------:R-:W-:Y:S05]  /*92d0*/  @P0 BRA `(.L_x_45) ;  /* 0x0000000000140947 */ /* 0x000fea0003800000 */
[----:B------:R-:W-:Y:S01]  /*92e0*/  ISETP.NE.AND P3, PT, R2, RZ, PT ;  /* 0x000000ff0200720c */ /* 0x000fe20003f65270 */
[----:B--2---:R-:W-:-:S04]  /*92f0*/  IMAD.MOV.U32 R4, RZ, RZ, 0x2800 ;  /* 0x00002800ff047424 */ /* 0x004fc800078e00ff */
[----:B------:R4:W-:Y:S08]  /*9300*/  SYNCS.ARRIVE.TRANS64 RZ, [R11+URZ+0x13270], R4 ;  /* 0x013270040bff79a7 */ /* 0x0009f0000800003f */
[----:B------:R-:W-:Y:S05]  /*9310*/  @!P3 BRA `(.L_x_45) ;  /* 0x000000000004b947 */ /* 0x000fea0003800000 */
[----:B------:R-:W-:Y:S01]  /*9320*/  BPT.TRAP 0x1 ;  /* 0x000000040000795c */ /* 0x000fe20000300000 */
.L_x_45:
[----:B--2-4-:R-:W-:Y:S01]  /*9330*/  MOV R4, UR40 ;  /* 0x0000002800047c02 */ /* 0x014fe20008000f00 */
[----:B------:R-:W-:Y:S01]  /*9340*/  IMAD R9, R9, 0xa0, RZ ;  /* 0x000000a009097824 */ /* 0x000fe200078e02ff */
[----:B------:R-:W-:Y:S01]  /*9350*/  R2UR UR9, R11 ;  /* 0x000000000b0972ca */ /* 0x000fe200000e0000 */
[----:B------:R-:W-:Y:S01]  /*9360*/  UIADD3 UR4, UP0, UR52, 0x470, URZ ;  /* 0x0000047034047890 */ /* 0x000fe2000ff1e03f */
[----:B------:R-:W-:Y:S01]  /*9370*/  R2UR UR12, R20 ;  /* 0x00000000140c72ca */ /* 0x000fe200000e0000 */
[----:B------:R-:W-:Y:S01]  /*9380*/  IMAD R4, R19, 0x2800, R4 ;  /* 0x0000280013047824 */ /* 0x000fe200078e0204 */
[----:B-----5:R-:W-:Y:S01]  /*9390*/  R2UR UR13, R12 ;  /* 0x000000000c0d72ca */ /* 0x020fe200000e0000 */
[----:B------:R-:W-:Y:S01]  /*93a0*/  UIADD3.X UR5, URZ, UR53, URZ, UP0, !UPT ;  /* 0x000000353f057290 */ /* 0x000fe200087fe43f */
[----:B------:R-:W-:Y:S01]  /*93b0*/  R2UR UR11, R9 ;  /* 0x00000000090b72ca */ /* 0x000fe200000e0000 */
[----:B------:R-:W-:Y:S01]  /*93c0*/  UMOV UR6, 0x0 ;  /* 0x0000000000067882 */ /* 0x000fe20000000000 */
[----:B------:R-:W-:Y:S01]  /*93d0*/  R2UR UR8, R4 ;  /* 0x00000000040872ca */ /* 0x000fe200000e0000 */
[----:B------:R-:W-:Y:S01]  /*93e0*/  UMOV UR7, 0x14f00000 ;  /* 0x14f0000000077882 */ /* 0x000fe20000000000 */
[----:B------:R-:W-:-:S03]  /*93f0*/  UMOV UR10, URZ ;  /* 0x0000003f000a7c82 */ /* 0x000fc60008000000 */
[----:B------:R-:W-:-:S08]  /*9400*/  UIADD3 UR9, UR9, 0x13270, URZ ;  /* 0x0001327009097890 */ /* 0x000fd0000fffe03f */
[----:B------:R-:W-:-:S09]  /*9410*/  UIADD3 UR8, UR8, 0x6000, URZ ;  /* 0x0000600008087890 */ /* 0x000fd2000fffe03f */
[----:B------:R2:W-:Y:S01]  /*9420*/  UTMALDG.4D [UR8], [UR4], desc[UR6] ;  /* 0x00000608040075b4 */ /* 0x0005e20008019000 */
[----:B------:R-:W4:Y:S02]  /*9430*/  SYNCS.PHASECHK.TRANS64.TRYWAIT P3, [R11+URZ+0x13240], R10 ;  /* 0x0132400a0b0075a7 */ /* 0x000f24000806017f */
[----:B--2-4-:R-:W-:Y:S05]  /*9440*/  @!P3 BRA `(.L_x_46) ;  /* 0x000000180034b947 */ /* 0x014fea0003800000 */
.L_x_97:
[----:B------:R-:W-:Y:S05]  /*9450*/  @P0 BRA `(.L_x_47) ;  /* 0x0000000000140947 */ /* 0x000fea0003800000 */
[----:B------:R-:W-:Y:S01]  /*9460*/  ISETP.NE.AND P0, PT, R2, RZ, PT ;  /* 0x000000ff0200720c */ /* 0x000fe20003f05270 */
[----:B------:R-:W-:-:S04]  /*9470*/  IMAD.MOV.U32 R6, RZ, RZ, 0x2800 ;  /* 0x00002800ff067424 */ /* 0x000fc800078e00ff */
[----:B------:R4:W-:Y:S08]  /*9480*/  SYNCS.ARRIVE.TRANS64 RZ, [R11+URZ+0x13230], R6 ;  /* 0x013230060bff79a7 */ /* 0x0009f0000800003f */
[----:B------:R-:W-:Y:S05]  /*9490*/  @!P0 BRA `(.L_x_47) ;  /* 0x0000000000048947 */ /* 0x000fea0003800000 */
[----:B------:R-:W-:Y:S01]  /*94a0*/  BPT.TRAP 0x1 ;  /* 0x000000040000795c */ /* 0x000fe20000300000 */
.L_x_47:
[----:B------:R-:W-:Y:S01]  /*94b0*/  R2UR UR8, R4 ;  /* 0x00000000040872ca */ /* 0x000fe200000e0000 */
[----:B------:R-:W-:Y:S01]  /*94c0*/  UIADD3 UR4, UP0, UR52, 0x370, URZ ;  /* 0x0000037034047890 */ /* 0x000fe2000ff1e03f */
[----:B------:R-:W-:Y:S01]  /*94d0*/  R2UR UR9, R11 ;  /* 0x000000000b0972ca */ /* 0x000fe200000e0000 */
[----:B------:R-:W-:Y:S01]  /*94e0*/  UMOV UR6, 0x0 ;  /* 0x0000000000067882 */ /* 0x000fe20000000000 */
[----:B------:R-:W-:Y:S01]  /*94f0*/  R2UR UR11, R9 ;  /* 0x00000000090b72ca */ /* 0x000fe200000e0000 */
[----:B------:R-:W-:Y:S01]  /*9500*/  UIADD3.X UR5, URZ, UR53, URZ, UP0, !UPT ;  /* 0x000000353f057290 */ /* 0x000fe200087fe43f */
[----:B------:R-:W-:Y:S01]  /*9510*/  R2UR UR12, R20 ;  /* 0x00000000140c72ca */ /* 0x000fe200000e0000 */
[----:B------:R-:W-:Y:S01]  /*9520*/  UMOV UR7, 0x14f00000 ;  /* 0x14f0000000077882 */ /* 0x000fe20000000000 */
[----:B------:R-:W-:Y:S01]  /*9530*/  R2UR UR13, R12 ;  /* 0x000000000c0d72ca */ /* 0x000fe200000e0000 */
[----:B------:R-:W-:-:S04]  /*9540*/  UMOV UR10, URZ ;  /* 0x0000003f000a7c82 */ /* 0x000fc80008000000 */
[----:B------:R-:W-:Y:S02]  /*9550*/  UIADD3 UR8, UR8, 0xe000, URZ ;  /* 0x0000e00008087890 */ /* 0x000fe4000fffe03f */
[----:B------:R-:W-:-:S09]  /*9560*/  UIADD3 UR9, UR9, 0x13230, URZ ;  /* 0x0001323009097890 */ /* 0x000fd2000fffe03f */
[----:B------:R1:W-:Y:S02]  /*9570*/  UTMALDG.4D [UR8], [UR4], desc[UR6] ;  /* 0x00000608040075b4 */ /* 0x0003e40008019000 */
[----:B-1----:R-:W-:Y:S01]  /*9580*/  NOP ;  /* 0x0000000000007918 */ /* 0x002fe20000000000 */
.L_x_42:
[----:B------:R-:W-:Y:S05]  /*9590*/  WARPSYNC.ALL ;  /* 0x0000000000007948 */ /* 0x000fea0003800000 */
[----:B------:R-:W-:Y:S01]  /*95a0*/  ELECT P0, URZ, PT ;  /* 0x00000000003f782f */ /* 0x000fe20003800000 */
[----:B------:R-:W-:Y:S01]  /*95b0*/  BAR.SYNC.DEFER_BLOCKING 0x8, 0x1a0 ;  /* 0x0206800000007b1d */ /* 0x000fe20000010000 */
[----:B------:R-:W-:Y:S02]  /*95c0*/  UIADD3 UR4, UP0, UR52, 0x270, URZ ;  /* 0x0000027034047890 */ /* 0x000fe4000ff1e03f */
[----:B------:R-:W-:Y:S02]  /*95d0*/  UIADD3 UR8, UR40, 0xb000, URZ ;  /* 0x0000b00028087890 */ /* 0x000fe4000fffe03f */
[----:B------:R-:W-:-:S02]  /*95e0*/  UIADD3 UR9, UR40, 0x13200, URZ ;  /* 0x0001320028097890 */ /* 0x000fc4000fffe03f */
[----:B------:R-:W-:Y:S01]  /*95f0*/  UIADD3.X UR5, URZ, UR53, URZ, UP0, !UPT ;  /* 0x000000353f057290 */ /* 0x000fe200087fe43f */
[----:B------:R-:W-:Y:S01]  /*9600*/  UMOV UR6, 0x0 ;  /* 0x0000000000067882 */ /* 0x000fe20000000000 */
[----:B------:R-:W-:Y:S01]  /*9610*/  UMOV UR7, 0x12f00000 ;  /* 0x12f0000000077882 */ /* 0x000fe20000000000 */
[----:B------:R-:W-:Y:S02]  /*9620*/  UMOV UR10, URZ ;  /* 0x0000003f000a7c82 */ /* 0x000fe40008000000 */
[----:B------:R-:W-:Y:S01]  /*9630*/  @P0 R2UR UR11, R8 ;  /* 0x00000000080b02ca */ /* 0x000fe200000e0000 */
[----:B------:R-:W-:Y:S01]  /*9640*/  @P0 IMAD.MOV.U32 R4, RZ, RZ, 0x3000 ;  /* 0x00003000ff040424 */ /* 0x000fe200078e00ff */
[----:B------:R-:W-:Y:S01]  /*9650*/  UMOV UR12, UR38 ;  /* 0x00000026000c7c82 */ /* 0x000fe20008000000 */
[----:B------:R-:W-:Y:S02]  /*9660*/  UMOV UR13, UR39 ;  /* 0x00000027000d7c82 */ /* 0x000fe40008000000 */
[----:B------:R1:W-:Y:S08]  /*9670*/  @P0 SYNCS.ARRIVE.TRANS64 RZ, [UR40+0x13200], R4 ;  /* 0x01320004ffff09a7 */ /* 0x0003f00008000028 */
[----:B------:R1:W-:Y:S02]  /*9680*/  UTMALDG.4D [UR8], [UR4], desc[UR6] ;  /* 0x00000608040075b4 */ /* 0x0003e40008019000 */
[----:B-1----:R-:W-:Y:S01]  /*9690*/  NOP ;  /* 0x0000000000007918 */ /* 0x002fe20000000000 */
.L_x_40:
[----:B------:R-:W-:-:S06]  /*96a0*/  ULOP3.LUT UR4, UR47, 0x1, URZ, 0xc, !UPT ;  /* 0x000000012f047892 */ /* 0x000fcc000f8e0c3f */
[----:B------:R-:W-:-:S05]  /*96b0*/  IMAD.U32 R4, RZ, RZ, UR4 ;  /* 0x00000004ff047e24 */ /* 0x000fca000f8e00ff */
[----:B------:R-:W-:-:S04]  /*96c0*/  SHF.L.U32 R4, R4, 0x1f, RZ ;  /* 0x0000001f04047819 */ /* 0x000fc800000006ff */
[----:B------:R-:W5:Y:S02]  /*96d0*/  SYNCS.PHASECHK.TRANS64.TRYWAIT P0, [UR40+0x13220], R4 ;  /* 0x01322004ff0075a7 */ /* 0x000f640008000168 */
[----:B-----5:R-:W-:Y:S05]  /*96e0*/  @!P0 BRA `(.L_x_48) ;  /* 0x0000001400a08947 */ /* 0x020fea0003800000 */
.L_x_98:
[----:B------:R-:W-:-:S06]  /*96f0*/  UISETP.GE.AND UP0, UPT, UR42, 0xa1, UPT ;  /* 0x000000a12a00788c */ /* 0x000fcc000bf06270 */
[----:B------:R-:W-:-:S13]  /*9700*/  PLOP3.LUT P0, PT, PT, PT, UP0, 0x80, 0x0 ;  /* 0x000000000000781c */ /* 0x000fda0003f0f008 */
[----:B------:R-:W-:Y:S05]  /*9710*/  @!P0 BRA `(.L_x_49) ;  /* 0x0000000800b48947 */ /* 0x000fea0003800000 */
[----:B------:R-:W-:Y:S01]  /*9720*/  UIADD3 UR4, UR41, -0x2, URZ ;  /* 0xfffffffe29047890 */ /* 0x000fe2000fffe03f */
[----:B----4-:R-:W-:Y:S01]  /*9730*/  MOV R6, R16 ;  /* 0x0000001000067202 */ /* 0x010fe20000000f00 */
[----:B------:R-:W-:-:S04]  /*9740*/  IMAD.MOV.U32 R7, RZ, RZ, R19 ;  /* 0x000000ffff077224 */ /* 0x000fc800078e0013 */
[----:B------:R-:W-:-:S07]  /*9750*/  IMAD.U32 R14, RZ, RZ, UR4 ;  /* 0x00000004ff0e7e24 */ /* 0x000fce000f8e00ff */
.L_x_69:
[----:B------:R-:W-:Y:S01]  /*9760*/  VIADD R19, R7, 0x1 ;  /* 0x0000000107137836 */ /* 0x000fe20000000000 */
[----:B------:R-:W-:Y:S04]  /*9770*/  BSSY B0, `(.L_x_50) ;  /* 0x0000060000007945 */ /* 0x000fe80003800000 */
[----:B------:R-:W-:-:S04]  /*9780*/  ISETP.NE.AND P0, PT, R19, 0x2, PT ;  /* 0x000000021300780c */ /* 0x000fc80003f05270 */
[----:B------:R-:W-:Y:S02]  /*9790*/  SEL R5, RZ, 0x1, P0 ;  /* 0x00000001ff057807 */ /* 0x000fe40000000000 */
[----:B------:R-:W-:Y:S02]  /*97a0*/  SEL R19, R19, RZ, P0 ;  /* 0x000000ff13137207 */ /* 0x000fe40000000000 */
[----:B------:R-:W-:Y:S01]  /*97b0*/  LOP3.LUT R16, R6, R5, RZ, 0x3c, !PT ;  /* 0x0000000506107212 */ /* 0x000fe200078e3cff */
[----:B--23--:R-:W-:Y:S06]  /*97c0*/  @!P6 BRA `(.L_x_51) ;  /* 0x000000040068e947 */ /* 0x00cfec0003800000 */
[----:B------:R-:W-:Y:S02]  /*97d0*/  LEA R8, R19, UR40, 0x3 ;  /* 0x0000002813087c11 */ /* 0x000fe4000f8e18ff */
[----:B------:R-:W-:Y:S02]  /*97e0*/  SHF.L.U32 R9, R16, 0x1f, RZ ;  /* 0x0000001f10097819 */ /* 0x000fe400000006ff */
[----:B--23--:R-:W-:Y:S01]  /*97f0*/  MOV R11, R14 ;  /* 0x0000000e000b7202 */ /* 0x00cfe20000000f00 */
[----:B------:R-:W-:Y:S06]  /*9800*/  @!P1 BRA `(.L_x_52) ;  /* 0x00000000004c9947 */ /* 0x000fec0003800000 */
[----:B------:R-:W2:Y:S01]  /*9810*/  LDC R11, c[0x0][0x41c] ;  /* 0x00010700ff0b7b82 */ /* 0x000ea20000000800 */
[----:B------:R-:W-:Y:S01]  /*9820*/  IMAD.MOV.U32 R15, RZ, RZ, R14 ;  /* 0x000000ffff0f7224 */ /* 0x000fe200078e000e */
[----:B------:R-:W-:Y:S01]  /*9830*/  ULDC.64 UR4, c[0x0][0x408] ;  /* 0x0001020000047ab9 */ /* 0x000fe20000000a00 */
[----:B--2---:R-:W-:-:S13]  /*9840*/  ISETP.NE.AND P0, PT, R11, 0x1, PT ;  /* 0x000000010b00780c */ /* 0x004fda0003f05270 */
[----:B------:R-:W2:Y:S02]  /*9850*/  @P0 LDC.64 R4, c[0x0][0x420] ;  /* 0x00010800ff040b82 */ /* 0x000ea40000000a00 */
[----:B--2---:R-:W-:-:S05]  /*9860*/  @P0 IMAD.HI.U32 R4, R14, R4, RZ ;  /* 0x000000040e040227 */ /* 0x004fca00078e00ff */
[----:B------:R-:W-:Y:S01]  /*9870*/  @P0 SHF.R.U32.HI R15, RZ, R5, R4 ;  /* 0x00000005ff0f0219 */ /* 0x000fe20000011604 */
[----:B------:R-:W-:-:S03]  /*9880*/  IMAD R4, R0, UR4, RZ ;  /* 0x0000000400047c24 */ /* 0x000fc6000f8e02ff */
[--C-:B------:R-:W-:Y:S01]  /*9890*/  SHF.R.S32.HI R5, RZ, 0x1f, R15.reuse ;  /* 0x0000001fff057819 */ /* 0x100fe2000001140f */
[----:B------:R-:W-:Y:S02]  /*98a0*/  IMAD R13, R3, UR5, R4 ;  /* 0x00000005030d7c24 */ /* 0x000fe4000f8e0204 */
[----:B------:R-:W-:-:S04]  /*98b0*/  IMAD.MOV.U32 R4, RZ, RZ, R15 ;  /* 0x000000ffff047224 */ /* 0x000fc800078e000f */
[----:B------:R-:W-:Y:S01]  /*98c0*/  IMAD.WIDE.U32 R4, R3, UR4, R4 ;  /* 0x0000000403047c25 */ /* 0x000fe2000f8e0004 */
[----:B------:R-:W-:-:S03]  /*98d0*/  ULDC.64 UR4, c[0x0][0x3f8] ;  /* 0x0000fe0000047ab9 */ /* 0x000fc60000000a00 */
[----:B------:R-:W-:Y:S01]  /*98e0*/  IMAD.IADD R5, R13, 0x1, R5 ;  /* 0x000000010d057824 */ /* 0x000fe200078e0205 */
[----:B------:R-:W-:-:S04]  /*98f0*/  LEA R12, P0, R4, UR4, 0x2 ;  /* 0x00000004040c7c11 */ /* 0x000fc8000f8010ff */
[----:B------:R-:W-:-:S05]  /*9900*/  LEA.HI.X R13, R4, UR5, R5, 0x2, P0 ;  /* 0x00000005040d7c11 */ /* 0x000fca00080f1405 */
[----:B------:R2:W5:Y:S01]  /*9910*/  LDG.E R12, desc[UR50][R12.64] ;  /* 0x000000320c0c7981 */ /* 0x000562000c1e1900 */
[----:B------:R-:W-:-:S05]  /*9920*/  IADD3 R4, -R15, RZ, RZ ;  /* 0x000000ff0f047210 */ /* 0x000fca0007ffe1ff */
[----:B------:R-:W-:-:S07]  /*9930*/  IMAD R11, R11, R4, R14 ;  /* 0x000000040b0b7224 */ /* 0x000fce00078e020e */
.L_x_52:
[----:B------:R-:W3:Y:S01]  /*9940*/  SYNCS.PHASECHK.TRANS64.TRYWAIT P0, [R8+URZ+0x13280], R9 ;  /* 0x01328009080075a7 */ /* 0x000ee2000800017f */
[----:B------:R-:W-:Y:S01]  /*9950*/  BSSY B1, `(.L_x_53) ;  /* 0x0000003000017945 */ /* 0x000fe20003800000 */
[----:B------:R-:W-:-:S03]  /*9960*/  ISETP.NE.AND P3, PT, R23, RZ, PT ;  /* 0x000000ff1700720c */ /* 0x000fc60003f65270 */
[----:B---3--:R-:W-:Y:S10]  /*9970*/  @!P0 BRA `(.L_x_54) ;  /* 0x0000001400148947 */ /* 0x008ff40003800000 */
.L_x_99:
[----:B------:R-:W-:Y:S05]  /*9980*/  BSYNC B1 ;  /* 0x0000000000017941 */ /* 0x000fea0003800000 */
.L_x_53:
[----:B------:R-:W-:Y:S04]  /*9990*/  BSSY B1, `(.L_x_55) ;  /* 0x0000007000017945 */ /* 0x000fe80003800000 */
[----:B------:R-:W-:Y:S05]  /*99a0*/  @P3 BRA `(.L_x_56) ;  /* 0x0000000000143947 */ /* 0x000fea0003800000 */
[----:B------:R-:W-:Y:S01]  /*99b0*/  ISETP.NE.AND P0, PT, R2, RZ, PT ;  /* 0x000000ff0200720c */ /* 0x000fe20003f05270 */
[----:B------:R-:W-:-:S04]  /*99c0*/  IMAD.MOV.U32 R5, RZ, RZ, 0x2800 ;  /* 0x00002800ff057424 */ /* 0x000fc800078e00ff */
[----:B------:R4:W-:Y:S08]  /*99d0*/  SYNCS.ARRIVE.TRANS64 RZ, [R8+URZ+0x13270], R5 ;  /* 0x0132700508ff79a7 */ /* 0x0009f0000800003f */
[----:B------:R-:W-:Y:S05]  /*99e0*/  @!P0 BRA `(.L_x_56) ;  /* 0x0000000000048947 */ /* 0x000fea0003800000 */
[----:B------:R-:W-:Y:S01]  /*99f0*/  BPT.TRAP 0x1 ;  /* 0x000000040000795c */ /* 0x000fe20000300000 */
.L_x_56:
[----:B------:R-:W-:Y:S05]  /*9a00*/  BSYNC B1 ;  /* 0x0000000000017941 */ /* 0x000fea0003800000 */
.L_x_55:
[----:B--2---:R-:W-:Y:S01]  /*9a10*/  IMAD.MOV.U32 R13, RZ, RZ, RZ ;  /* 0x000000ffff0d7224 */ /* 0x004fe200078e00ff */
[----:B------:R-:W-:Y:S01]  /*9a20*/  R2UR UR12, R20 ;  /* 0x00000000140c72ca */ /* 0x000fe200000e0000 */
[----:B------:R-:W-:Y:S01]  /*9a30*/  IMAD.U32 R10, RZ, RZ, UR40 ;  /* 0x00000028ff0a7e24 */ /* 0x000fe2000f8e00ff */
[----:B------:R-:W-:Y:S01]  /*9a40*/  UIADD3 UR4, UP0, UR52, 0x470, URZ ;  /* 0x0000047034047890 */ /* 0x000fe2000ff1e03f */
[----:B------:R-:W-:Y:S01]  /*9a50*/  PLOP3.LUT P0, PT, PT, PT, PT, 0x80, 0x0 ;  /* 0x000000000000781c */ /* 0x000fe20003f0f070 */
[----:B------:R-:W-:Y:S01]  /*9a60*/  IMAD R11, R11, 0xa0, RZ ;  /* 0x000000a00b0b7824 */ /* 0x000fe200078e02ff */
[----:B------:R-:W-:Y:S01]  /*9a70*/  R2UR UR10, R13 ;  /* 0x000000000d0a72ca */ /* 0x000fe200000e0000 */
[----:B------:R-:W-:Y:S01]  /*9a80*/  IMAD R10, R19, 0x2800, R10 ;  /* 0x00002800130a7824 */ /* 0x000fe200078e020a */
[----:B----4-:R-:W-:Y:S01]  /*9a90*/  IADD3 R5, R8, 0x13270, RZ ;  /* 0x0001327008057810 */ /* 0x010fe20007ffe0ff */
[----:B------:R-:W-:Y:S02]  /*9aa0*/  UIADD3.X UR5, URZ, UR53, URZ, UP0, !UPT ;  /* 0x000000353f057290 */ /* 0x000fe400087fe43f */
[----:B------:R-:W-:Y:S01]  /*9ab0*/  VIADD R4, R10, 0x6000 ;  /* 0x000060000a047836 */ /* 0x000fe20000000000 */
[----:B------:R-:W-:Y:S01]  /*9ac0*/  UMOV UR6, 0x0 ;  /* 0x0000000000067882 */ /* 0x000fe20000000000 */
[----:B------:R-:W-:-:S08]  /*9ad0*/  UMOV UR7, 0x14f00000 ;  /* 0x14f0000000077882 */ /* 0x000fd00000000000 */
.L_x_57:
[----:B------:R-:W-:-:S13]  /*9ae0*/  @P0 ELECT P4, URZ, PT ;  /* 0x00000000003f082f */ /* 0x000fda0003880000 */
[----:B-----5:R-:W-:Y:S02]  /*9af0*/  @P4 R2UR UR13, R12 ;  /* 0x000000000c0d42ca */ /* 0x020fe400000e0000 */
[----:B------:R-:W-:Y:S02]  /*9b00*/  @P4 R2UR UR11, R11 ;  /* 0x000000000b0b42ca */ /* 0x000fe400000e0000 */
[----:B------:R-:W-:Y:S02]  /*9b10*/  @P4 R2UR UR9, R5 ;  /* 0x00000000050942ca */ /* 0x000fe400000e0000 */
[----:B------:R-:W-:Y:S02]  /*9b20*/  @P4 R2UR UR8, R4 ;  /* 0x00000000040842ca */ /* 0x000fe400000e0000 */
[----:B------:R-:W-:Y:S02]  /*9b30*/  @P4 PLOP3.LUT P0, PT, P4, PT, PT, 0x8, 0x0 ;  /* 0x000000000000481c */ /* 0x000fe4000270e170 */
[----:B------:R-:W-:-:S09]  /*9b40*/  PLOP3.LUT P4, PT, PT, PT, PT, 0x8, 0x0 ;  /* 0x000000000000781c */ /* 0x000fd20003f8e170 */
[----:B------:R2:W-:Y:S02]  /*9b50*/  UTMALDG.4D [UR8], [UR4], desc[UR6] ;  /* 0x00000608040075b4 */ /* 0x0005e40008019000 */
[----:B--2---:R-:W-:Y:S05]  /*9b60*/  @P0 BRA.U.ANY `(.L_x_57) ;  /* 0xfffffffd00dc0947 */ /* 0x004fea000393ffff */
[----:B------:R-:W2:Y:S01]  /*9b70*/  SYNCS.PHASECHK.TRANS64.TRYWAIT P0, [R8+URZ+0x13240], R9 ;  /* 0x01324009080075a7 */ /* 0x000ea2000800017f */
[----:B------:R-:W-:Y:S04]  /*9b80*/  BSSY B1, `(.L_x_58) ;  /* 0x0000002000017945 */ /* 0x000fe80003800000 */
[----:B--2---:R-:W-:Y:S05]  /*9b90*/  @!P0 BRA `(.L_x_59) ;  /* 0x0000001000a08947 */ /* 0x004fea0003800000 */
.L_x_100:
[----:B------:R-:W-:Y:S05]  /*9ba0*/  BSYNC B1 ;  /* 0x0000000000017941 */ /* 0x000fea0003800000 */
.L_x_58:
[----:B------:R-:W-:Y:S01]  /*9bb0*/  BSSY B1, `(.L_x_60) ;  /* 0x0000009000017945 */ /* 0x000fe20003800000 */
[----:B------:R-:W-:Y:S02]  /*9bc0*/  IMAD.MOV.U32 R4, RZ, RZ, 0x0 ;  /* 0x00000000ff047424 */ /* 0x000fe400078e00ff */
[----:B------:R-:W-:Y:S01]  /*9bd0*/  IMAD.MOV.U32 R5, RZ, RZ, 0x14f00000 ;  /* 0x14f00000ff057424 */ /* 0x000fe200078e00ff */
[----:B------:R-:W-:Y:S06]  /*9be0*/  @P3 BRA `(.L_x_61) ;  /* 0x0000000000143947 */ /* 0x000fec0003800000 */
[----:B------:R-:W-:Y:S02]  /*9bf0*/  ISETP.NE.AND P0, PT, R2, RZ, PT ;  /* 0x000000ff0200720c */ /* 0x000fe40003f05270 */
[----:B--23--:R-:W-:-:S04]  /*9c00*/  MOV R9, 0x2800 ;  /* 0x0000280000097802 */ /* 0x00cfc80000000f00 */
[----:B------:R4:W-:Y:S07]  /*9c10*/  SYNCS.ARRIVE.TRANS64 RZ, [R8+URZ+0x13230], R9 ;  /* 0x0132300908ff79a7 */ /* 0x0009ee000800003f */
[----:B------:R-:W-:Y:S05]  /*9c20*/  @!P0 BRA `(.L_x_61) ;  /* 0x0000000000048947 */ /* 0x000fea0003800000 */
[----:B------:R-:W-:Y:S01]  /*9c30*/  BPT.TRAP 0x1 ;  /* 0x000000040000795c */ /* 0x000fe20000300000 */
.L_x_61:
[----:B------:R-:W-:Y:S05]  /*9c40*/  BSYNC B1 ;  /* 0x0000000000017941 */ /* 0x000fea0003800000 */
.L_x_60:
[----:B------:R-:W-:Y:S01]  /*9c50*/  R2UR UR7, R5 ;  /* 0x00000000050772ca */ /* 0x000fe200000e0000 */
[----:B------:R-:W-:Y:S01]  /*9c60*/  UIADD3 UR4, UP0, UR52, 0x370, URZ ;  /* 0x0000037034047890 */ /* 0x000fe2000ff1e03f */
[----:B------:R-:W-:Y:S01]  /*9c70*/  R2UR UR10, R13 ;  /* 0x000000000d0a72ca */ /* 0x000fe200000e0000 */
[----:B--234-:R-:W-:Y:S01]  /*9c80*/  VIADD R8, R8, 0x13230 ;  /* 0x0001323008087836 */ /* 0x01cfe20000000000 */
[----:B------:R-:W-:Y:S01]  /*9c90*/  R2UR UR12, R20 ;  /* 0x00000000140c72ca */ /* 0x000fe200000e0000 */
[----:B------:R-:W-:Y:S01]  /*9ca0*/  UIADD3.X UR5, URZ, UR53, URZ, UP0, !UPT ;  /* 0x000000353f057290 */ /* 0x000fe200087fe43f */
[----:B------:R-:W-:Y:S01]  /*9cb0*/  R2UR UR6, R4 ;  /* 0x00000000040672ca */ /* 0x000fe200000e0000 */
[----:B------:R-:W-:Y:S01]  /*9cc0*/  VIADD R4, R10, 0xe000 ;  /* 0x0000e0000a047836 */ /* 0x000fe20000000000 */
[----:B------:R-:W-:-:S13]  /*9cd0*/  PLOP3.LUT P0, PT, PT, PT, PT, 0x80, 0x0 ;  /* 0x000000000000781c */ /* 0x000fda0003f0f070 */
.L_x_62:
[----:B------:R-:W-:-:S13]  /*9ce0*/  @P0 ELECT P3, URZ, PT ;  /* 0x00000000003f082f */ /* 0x000fda0003860000 */
[----:B------:R-:W-:Y:S02]  /*9cf0*/  @P3 R2UR UR13, R12 ;  /* 0x000000000c0d32ca */ /* 0x000fe400000e0000 */
[----:B------:R-:W-:Y:S02]  /*9d00*/  @P3 R2UR UR11, R11 ;  /* 0x000000000b0b32ca */ /* 0x000fe400000e0000 */
[----:B------:R-:W-:Y:S02]  /*9d10*/  @P3 R2UR UR9, R8 ;  /* 0x00000000080932ca */ /* 0x000fe400000e0000 */
[----:B------:R-:W-:Y:S02]  /*9d20*/  @P3 R2UR UR8, R4 ;  /* 0x00000000040832ca */ /* 0x000fe400000e0000 */
[----:B------:R-:W-:Y:S02]  /*9d30*/  @P3 PLOP3.LUT P0, PT, P3, PT, PT, 0x8, 0x0 ;  /* 0x000000000000381c */ /* 0x000fe40001f0e170 */
[----:B------:R-:W-:-:S09]  /*9d40*/  PLOP3.LUT P3, PT, PT, PT, PT, 0x8, 0x0 ;  /* 0x000000000000781c */ /* 0x000fd20003f6e170 */
[----:B------:R4:W-:Y:S02]  /*9d50*/  UTMALDG.4D [UR8], [UR4], desc[UR6] ;  /* 0x00000608040075b4 */ /* 0x0009e40008019000 */
[----:B----4-:R-:W-:Y:S05]  /*9d60*/  @P0 BRA.U.ANY `(.L_x_62) ;  /* 0xfffffffd00dc0947 */ /* 0x010fea000393ffff */
.L_x_51:
[----:B------:R-:W-:Y:S05]  /*9d70*/  BSYNC B0 ;  /* 0x0000000000007941 */ /* 0x000fea0003800000 */
.L_x_50:
[----:B------:R-:W-:-:S06]  /*9d80*/  UISETP.NE.AND UP0, UPT, UR43, 0x3, UPT ;  /* 0x000000032b00788c */ /* 0x000fcc000bf05270 */
[----:B------:R-:W-:-:S13]  /*9d90*/  PLOP3.LUT P0, PT, PT, PT, UP0, 0x80, 0x0 ;  /* 0x000000000000781c */ /* 0x000fda0003f0f008 */
[----:B------:R-:W-:Y:S05]  /*9da0*/  @!P0 BRA `(.L_x_63) ;  /* 0x0000000000048947 */ /* 0x000fea0003800000 */
[----:B------:R-:W-:Y:S01]  /*9db0*/  BPT.TRAP 0x1 ;  /* 0x000000040000795c */ /* 0x000fe20000300000 */
.L_x_63:
[----:B------:R-:W-:Y:S01]  /*9dc0*/  LOP3.LUT R4, R6, 0x1, RZ, 0x3c, !PT ;  /* 0x0000000106047812 */ /* 0x000fe200078e3cff */
[----:B------:R-:W-:Y:S01]  /*9dd0*/  IMAD.U32 R5, RZ, RZ, UR48 ;  /* 0x00000030ff057e24 */ /* 0x000fe2000f8e00ff */
[----:B------:R-:W-:Y:S01]  /*9de0*/  LEA R13, R7, UR40, 0x3 ;  /* 0x00000028070d7c11 */ /* 0x000fe2000f8e18ff */
[----:B------:R-:W-:Y:S01]  /*9df0*/  BSSY B0, `(.L_x_64) ;  /* 0x0000005000007945 */ /* 0x000fe20003800000 */
[----:B------:R-:W-:Y:S02]  /*9e00*/  SHF.L.U32 R4, R4, 0x1f, RZ ;  /* 0x0000001f04047819 */ /* 0x000fe400000006ff */
[----:B------:R-:W-:Y:S02]  /*9e10*/  ISETP.NE.AND P0, PT, R5, 0x3, PT ;  /* 0x000000030500780c */ /* 0x000fe40003f05270 */
[----:B------:R-:W4:Y:S02]  /*9e20*/  SYNCS.PHASECHK.TRANS64.TRYWAIT P3, [R13+URZ+0x13270], R4 ;  /* 0x013270040d0075a7 */ /* 0x000f24000806017f */
[----:B----4-:R-:W-:Y:S09]  /*9e30*/  @!P3 BRA `(.L_x_65) ;  /* 0x00000010000cb947 */ /* 0x010ff20003800000 */
.L_x_101:
[----:B------:R-:W-:Y:S05]  /*9e40*/  BSYNC B0 ;  /* 0x0000000000007941 */ /* 0x000fea0003800000 */
.L_x_64:
[----:B------:R-:W-:Y:S05]  /*9e50*/  @!P0 BRA `(.L_x_66) ;  /* 0x0000000000048947 */ /* 0x000fea0003800000 */
[----:B------:R-:W-:Y:S01]  /*9e60*/  BPT.TRAP 0x1 ;  /* 0x000000040000795c */ /* 0x000fe20000300000 */
.L_x_66:
[----:B----4-:R-:W-:Y:S01]  /*9e70*/  SHF.L.U32 R4, R6, 0x1f, RZ ;  /* 0x0000001f06047819 */ /* 0x010fe200000006ff */
[----:B--23--:R-:W-:-:S03]  /*9e80*/  IMAD R10, R7, 0x2800, RZ ;  /* 0x00002800070a7824 */ /* 0x00cfc600078e02ff */
[----:B------:R-:W2:Y:S02]  /*9e90*/  SYNCS.PHASECHK.TRANS64.TRYWAIT P3, [R13+URZ+0x13260], R4 ;  /* 0x013260040d0075a7 */ /* 0x000ea4000806017f */
[----:B------:R-:W-:Y:S01]  /*9ea0*/  LOP3.LUT R21, R10, R18, RZ, 0xfc, !PT ;  /* 0x000000120a157212 */ /* 0x000fe200078efcff */
[----:B--2---:R-:W-:Y:S06]  /*9eb0*/  @!P3 BRA `(.L_x_67) ;  /* 0x000000100000b947 */ /* 0x004fec0003800000 */
.L_x_102:
[----:B------:R-:W-:Y:S05]  /*9ec0*/  WARPSYNC.ALL ;  /* 0x0000000000007948 */ /* 0x000fea0003800000 */
[----:B--2---:R-:W2:Y:S01]  /*9ed0*/  LDSM.16.MT88.4 R4, [R21+UR40+0x6000] ;  /* 0x006000281504783b */ /* 0x004ea20008004200 */
[----:B------:R-:W-:-:S04]  /*9ee0*/  LOP3.LUT R15, R10, R17, RZ, 0xfc, !PT ;  /* 0x000000110a0f7212 */ /* 0x000fc800078efcff */
[----:B------:R-:W-:Y:S02]  /*9ef0*/  IADD3 R15, R15, UR40, RZ ;  /* 0x000000280f0f7c10 */ /* 0x000fe4000fffe0ff */
[C-C-:B--2---:R-:W-:Y:S02]  /*9f00*/  PRMT R8, R4.reuse, 0x6420, R5.reuse ;  /* 0x0000642004087816 */ /* 0x144fe40000000005 */
[----:B------:R-:W-:Y:S02]  /*9f10*/  PRMT R9, R4, 0x7531, R5 ;  /* 0x0000753104097816 */ /* 0x000fe40000000005 */
[C-C-:B------:R-:W-:Y:S02]  /*9f20*/  PRMT R10, R6.reuse, 0x6420, R7.reuse ;  /* 0x00006420060a7816 */ /* 0x140fe40000000007 */
[----:B------:R-:W-:-:S05]  /*9f30*/  PRMT R11, R6, 0x7531, R7 ;  /* 0x00007531060b7816 */ /* 0x000fca0000000007 */
[----:B------:R-:W-:Y:S04]  /*9f40*/  STSM.16.M88.4 [R15+0x1000], R8 ;  /* 0x001000080f007844 */ /* 0x000fe80000000200 */
[----:B------:R-:W2:Y:S02]  /*9f50*/  LDSM.16.MT88.4 R4, [R21+UR40+0x6800] ;  /* 0x006800281504783b */ /* 0x000ea40008004200 */
[C-C-:B--2---:R-:W-:Y:S02]  /*9f60*/  PRMT R8, R4.reuse, 0x6420, R5.reuse ;  /* 0x0000642004087816 */ /* 0x144fe40000000005 */
[----:B------:R-:W-:Y:S02]  /*9f70*/  PRMT R9, R4, 0x7531, R5 ;  /* 0x0000753104097816 */ /* 0x000fe40000000005 */
[----:B------:R-:W-:-:S02]  /*9f80*/  PRMT R10, R6, 0x6420, R7 ;  /* 0x00006420060a7816 */ /* 0x000fc40000000007 */
        /* <DEDUP_REMOVED lines=19> */
[----:B------:R2:W-:Y:S01]  /*a0c0*/  STSM.16.M88.4 [R15+0x3000], R8 ;  /* 0x003000080f007844 */ /* 0x0005e20000000200 */
[----:B------:R-:W-:Y:S01]  /*a0d0*/  @!PT LDS RZ, [RZ] ;  /* 0x00000000fffff984 */ /* 0x000fe20000000800 */
[----:B------:R-:W-:Y:S01]  /*a0e0*/  @!PT LDS RZ, [RZ] ;  /* 0x00000000fffff984 */ /* 0x000fe20000000800 */
[----:B------:R-:W-:Y:S01]  /*a0f0*/  @!PT LDS RZ, [RZ] ;  /* 0x00000000fffff984 */ /* 0x000fe20000000800 */
[----:B------:R-:W-:Y:S01]  /*a100*/  @!PT LDS RZ, [RZ] ;  /* 0x00000000fffff984 */ /* 0x000fe20000000800 */
[----:B------:R3:W-:Y:S06]  /*a110*/  MEMBAR.ALL.CTA ;  /* 0x0000000000007992 */ /* 0x0007ec0000008000 */
[----:B---3--:R-:W3:Y:S01]  /*a120*/  FENCE.VIEW.ASYNC.S ;  /* 0x00000000000073c6 */ /* 0x008ee20000000000 */
[----:B------:R-:W-:Y:S05]  /*a130*/  @!P0 BRA `(.L_x_68) ;  /* 0x0000000000048947 */ /* 0x000fea0003800000 */
[----:B------:R-:W-:Y:S01]  /*a140*/  BPT.TRAP 0x1 ;  /* 0x000000040000795c */ /* 0x000fe20000300000 */
.L_x_68:
[----:B---3--:R3:W-:Y:S01]  /*a150*/  SYNCS.ARRIVE.TRANS64.A1T0 RZ, [R13+URZ+0x13250], RZ ;  /* 0x013250ff0dff79a7 */ /* 0x0087e2000810003f */
[----:B------:R-:W-:Y:S01]  /*a160*/  BAR.SYNC.DEFER_BLOCKING 0x2, 0x80 ;  /* 0x0082000000007b1d */ /* 0x000fe20000010000 */
[C---:B------:R-:W-:Y:S01]  /*a170*/  ISETP.GT.AND P0, PT, R14.reuse, RZ, PT ;  /* 0x000000ff0e00720c */ /* 0x040fe20003f04270 */
[----:B------:R-:W-:Y:S01]  /*a180*/  @!P2 VIADD R4, R13, 0x13280 ;  /* 0x000132800d04a836 */ /* 0x000fe20000000000 */
[----:B------:R-:W-:Y:S01]  /*a190*/  MOV R7, R19 ;  /* 0x0000001300077202 */ /* 0x000fe20000000f00 */
[----:B------:R-:W-:Y:S02]  /*a1a0*/  VIADD R14, R14, 0xffffffff ;  /* 0xffffffff0e0e7836 */ /* 0x000fe40000000000 */
[----:B------:R-:W-:Y:S01]  /*a1b0*/  IMAD.MOV.U32 R6, RZ, RZ, R16 ;  /* 0x000000ffff067224 */ /* 0x000fe200078e0010 */
[----:B------:R-:W-:-:S04]  /*a1c0*/  @!P2 PRMT R4, RZ, 0x654, R4 ;  /* 0x00000654ff04a816 */ /* 0x000fc80000000004 */
[----:B------:R3:W-:Y:S03]  /*a1d0*/  @!P2 SYNCS.ARRIVE.TRANS64.RED.A1T0 RZ, [R4+URZ], RZ ;  /* 0x000000ff04ffa9a7 */ /* 0x0007e6000810043f */
[----:B------:R-:W-:Y:S05]  /*a1e0*/  @P0 BRA `(.L_x_69) ;  /* 0xfffffff4005c0947 */ /* 0x000fea000383ffff */
.L_x_49:
[----:B------:R-:W-:-:S06]  /*a1f0*/  UISETP.NE.AND UP0, UPT, UR43, 0x3, UPT ;  /* 0x000000032b00788c */ /* 0x000fcc000bf05270 */
[----:B------:R-:W-:-:S13]  /*a200*/  PLOP3.LUT P0, PT, PT, PT, UP0, 0x80, 0x0 ;  /* 0x000000000000781c */ /* 0x000fda0003f0f008 */
[----:B------:R-:W-:Y:S05]  /*a210*/  @!P0 BRA `(.L_x_70) ;  /* 0x0000000000048947 */ /* 0x000fea0003800000 */
[----:B------:R-:W-:Y:S01]  /*a220*/  BPT.TRAP 0x1 ;  /* 0x000000040000795c */ /* 0x000fe20000300000 */
.L_x_70:
[----:B------:R-:W-:Y:S01]  /*a230*/  LOP3.LUT R3, R16, 0x1, RZ, 0x3c, !PT ;  /* 0x0000000110037812 */ /* 0x000fe200078e3cff */
[----:B---3--:R-:W-:Y:S01]  /*a240*/  IMAD.U32 R4, RZ, RZ, UR48 ;  /* 0x00000030ff047e24 */ /* 0x008fe2000f8e00ff */
[----:B------:R-:W-:Y:S01]  /*a250*/  LEA R0, R19, UR40, 0x3 ;  /* 0x0000002813007c11 */ /* 0x000fe2000f8e18ff */
[----:B------:R-:W-:Y:S01]  /*a260*/  BSSY B0, `(.L_x_71) ;  /* 0x0000005000007945 */ /* 0x000fe20003800000 */
[----:B------:R-:W-:Y:S02]  /*a270*/  SHF.L.U32 R3, R3, 0x1f, RZ ;  /* 0x0000001f03037819 */ /* 0x000fe400000006ff */
[----:B------:R-:W-:Y:S02]  /*a280*/  ISETP.NE.AND P1, PT, R4, 0x3, PT ;  /* 0x000000030400780c */ /* 0x000fe40003f25270 */
[----:B------:R-:W3:Y:S02]  /*a290*/  SYNCS.PHASECHK.TRANS64.TRYWAIT P0, [R0+URZ+0x13270], R3 ;  /* 0x01327003000075a7 */ /* 0x000ee4000800017f */
[----:B---3--:R-:W-:Y:S09]  /*a2a0*/  @!P0 BRA `(.L_x_72) ;  /* 0x0000000c00188947 */ /* 0x008ff20003800000 */
.L_x_103:
[----:B------:R-:W-:Y:S05]  /*a2b0*/  BSYNC B0 ;  /* 0x0000000000007941 */ /* 0x000fea0003800000 */
.L_x_71:
[----:B------:R-:W-:Y:S05]  /*a2c0*/  @!P1 BRA `(.L_x_73) ;  /* 0x0000000000049947 */ /* 0x000fea0003800000 */
[----:B------:R-:W-:Y:S01]  /*a2d0*/  BPT.TRAP 0x1 ;  /* 0x000000040000795c */ /* 0x000fe20000300000 */
.L_x_73:
[----:B------:R-:W-:Y:S01]  /*a2e0*/  SHF.L.U32 R5, R16, 0x1f, RZ ;  /* 0x0000001f10057819 */ /* 0x000fe200000006ff */
[----:B---3--:R-:W-:-:S03]  /*a2f0*/  IMAD R3, R19, 0x2800, RZ ;  /* 0x0000280013037824 */ /* 0x008fc600078e02ff */
[----:B------:R-:W3:Y:S02]  /*a300*/  SYNCS.PHASECHK.TRANS64.TRYWAIT P0, [R0+URZ+0x13260], R5 ;  /* 0x01326005000075a7 */ /* 0x000ee4000800017f */
[----:B------:R-:W-:Y:S01]  /*a310*/  LOP3.LUT R12, R3, R18, RZ, 0xfc, !PT ;  /* 0x00000012030c7212 */ /* 0x000fe200078efcff */
[----:B---3--:R-:W-:Y:S06]  /*a320*/  @!P0 BRA `(.L_x_74) ;  /* 0x0000000c000c8947 */ /* 0x008fec0003800000 */
.L_x_104:
[----:B------:R-:W-:Y:S05]  /*a330*/  WARPSYNC.ALL ;  /* 0x0000000000007948 */ /* 0x000fea0003800000 */
[----:B---34-:R-:W2:Y:S01]  /*a340*/  LDSM.16.MT88.4 R4, [R12+UR40+0x6000] ;  /* 0x006000280c04783b */ /* 0x018ea20008004200 */
[----:B------:R-:W-:-:S05]  /*a350*/  LOP3.LUT R3, R3, R17, RZ, 0xfc, !PT ;  /* 0x0000001103037212 */ /* 0x000fca00078efcff */
[----:B------:R-:W-:Y:S01]  /*a360*/  VIADD R3, R3, UR40 ;  /* 0x0000002803037c36 */ /* 0x000fe20008000000 */
        /* <DEDUP_REMOVED lines=37> */
.L_x_75:
[----:B------:R-:W4:Y:S01]  /*a5c0*/  LDC R4, c[0x0][0xda4] ;  /* 0x00036900ff047b82 */ /* 0x000f220000000800 */
[----:B------:R-:W-:Y:S01]  /*a5d0*/  UIADD3 UR49, UR44, UR49, URZ ;  /* 0x000000312c317290 */ /* 0x000fe2000fffe03f */
[----:B--2---:R-:W-:Y:S01]  /*a5e0*/  @!P2 VIADD R3, R0, 0x13280 ;  /* 0x000132800003a836 */ /* 0x004fe20000000000 */
[----:B------:R-:W-:Y:S01]  /*a5f0*/  IADD3 R19, R19, 0x1, RZ ;  /* 0x0000000113137810 */ /* 0x000fe20007ffe0ff */
[----:B------:R-:W-:-:S03]  /*a600*/  UIADD3 UR47, UR47, 0x1, URZ ;  /* 0x000000012f2f7890 */ /* 0x000fc6000fffe03f */
[----:B------:R-:W-:Y:S01]  /*a610*/  @!P2 PRMT R3, RZ, 0x654, R3 ;  /* 0x00000654ff03a816 */ /* 0x000fe20000000003 */
[----:B---3--:R-:W-:Y:S01]  /*a620*/  SYNCS.ARRIVE.TRANS64.A1T0 RZ, [R0+URZ+0x13250], RZ ;  /* 0x013250ff00ff79a7 */ /* 0x008fe2000810003f */
[----:B------:R-:W-:Y:S01]  /*a630*/  BAR.SYNC.DEFER_BLOCKING 0x2, 0x80 ;  /* 0x0082000000007b1d */ /* 0x000fe20000010000 */
[----:B------:R-:W-:-:S04]  /*a640*/  ISETP.NE.AND P0, PT, R19, 0x2, PT ;  /* 0x000000021300780c */ /* 0x000fc80003f05270 */
[----:B------:R-:W-:Y:S02]  /*a650*/  SEL R19, R19, RZ, P0 ;  /* 0x000000ff13137207 */ /* 0x000fe40000000000 */
[----:B----4-:R-:W-:Y:S01]  /*a660*/  ISETP.LE.AND P1, PT, R4, UR49, PT ;  /* 0x0000003104007c0c */ /* 0x010fe2000bf23270 */
[----:B------:R2:W-:Y:S02]  /*a670*/  @!P2 SYNCS.ARRIVE.TRANS64.RED.A1T0 RZ, [R3+URZ], RZ ;  /* 0x000000ff03ffa9a7 */ /* 0x0005e4000810043f */
[----:B--2---:R-:W-:-:S04]  /*a680*/  SEL R3, RZ, 0x1, P0 ;  /* 0x00000001ff037807 */ /* 0x004fc80000000000 */
[----:B------:R-:W-:-:S06]  /*a690*/  LOP3.LUT R16, R16, R3, RZ, 0x3c, !PT ;  /* 0x0000000310107212 */ /* 0x000fcc00078e3cff */
[----:B------:R-:W-:Y:S05]  /*a6a0*/  @!P1 BRA `(.L_x_76) ;  /* 0xffffffe000449947 */ /* 0x000fea000383ffff */
[----:B------:R-:W-:-:S12]  /*a6b0*/  ULOP3.LUT UR47, UR47, 0x1, URZ, 0xc, !UPT ;  /* 0x000000012f2f7892 */ /* 0x000fd8000f8e0c3f */
.L_x_34:
[----:B------:R-:W2:Y:S01]  /*a6c0*/  S2R R3, SR_CgaCtaId ;  /* 0x0000000000037919 */ /* 0x000ea20000008800 */
[----:B------:R-:W-:Y:S01]  /*a6d0*/  MOV R0, 0x400 ;  /* 0x0000040000007802 */ /* 0x000fe20000000f00 */
[----:B------:R-:W-:-:S03]  /*a6e0*/  IMAD.U32 R2, RZ, RZ, UR47 ;  /* 0x0000002fff027e24 */ /* 0x000fc6000f8e00ff */
[----:B--2---:R-:W-:Y:S02]  /*a6f0*/  LEA R6, R3, R0, 0x18 ;  /* 0x0000000003067211 */ /* 0x004fe400078ec0ff */
[----:B------:R-:W-:-:S04]  /*a700*/  SHF.L.U32 R0, R2, 0x1f, RZ ;  /* 0x0000001f02007819 */ /* 0x000fc800000006ff */
[----:B------:R-:W2:Y:S02]  /*a710*/  SYNCS.PHASECHK.TRANS64.TRYWAIT P0, [R6+URZ+0x13220], R0 ;  /* 0x01322000060075a7 */ /* 0x000ea4000800017f */
[----:B--2---:R-:W-:Y:S05]  /*a720*/  @!P0 BRA `(.L_x_77) ;  /* 0x0000000800208947 */ /* 0x004fea0003800000 */
.L_x_105:
[----:B-1----:R-:W1:Y:S02]  /*a730*/  SHFL.IDX PT, R22, R22, RZ, 0x1f ;  /* 0x00001fff16167589 */ /* 0x002e6400000e0000 */
[----:B-1----:R-:W-:-:S13]  /*a740*/  ISETP.NE.AND P0, PT, R22, RZ, PT ;  /* 0x000000ff1600720c */ /* 0x002fda0003f05270 */
[----:B------:R-:W-:Y:S05]  /*a750*/  @P0 EXIT ;  /* 0x000000000000094d */ /* 0x000fea0003800000 */
[----:B------:R-:W-:Y:S01]  /*a760*/  ELECT P0, URZ, PT ;  /* 0x00000000003f782f */ /* 0x000fe20003800000 */
[----:B------:R-:W-:-:S12]  /*a770*/  BSSY B0, `(.L_x_78) ;  /* 0x0000027000007945 */ /* 0x000fd80003800000 */
[----:B------:R-:W-:Y:S05]  /*a780*/  @!P0 BRA `(.L_x_79) ;  /* 0x0000000000948947 */ /* 0x000fea0003800000 */
[----:B------:R-:W-:-:S06]  /*a790*/  ULOP3.LUT UR4, UR46, 0x2, URZ, 0xfc, !UPT ;  /* 0x000000022e047892 */ /* 0x000fcc000f8efc3f */
[----:B--2---:R-:W-:-:S05]  /*a7a0*/  IMAD.U32 R0, RZ, RZ, UR4 ;  /* 0x00000004ff007e24 */ /* 0x004fca000f8e00ff */
[----:B------:R-:W-:-:S13]  /*a7b0*/  ISETP.NE.AND P0, PT, R0, 0x3, PT ;  /* 0x000000030000780c */ /* 0x000fda0003f05270 */
[----:B------:R-:W-:Y:S05]  /*a7c0*/  @!P0 BRA `(.L_x_80) ;  /* 0x0000000000048947 */ /* 0x000fea0003800000 */
[----:B------:R-:W-:Y:S01]  /*a7d0*/  BPT.TRAP 0x1 ;  /* 0x000000040000795c */ /* 0x000fe20000300000 */
.L_x_80:
[----:B------:R-:W-:Y:S01]  /*a7e0*/  VIADD R0, R6, 0x13240 ;  /* 0x0001324006007836 */ /* 0x000fe20000000000 */
[----:B------:R-:W-:Y:S01]  /*a7f0*/  SHF.L.U32 R4, R16, 0x1f, RZ ;  /* 0x0000001f10047819 */ /* 0x000fe200000006ff */
[----:B------:R-:W-:-:S03]  /*a800*/  VIADD R2, R19, 0x1 ;  /* 0x0000000113027836 */ /* 0x000fc60000000000 */
[----:B------:R-:W-:Y:S02]  /*a810*/  LEA R5, R19, R0, 0x3 ;  /* 0x0000000013057211 */ /* 0x000fe400078e18ff */
[C---:B------:R-:W-:Y:S02]  /*a820*/  ISETP.NE.AND P2, PT, R2.reuse, 0x2, PT ;  /* 0x000000020200780c */ /* 0x040fe40003f45270 */
[----:B------:R-:W1:Y:S02]  /*a830*/  SYNCS.PHASECHK.TRANS64.TRYWAIT P1, [R5+URZ], R4 ;  /* 0x00000004050075a7 */ /* 0x000e64000802017f */
[----:B------:R-:W-:Y:S02]  /*a840*/  SEL R3, RZ, 0x1, P2 ;  /* 0x00000001ff037807 */ /* 0x000fe40001000000 */
[----:B------:R-:W-:Y:S02]  /*a850*/  SEL R7, R2, RZ, P2 ;  /* 0x000000ff02077207 */ /* 0x000fe40001000000 */
[----:B------:R-:W-:-:S03]  /*a860*/  LOP3.LUT R3, R16, R3, RZ, 0x3c, !PT ;  /* 0x0000000310037212 */ /* 0x000fc600078e3cff */
[----:B------:R-:W-:Y:S01]  /*a870*/  IMAD R9, R7, 0x8, R0 ;  /* 0x0000000807097824 */ /* 0x000fe200078e0200 */
[----:B------:R-:W-:Y:S01]  /*a880*/  SHF.L.U32 R0, R3, 0x1f, RZ ;  /* 0x0000001f03007819 */ /* 0x000fe200000006ff */
[----:B-1----:R-:W-:Y:S06]  /*a890*/  @!P1 BRA `(.L_x_81) ;  /* 0x0000000400d89947 */ /* 0x002fec0003800000 */
.L_x_106:
[----:B------:R-:W2:Y:S02]  /*a8a0*/  SYNCS.PHASECHK.TRANS64.TRYWAIT P1, [R9+URZ], R0 ;  /* 0x00000000090075a7 */ /* 0x000ea4000802017f */
[----:B--2---:R-:W-:Y:S05]  /*a8b0*/  @!P1 BRA `(.L_x_82) ;  /* 0x0000000400e49947 */ /* 0x004fea0003800000 */
.L_x_107:
[----:B------:R-:W-:Y:S05]  /*a8c0*/  @!P0 BRA `(.L_x_83) ;  /* 0x0000000000048947 */ /* 0x000fea0003800000 */
[----:B------:R-:W-:Y:S01]  /*a8d0*/  BPT.TRAP 0x1 ;  /* 0x000000040000795c */ /* 0x000fe20000300000 */
.L_x_83:
[----:B------:R-:W-:-:S04]  /*a8e0*/  IMAD R19, R19, 0x8, R6 ;  /* 0x0000000813137824 */ /* 0x000fc800078e0206 */
[----:B------:R-:W3:Y:S02]  /*a8f0*/  SYNCS.PHASECHK.TRANS64.TRYWAIT P1, [R19+URZ+0x13260], R4 ;  /* 0x01326004130075a7 */ /* 0x000ee4000802017f */
[----:B---3--:R-:W-:Y:S05]  /*a900*/  @!P1 BRA `(.L_x_84) ;  /* 0x0000000400e49947 */ /* 0x008fea0003800000 */
.L_x_108:
[----:B------:R-:W-:Y:S05]  /*a910*/  @!P0 BRA `(.L_x_85) ;  /* 0x0000000000048947 */ /* 0x000fea0003800000 */
[----:B------:R-:W-:Y:S01]  /*a920*/  BPT.TRAP 0x1 ;  /* 0x000000040000795c */ /* 0x000fe20000300000 */
.L_x_85:
[----:B------:R-:W-:-:S04]  /*a930*/  LEA R7, R7, R6, 0x3 ;  /* 0x0000000607077211 */ /* 0x000fc800078e18ff */
[----:B------:R-:W4:Y:S02]  /*a940*/  SYNCS.PHASECHK.TRANS64.TRYWAIT P1, [R7+URZ+0x13260], R0 ;  /* 0x01326000070075a7 */ /* 0x000f24000802017f */
[----:B----4-:R-:W-:Y:S05]  /*a950*/  @!P1 BRA `(.L_x_86) ;  /* 0x0000000400e49947 */ /* 0x010fea0003800000 */
.L_x_109:
[----:B------:R-:W-:Y:S05]  /*a960*/  @!P0 BRA `(.L_x_87) ;  /* 0x0000000000048947 */ /* 0x000fea0003800000 */
[----:B------:R-:W-:Y:S01]  /*a970*/  BPT.TRAP 0x1 ;  /* 0x000000040000795c */ /* 0x000fe20000300000 */
.L_x_87:
[----:B------:R-:W5:Y:S02]  /*a980*/  SYNCS.PHASECHK.TRANS64.TRYWAIT P0, [R19+URZ+0x13280], R4 ;  /* 0x01328004130075a7 */ /* 0x000f64000800017f */
[----:B-----5:R-:W-:Y:S05]  /*a990*/  @!P0 BRA `(.L_x_88) ;  /* 0x0000000400e88947 */ /* 0x020fea0003800000 */
.L_x_89:
[----:B------:R1:W1:Y:S02]  /*a9a0*/  SYNCS.PHASECHK.TRANS64.TRYWAIT P0, [R7+URZ+0x13280], R0 ;  /* 0x01328000070075a7 */ /* 0x000264000800017f */
[----:B-1----:R-:W-:Y:S05]  /*a9b0*/  @!P0 NANOSLEEP.SYNCS 0x989680 ;  /* 0x009896800000895d */ /* 0x002fea0003900000 */
[----:B------:R-:W1:Y:S02]  /*a9c0*/  @!P0 SYNCS.PHASECHK.TRANS64 P0, [R7+URZ+0x13280], R0 ;  /* 0x01328000070085a7 */ /* 0x000e64000800007f */
[----:B-1----:R-:W-:Y:S05]  /*a9d0*/  @!P0 BRA `(.L_x_89) ;  /* 0xfffffffc00f08947 */ /* 0x002fea000383ffff */
.L_x_79:
[----:B------:R-:W-:Y:S05]  /*a9e0*/  BSYNC B0 ;  /* 0x0000000000007941 */ /* 0x000fea0003800000 */
.L_x_78:
[----:B------:R-:W-:Y:S05]  /*a9f0*/  EXIT ;  /* 0x000000000000794d */ /* 0x000fea0003800000 */
.L_x_10:
[----:B-1----:R-:W-:-:S04]  /*aa00*/  IMAD.U32 R3, RZ, RZ, UR40 ;  /* 0x00000028ff037e24 */ /* 0x002fc8000f8e00ff */
[----:B------:R1:W2:Y:S03]  /*aa10*/  SYNCS.PHASECHK.TRANS64.TRYWAIT P1, [R3+URZ+0x13200], R8 ;  /* 0x01320008030075a7 */ /* 0x0002a6000802017f */
[----:B--2---:R-:W-:Y:S05]  /*aa20*/  @!P1 NANOSLEEP.SYNCS 0x989680 ;  /* 0x009896800000995d */ /* 0x004fea0003900000 */
[----:B------:R-:W2:Y:S02]  /*aa30*/  @!P1 SYNCS.PHASECHK.TRANS64 P1, [R3+URZ+0x13200], R8 ;  /* 0x01320008030095a7 */ /* 0x000ea4000802007f */
[----:B--2---:R-:W-:Y:S05]  /*aa40*/  @!P1 BRA `(.L_x_10) ;  /* 0xfffffffc00ec9947 */ /* 0x004fea000383ffff */
[----:B------:R-:W-:Y:S05]  /*aa50*/  BRA `(.L_x_90) ;  /* 0xffffff6800887947 */ /* 0x000fea000383ffff */
.L_x_14:
[----:B--2---:R2:W3:Y:S02]  /*aa60*/  SYNCS.PHASECHK.TRANS64.TRYWAIT P1, [R4+URZ+0x13230], R3 ;  /* 0x01323003040075a7 */ /* 0x0044e4000802017f */
[----:B---3--:R-:W-:Y:S05]  /*aa70*/  @!P1 NANOSLEEP.SYNCS 0x989680 ;  /* 0x009896800000995d */ /* 0x008fea0003900000 */
[----:B------:R-:W3:Y:S02]  /*aa80*/  @!P1 SYNCS.PHASECHK.TRANS64 P1, [R4+URZ+0x13230], R3 ;  /* 0x01323003040095a7 */ /* 0x000ee4000802007f */
[----:B---3--:R-:W-:Y:S05]  /*aa90*/  @!P1 BRA `(.L_x_14) ;  /* 0xfffffffc00f09947 */ /* 0x008fea000383ffff */
[----:B------:R-:W-:Y:S05]  /*aaa0*/  BRA `(.L_x_13) ;  /* 0xffffff6800a47947 */ /* 0x000fea000383ffff */
.L_x_19:
[----:B--2---:R-:W-:-:S04]  /*aab0*/  IMAD.U32 R9, RZ, RZ, UR21 ;  /* 0x00000015ff097e24 */ /* 0x004fc8000f8e00ff */
[----:B------:R2:W3:Y:S03]  /*aac0*/  SYNCS.PHASECHK.TRANS64.TRYWAIT P1, [R9+URZ+0x13230], R4 ;  /* 0x01323004090075a7 */ /* 0x0004e6000802017f */
[----:B---3--:R-:W-:Y:S05]  /*aad0*/  @!P1 NANOSLEEP.SYNCS 0x989680 ;  /* 0x009896800000995d */ /* 0x008fea0003900000 */
[----:B------:R-:W3:Y:S02]  /*aae0*/  @!P1 SYNCS.PHASECHK.TRANS64 P1, [R9+URZ+0x13230], R4 ;  /* 0x01323004090095a7 */ /* 0x000ee4000802007f */
[----:B---3--:R-:W-:Y:S05]  /*aaf0*/  @!P1 BRA `(.L_x_19) ;  /* 0xfffffffc00ec9947 */ /* 0x008fea000383ffff */
[----:B------:R-:W-:Y:S05]  /*ab00*/  BRA `(.L_x_18) ;  /* 0xffffff9c00187947 */ /* 0x000fea000383ffff */
.L_x_23:
[----:B--2---:R-:W-:-:S04]  /*ab10*/  IMAD.U32 R85, RZ, RZ, UR11 ;  /* 0x0000000bff557e24 */ /* 0x004fc8000f8e00ff */
[----:B------:R2:W3:Y:S03]  /*ab20*/  SYNCS.PHASECHK.TRANS64.TRYWAIT P1, [R85+URZ+0x13250], R4 ;  /* 0x01325004550075a7 */ /* 0x0004e6000802017f */
[----:B---3--:R-:W-:Y:S05]  /*ab30*/  @!P1 NANOSLEEP.SYNCS 0x989680 ;  /* 0x009896800000995d */ /* 0x008fea0003900000 */
[----:B------:R-:W3:Y:S02]  /*ab40*/  @!P1 SYNCS.PHASECHK.TRANS64 P1, [R85+URZ+0x13250], R4 ;  /* 0x01325004550095a7 */ /* 0x000ee4000802007f */
[----:B---3--:R-:W-:Y:S05]  /*ab50*/  @!P1 BRA `(.L_x_23) ;  /* 0xfffffffc00ec9947 */ /* 0x008fea000383ffff */
[----:B------:R-:W-:Y:S05]  /*ab60*/  BRA `(.L_x_22) ;  /* 0xffffffa800107947 */ /* 0x000fea000383ffff */
.L_x_29:
[----:B--2---:R-:W-:-:S04]  /*ab70*/  MOV R3, UR8 ;  /* 0x0000000800037c02 */ /* 0x004fc80008000f00 */
[----:B------:R2:W3:Y:S03]  /*ab80*/  SYNCS.PHASECHK.TRANS64.TRYWAIT P1, [R3+URZ+0x13250], R0 ;  /* 0x01325000030075a7 */ /* 0x0004e6000802017f */
[----:B---3--:R-:W-:Y:S05]  /*ab90*/  @!P1 NANOSLEEP.SYNCS 0x989680 ;  /* 0x009896800000995d */ /* 0x008fea0003900000 */
[----:B------:R-:W3:Y:S02]  /*aba0*/  @!P1 SYNCS.PHASECHK.TRANS64 P1, [R3+URZ+0x13250], R0 ;  /* 0x01325000030095a7 */ /* 0x000ee4000802007f */
[----:B---3--:R-:W-:Y:S05]  /*abb0*/  @!P1 BRA `(.L_x_29) ;  /* 0xfffffffc00ec9947 */ /* 0x008fea000383ffff */
[----:B------:R-:W-:Y:S05]  /*abc0*/  BRA `(.L_x_28) ;  /* 0xffffffc400e47947 */ /* 0x000fea000383ffff */
.L_x_39:
[----:B------:R-:W-:Y:S01]  /*abd0*/  IMAD.MOV.U32 R13, RZ, RZ, R22 ;  /* 0x000000ffff0d7224 */ /* 0x000fe200078e0016 */
[----:B------:R-:W-:Y:S01]  /*abe0*/  MOV R15, 0xffffffff ;  /* 0xffffffff000f7802 */ /* 0x000fe20000000f00 */
[----:B------:R-:W-:Y:S02]  /*abf0*/  IMAD.MOV.U32 R12, RZ, RZ, RZ ;  /* 0x000000ffff0c7224 */ /* 0x000fe400078e00ff */
[----:B------:R-:W-:-:S07]  /*ac00*/  IMAD.MOV.U32 R11, RZ, RZ, 0x1f ;  /* 0x0000001fff0b7424 */ /* 0x000fce00078e00ff */
[----:B------:R-:W-:Y:S05]  /*ac10*/  WARPSYNC.COLLECTIVE R15, `(.L_x_91) ;  /* 0x000000000f087348 */ /* 0x000fea0003c00000 */
[----:B------:R1:W2:Y:S02]  /*ac20*/  SHFL.IDX P6, R14, R13, R12, R11 ;  /* 0x0000000c0d0e7389 */ /* 0x0002a400000c000b */
[----:B-12---:R-:W-:Y:S01]  /*ac30*/  ENDCOLLECTIVE ;  /* 0x000000000000791b */ /* 0x006fe20003800000 */
.L_x_91:
[----:B------:R-:W-:Y:S05]  /*ac40*/  BRA `(.L_x_92) ;  /* 0xffffffe400147947 */ /* 0x000fea000383ffff */
.L_x_41:
[----:B------:R-:W-:Y:S01]  /*ac50*/  BSSY B0, `(.L_x_93) ;  /* 0x0000006000007945 */ /* 0x000fe20003800000 */
[----:B------:R-:W-:-:S07]  /*ac60*/  IMAD.MOV.U32 R15, RZ, RZ, -0x1 ;  /* 0xffffffffff0f7424 */ /* 0x000fce00078e00ff */
[----:B-1----:R-:W-:Y:S05]  /*ac70*/  WARPSYNC.COLLECTIVE R15, `(.L_x_94) ;  /* 0x000000000f0c7348 */ /* 0x002fea0003c00000 */
[----:B------:R-:W-:Y:S02]  /*ac80*/  ELECT P6, UR62, PT ;  /* 0x00000000003e782f */ /* 0x000fe400038c0000 */
[----:B------:R-:W-:Y:S01]  /*ac90*/  MOV R14, UR62 ;  /* 0x0000003e000e7c02 */ /* 0x000fe20008000f00 */
[----:B-1----:R-:W-:Y:S10]  /*aca0*/  ENDCOLLECTIVE ;  /* 0x000000000000791b */ /* 0x002ff40003800000 */
.L_x_94:
[----:B------:R-:W-:Y:S05]  /*acb0*/  BSYNC B0 ;  /* 0x0000000000007941 */ /* 0x000fea0003800000 */
.L_x_93:
[----:B------:R-:W-:Y:S05]  /*acc0*/  BRA `(.L_x_95) ;  /* 0xffffffe400187947 */ /* 0x000fea000383ffff */
.L_x_44:
[----:B---3--:R3:W4:Y:S02]  /*acd0*/  SYNCS.PHASECHK.TRANS64.TRYWAIT P3, [R11+URZ+0x13280], R10 ;  /* 0x0132800a0b0075a7 */ /* 0x008724000806017f */
[----:B----4-:R-:W-:Y:S05]  /*ace0*/  @!P3 NANOSLEEP.SYNCS 0x989680 ;  /* 0x009896800000b95d */ /* 0x010fea0003900000 */
[----:B------:R-:W4:Y:S02]  /*acf0*/  @!P3 SYNCS.PHASECHK.TRANS64 P3, [R11+URZ+0x13280], R10 ;  /* 0x0132800a0b00b5a7 */ /* 0x000f24000806007f */
[----:B----4-:R-:W-:Y:S05]  /*ad00*/  @!P3 BRA `(.L_x_44) ;  /* 0xfffffffc00f0b947 */ /* 0x010fea000383ffff */
[----:B------:R-:W-:Y:S05]  /*ad10*/  BRA `(.L_x_96) ;  /* 0xffffffe4006c7947 */ /* 0x000fea000383ffff */
.L_x_46:
[----:B--2---:R2:W4:Y:S02]  /*ad20*/  SYNCS.PHASECHK.TRANS64.TRYWAIT P3, [R11+URZ+0x13240], R10 ;  /* 0x0132400a0b0075a7 */ /* 0x004524000806017f */
[----:B----4-:R-:W-:Y:S05]  /*ad30*/  @!P3 NANOSLEEP.SYNCS 0x989680 ;  /* 0x009896800000b95d */ /* 0x010fea0003900000 */
[----:B------:R-:W4:Y:S02]  /*ad40*/  @!P3 SYNCS.PHASECHK.TRANS64 P3, [R11+URZ+0x13240], R10 ;  /* 0x0132400a0b00b5a7 */ /* 0x000f24000806007f */
[----:B----4-:R-:W-:Y:S05]  /*ad50*/  @!P3 BRA `(.L_x_46) ;  /* 0xfffffffc00f0b947 */ /* 0x010fea000383ffff */
[----:B------:R-:W-:Y:S05]  /*ad60*/  BRA `(.L_x_97) ;  /* 0xffffffe400b87947 */ /* 0x000fea000383ffff */
.L_x_48:
[----:B------:R-:W-:-:S04]  /*ad70*/  IMAD.U32 R5, RZ, RZ, UR40 ;  /* 0x00000028ff057e24 */ /* 0x000fc8000f8e00ff */
[----:B------:R1:W1:Y:S03]  /*ad80*/  SYNCS.PHASECHK.TRANS64.TRYWAIT P0, [R5+URZ+0x13220], R4 ;  /* 0x01322004050075a7 */ /* 0x000266000800017f */
[----:B-1----:R-:W-:Y:S05]  /*ad90*/  @!P0 NANOSLEEP.SYNCS 0x989680 ;  /* 0x009896800000895d */ /* 0x002fea0003900000 */
[----:B------:R-:W1:Y:S02]  /*ada0*/  @!P0 SYNCS.PHASECHK.TRANS64 P0, [R5+URZ+0x13220], R4 ;  /* 0x01322004050085a7 */ /* 0x000e64000800007f */
[----:B-1----:R-:W-:Y:S05]  /*adb0*/  @!P0 BRA `(.L_x_48) ;  /* 0xfffffffc00ec8947 */ /* 0x002fea000383ffff */
[----:B------:R-:W-:Y:S05]  /*adc0*/  BRA `(.L_x_98) ;  /* 0xffffffe800487947 */ /* 0x000fea000383ffff */
.L_x_54:
[----:B---3--:R3:W4:Y:S02]  /*add0*/  SYNCS.PHASECHK.TRANS64.TRYWAIT P0, [R8+URZ+0x13280], R9 ;  /* 0x01328009080075a7 */ /* 0x008724000800017f */
[----:B----4-:R-:W-:Y:S05]  /*ade0*/  @!P0 NANOSLEEP.SYNCS 0x989680 ;  /* 0x009896800000895d */ /* 0x010fea0003900000 */
[----:B------:R-:W4:Y:S02]  /*adf0*/  @!P0 SYNCS.PHASECHK.TRANS64 P0, [R8+URZ+0x13280], R9 ;  /* 0x01328009080085a7 */ /* 0x000f24000800007f */
[----:B----4-:R-:W-:Y:S05]  /*ae00*/  @!P0 BRA `(.L_x_54) ;  /* 0xfffffffc00f08947 */ /* 0x010fea000383ffff */
[----:B------:R-:W-:Y:S05]  /*ae10*/  BRA `(.L_x_99) ;  /* 0xffffffe800d87947 */ /* 0x000fea000383ffff */
.L_x_59:
[----:B--2---:R2:W4:Y:S02]  /*ae20*/  SYNCS.PHASECHK.TRANS64.TRYWAIT P0, [R8+URZ+0x13240], R9 ;  /* 0x01324009080075a7 */ /* 0x004524000800017f */
[----:B----4-:R-:W-:Y:S05]  /*ae30*/  @!P0 NANOSLEEP.SYNCS 0x989680 ;  /* 0x009896800000895d */ /* 0x010fea0003900000 */
[----:B------:R-:W4:Y:S02]  /*ae40*/  @!P0 SYNCS.PHASECHK.TRANS64 P0, [R8+URZ+0x13240], R9 ;  /* 0x01324009080085a7 */ /* 0x000f24000800007f */
[----:B----4-:R-:W-:Y:S05]  /*ae50*/  @!P0 BRA `(.L_x_59) ;  /* 0xfffffffc00f08947 */ /* 0x010fea000383ffff */
[----:B------:R-:W-:Y:S05]  /*ae60*/  BRA `(.L_x_100) ;  /* 0xffffffec004c7947 */ /* 0x000fea000383ffff */
.L_x_65:
[----:B----4-:R4:W1:Y:S02]  /*ae70*/  SYNCS.PHASECHK.TRANS64.TRYWAIT P3, [R13+URZ+0x13270], R4 ;  /* 0x013270040d0075a7 */ /* 0x010864000806017f */
[----:B-1----:R-:W-:Y:S05]  /*ae80*/  @!P3 NANOSLEEP.SYNCS 0x989680 ;  /* 0x009896800000b95d */ /* 0x002fea0003900000 */
[----:B------:R-:W1:Y:S02]  /*ae90*/  @!P3 SYNCS.PHASECHK.TRANS64 P3, [R13+URZ+0x13270], R4 ;  /* 0x013270040d00b5a7 */ /* 0x000e64000806007f */
[----:B-1----:R-:W-:Y:S05]  /*aea0*/  @!P3 BRA `(.L_x_65) ;  /* 0xfffffffc00f0b947 */ /* 0x002fea000383ffff */
[----:B------:R-:W-:Y:S05]  /*aeb0*/  BRA `(.L_x_101) ;  /* 0xffffffec00e07947 */ /* 0x000fea000383ffff */
.L_x_67:
[----:B--2---:R2:W3:Y:S02]  /*aec0*/  SYNCS.PHASECHK.TRANS64.TRYWAIT P3, [R13+URZ+0x13260], R4 ;  /* 0x013260040d0075a7 */ /* 0x0044e4000806017f */
[----:B---3--:R-:W-:Y:S05]  /*aed0*/  @!P3 NANOSLEEP.SYNCS 0x989680 ;  /* 0x009896800000b95d */ /* 0x008fea0003900000 */
[----:B------:R-:W3:Y:S02]  /*aee0*/  @!P3 SYNCS.PHASECHK.TRANS64 P3, [R13+URZ+0x13260], R4 ;  /* 0x013260040d00b5a7 */ /* 0x000ee4000806007f */
[----:B---3--:R-:W-:Y:S05]  /*aef0*/  @!P3 BRA `(.L_x_67) ;  /* 0xfffffffc00f0b947 */ /* 0x008fea000383ffff */
[----:B------:R-:W-:Y:S05]  /*af00*/  BRA `(.L_x_102) ;  /* 0xffffffec00ec7947 */ /* 0x000fea000383ffff */
.L_x_72:
[----:B---3--:R3:W1:Y:S02]  /*af10*/  SYNCS.PHASECHK.TRANS64.TRYWAIT P0, [R0+URZ+0x13270], R3 ;  /* 0x01327003000075a7 */ /* 0x008664000800017f */
[----:B-1----:R-:W-:Y:S05]  /*af20*/  @!P0 NANOSLEEP.SYNCS 0x989680 ;  /* 0x009896800000895d */ /* 0x002fea0003900000 */
[----:B------:R-:W1:Y:S02]  /*af30*/  @!P0 SYNCS.PHASECHK.TRANS64 P0, [R0+URZ+0x13270], R3 ;  /* 0x01327003000085a7 */ /* 0x000e64000800007f */
[----:B-1----:R-:W-:Y:S05]  /*af40*/  @!P0 BRA `(.L_x_72) ;  /* 0xfffffffc00f08947 */ /* 0x002fea000383ffff */
[----:B------:R-:W-:Y:S05]  /*af50*/  BRA `(.L_x_103) ;  /* 0xfffffff000d47947 */ /* 0x000fea000383ffff */
.L_x_74:
[----:B---3--:R3:W1:Y:S02]  /*af60*/  SYNCS.PHASECHK.TRANS64.TRYWAIT P0, [R0+URZ+0x13260], R5 ;  /* 0x01326005000075a7 */ /* 0x008664000800017f */
[----:B-1----:R-:W-:Y:S05]  /*af70*/  @!P0 NANOSLEEP.SYNCS 0x989680 ;  /* 0x009896800000895d */ /* 0x002fea0003900000 */
[----:B------:R-:W1:Y:S02]  /*af80*/  @!P0 SYNCS.PHASECHK.TRANS64 P0, [R0+URZ+0x13260], R5 ;  /* 0x01326005000085a7 */ /* 0x000e64000800007f */
[----:B-1----:R-:W-:Y:S05]  /*af90*/  @!P0 BRA `(.L_x_74) ;  /* 0xfffffffc00f08947 */ /* 0x002fea000383ffff */
[----:B------:R-:W-:Y:S05]  /*afa0*/  BRA `(.L_x_104) ;  /* 0xfffffff000e07947 */ /* 0x000fea000383ffff */
.L_x_77:
[----:B--2---:R2:W3:Y:S02]  /*afb0*/  SYNCS.PHASECHK.TRANS64.TRYWAIT P0, [R6+URZ+0x13220], R0 ;  /* 0x01322000060075a7 */ /* 0x0044e4000800017f */
[----:B---3--:R-:W-:Y:S05]  /*afc0*/  @!P0 NANOSLEEP.SYNCS 0x989680 ;  /* 0x009896800000895d */ /* 0x008fea0003900000 */
[----:B------:R-:W3:Y:S02]  /*afd0*/  @!P0 SYNCS.PHASECHK.TRANS64 P0, [R6+URZ+0x13220], R0 ;  /* 0x01322000060085a7 */ /* 0x000ee4000800007f */
[----:B---3--:R-:W-:Y:S05]  /*afe0*/  @!P0 BRA `(.L_x_77) ;  /* 0xfffffffc00f08947 */ /* 0x008fea000383ffff */
[----:B------:R-:W-:Y:S05]  /*aff0*/  BRA `(.L_x_105) ;  /* 0xfffffff400cc7947 */ /* 0x000fea000383ffff */
.L_x_81:
[----:B-1----:R1:W2:Y:S02]  /*b000*/  SYNCS.PHASECHK.TRANS64.TRYWAIT P1, [R5+URZ], R4 ;  /* 0x00000004050075a7 */ /* 0x0022a4000802017f */
[----:B--2---:R-:W-:Y:S05]  /*b010*/  @!P1 NANOSLEEP.SYNCS 0x989680 ;  /* 0x009896800000995d */ /* 0x004fea0003900000 */
[----:B------:R-:W2:Y:S02]  /*b020*/  @!P1 SYNCS.PHASECHK.TRANS64 P1, [R5+URZ], R4 ;  /* 0x00000004050095a7 */ /* 0x000ea4000802007f */
[----:B--2---:R-:W-:Y:S05]  /*b030*/  @!P1 BRA `(.L_x_81) ;  /* 0xfffffffc00f09947 */ /* 0x004fea000383ffff */
[----:B------:R-:W-:Y:S05]  /*b040*/  BRA `(.L_x_106) ;  /* 0xfffffff800147947 */ /* 0x000fea000383ffff */
.L_x_82:
[----:B--2---:R2:W3:Y:S02]  /*b050*/  SYNCS.PHASECHK.TRANS64.TRYWAIT P1, [R9+URZ], R0 ;  /* 0x00000000090075a7 */ /* 0x0044e4000802017f */
[----:B---3--:R-:W-:Y:S05]  /*b060*/  @!P1 NANOSLEEP.SYNCS 0x989680 ;  /* 0x009896800000995d */ /* 0x008fea0003900000 */
[----:B------:R-:W3:Y:S02]  /*b070*/  @!P1 SYNCS.PHASECHK.TRANS64 P1, [R9+URZ], R0 ;  /* 0x00000000090095a7 */ /* 0x000ee4000802007f */
[----:B---3--:R-:W-:Y:S05]  /*b080*/  @!P1 BRA `(.L_x_82) ;  /* 0xfffffffc00f09947 */ /* 0x008fea000383ffff */
[----:B------:R-:W-:Y:S05]  /*b090*/  BRA `(.L_x_107) ;  /* 0xfffffff800087947 */ /* 0x000fea000383ffff */
.L_x_84:
[----:B---3--:R3:W4:Y:S02]  /*b0a0*/  SYNCS.PHASECHK.TRANS64.TRYWAIT P1, [R19+URZ+0x13260], R4 ;  /* 0x01326004130075a7 */ /* 0x008724000802017f */
[----:B----4-:R-:W-:Y:S05]  /*b0b0*/  @!P1 NANOSLEEP.SYNCS 0x989680 ;  /* 0x009896800000995d */ /* 0x010fea0003900000 */
[----:B------:R-:W4:Y:S02]  /*b0c0*/  @!P1 SYNCS.PHASECHK.TRANS64 P1, [R19+URZ+0x13260], R4 ;  /* 0x01326004130095a7 */ /* 0x000f24000802007f */
[----:B----4-:R-:W-:Y:S05]  /*b0d0*/  @!P1 BRA `(.L_x_84) ;  /* 0xfffffffc00f09947 */ /* 0x010fea000383ffff */
[----:B------:R-:W-:Y:S05]  /*b0e0*/  BRA `(.L_x_108) ;  /* 0xfffffff800087947 */ /* 0x000fea000383ffff */
.L_x_86:
[----:B----4-:R4:W1:Y:S02]  /*b0f0*/  SYNCS.PHASECHK.TRANS64.TRYWAIT P1, [R7+URZ+0x13260], R0 ;  /* 0x01326000070075a7 */ /* 0x010864000802017f */
[----:B-1----:R-:W-:Y:S05]  /*b100*/  @!P1 NANOSLEEP.SYNCS 0x989680 ;  /* 0x009896800000995d */ /* 0x002fea0003900000 */
[----:B------:R-:W1:Y:S02]  /*b110*/  @!P1 SYNCS.PHASECHK.TRANS64 P1, [R7+URZ+0x13260], R0 ;  /* 0x01326000070095a7 */ /* 0x000e64000802007f */
[----:B-1----:R-:W-:Y:S05]  /*b120*/  @!P1 BRA `(.L_x_86) ;  /* 0xfffffffc00f09947 */ /* 0x002fea000383ffff */
[----:B------:R-:W-:Y:S05]  /*b130*/  BRA `(.L_x_109) ;  /* 0xfffffff800087947 */ /* 0x000fea000383ffff */
.L_x_88:
[----:B------:R1:W1:Y:S02]  /*b140*/  SYNCS.PHASECHK.TRANS64.TRYWAIT P0, [R19+URZ+0x13280], R4 ;  /* 0x01328004130075a7 */ /* 0x000264000800017f */
[----:B-1----:R-:W-:Y:S05]  /*b150*/  @!P0 NANOSLEEP.SYNCS 0x989680 ;  /* 0x009896800000895d */ /* 0x002fea0003900000 */
[----:B------:R-:W1:Y:S02]  /*b160*/  @!P0 SYNCS.PHASECHK.TRANS64 P0, [R19+URZ+0x13280], R4 ;  /* 0x01328004130085a7 */ /* 0x000e64000800007f */
[----:B-1----:R-:W-:Y:S05]  /*b170*/  @!P0 BRA `(.L_x_88) ;  /* 0xfffffffc00f08947 */ /* 0x002fea000383ffff */
[----:B------:R-:W-:Y:S05]  /*b180*/  BRA `(.L_x_89) ;  /* 0xfffffff800047947 */ /* 0x000fea000383ffff */
.L_x_110:
[----:B------:R-:W-:-:S00]  /*b190*/  BRA `(.L_x_110) ;  /* 0xfffffffc00fc7947 */ /* 0x000fc0000383ffff */
[----:B------:R-:W-:-:S00]  /*b1a0*/  NOP ;  /* 0x0000000000007918 */ /* 0x000fc00000000000 */
        /* <DEDUP_REMOVED lines=13> */
.L_x_2162:


//--------------------- .text._ZN7cutlass13device_kernelIN5flash11enable_sm90INS1_16FlashAttnFwdSm90INS1_25CollectiveMainloopFwdSm90ILi2EN4cute5tupleIJNS5_1CILi1EEES8_S8_EEENS6_IJNS7_ILi192EEENS7_ILi160EEENS7_ILi64EEEEEELi64ENS_12float_e4m3_tEfNS_4arch4Sm90ELb0ELb0ELb1ELb1ELb0ELb0ELb0ELb1ELb1ELb0ELb0ELb0EEENS1_21CollectiveEpilogueFwdINS6_IJSA_SC_SB_EEES9_NS_10bfloat16_tESG_Li384ELb1ELb0ELb0ELb1EEENS1_36VarlenDynamicPersistentTileSchedulerILi192ELi160ELi384ELi128ELb0ELb0ELb1ELb0ELb1ELb1EEEEEEEEEvNT_6ParamsE --------------------------
	.section	.text._ZN7cutlass13device_kernelIN5flash11enable_sm90INS1_16FlashAttnFwdSm90INS1_25CollectiveMainloopFwdSm90ILi2EN4cute5tupleIJNS5_1CILi1EEES8_S8_EEENS6_IJNS7_ILi192EEENS7_ILi160EEENS7_ILi64EEEEEELi64ENS_12float_e4m3_tEfNS_4arch4Sm90ELb0ELb0ELb1ELb1ELb0ELb0ELb0ELb1ELb1ELb0ELb0ELb0EEENS1_21CollectiveEpilogueFwdINS6_IJSA_SC_SB_EEES9_NS_10bfloat16_tESG_Li384ELb1ELb0ELb0ELb1EEENS1_36VarlenDynamicPersistentTileSchedulerILi192ELi160ELi384ELi128ELb0ELb0ELb1ELb0ELb1ELb1EEEEEEEEEvNT_6ParamsE,"ax",@progbits
	.align	128
.text._ZN7cutlass13device_kernelIN5flash11enable_sm90INS1_16FlashAttnFwdSm90INS1_25CollectiveMainloopFwdSm90ILi2EN4cute5tupleIJNS5_1CILi1EEES8_S8_EEENS6_IJNS7_ILi192EEENS7_ILi160EEENS7_ILi64EEEEEELi64ENS_12float_e4m3_tEfNS_4arch4Sm90ELb0ELb0ELb1ELb1ELb0ELb0ELb0ELb1ELb1ELb0ELb0ELb0EEENS1_21CollectiveEpilogueFwdINS6_IJSA_SC_SB_EEES9_NS_10bfloat16_tESG_Li384ELb1ELb0ELb0ELb1EEENS1_36VarlenDynamicPersistentTileSchedulerILi192ELi160ELi384ELi128ELb0ELb0ELb1ELb0ELb1ELb1EEEEEEEEEvNT_6ParamsE:
        .type           _ZN7cutlass13device_kernelIN5flash11enable_sm90INS1_16FlashAttnFwdSm90INS1_25CollectiveMainloopFwdSm90ILi2EN4cute5tupleIJNS5_1CILi1EEES8_S8_EEENS6_IJNS7_ILi192EEENS7_ILi160EEENS7_ILi64EEEEEELi64ENS_12float_e4m3_tEfNS_4arch4Sm90ELb0ELb0ELb1ELb1ELb0ELb0ELb0ELb1ELb1ELb0ELb0ELb0EEENS1_21CollectiveEpilogueFwdINS6_IJSA_SC_SB_EEES9_NS_10bfloat16_tESG_Li384ELb1ELb0ELb0ELb1EEENS1_36VarlenDynamicPersistentTileSchedulerILi192ELi160ELi384ELi128ELb0ELb0ELb1ELb0ELb1ELb1EEEEEEEEEvNT_6ParamsE,@function
        .size           _ZN7cutlass13device_kernelIN5flash11enable_sm90INS1_16FlashAttnFwdSm90INS1_25CollectiveMainloopFwdSm90ILi2EN4cute5tupleIJNS5_1CILi1EEES8_S8_EEENS6_IJNS7_ILi192EEENS7_ILi160EEENS7_ILi64EEEEEELi64ENS_12float_e4m3_tEfNS_4arch4Sm90ELb0ELb0ELb1ELb1ELb0ELb0ELb0ELb1ELb1ELb0ELb0ELb0EEENS1_21CollectiveEpilogueFwdINS6_IJSA_SC_SB_EEES9_NS_10bfloat16_tESG_Li384ELb1ELb0ELb0ELb1EEENS1_36VarlenDynamicPersistentTileSchedulerILi192ELi160ELi384ELi128ELb0ELb0ELb1ELb0ELb1ELb1EEEEEEEEEvNT_6ParamsE,(.L_x_2163 - _ZN7cutlass13device_kernelIN5flash11enable_sm90INS1_16FlashAttnFwdSm90INS1_25CollectiveMainloopFwdSm90ILi2EN4cute5tupleIJNS5_1CILi1EEES8_S8_EEENS6_IJNS7_ILi192EEENS7_ILi160EEENS7_ILi64EEEEEELi64ENS_12float_e4m3_tEfNS_4arch4Sm90ELb0ELb0ELb1ELb1ELb0ELb0ELb0ELb1ELb1ELb0ELb0ELb0EEENS1_21CollectiveEpilogueFwdINS6_IJSA_SC_SB_EEES9_NS_10bfloat16_tESG_Li384ELb1ELb0ELb0ELb1EEENS1_36VarlenDynamicPersistentTileSchedulerILi192ELi160ELi384ELi128ELb0ELb0ELb1ELb0ELb1ELb1EEEEEEEEEvNT_6ParamsE)
        .other          _ZN7cutlass13device_kernelIN5flash11enable_sm90INS1_16FlashAttnFwdSm90INS1_25CollectiveMainloopFwdSm90ILi2EN4cute5tupleIJNS5_1CILi1EEES8_S8_EEENS6_IJNS7_ILi192EEENS7_ILi160EEENS7_ILi64EEEEEELi64ENS_12float_e4m3_tEfNS_4arch4Sm90ELb0ELb0ELb1ELb1ELb0ELb0ELb0ELb1ELb1ELb0ELb0ELb0EEENS1_21CollectiveEpilogueFwdINS6_IJSA_SC_SB_EEES9_NS_10bfloat16_tESG_Li384ELb1ELb0ELb0ELb1EEENS1_36VarlenDynamicPersistentTileSchedulerILi192ELi160ELi384ELi128ELb0ELb0ELb1ELb0ELb1ELb1EEEEEEEEEvNT_6ParamsE,@"STO_CUDA_ENTRY STV_DEFAULT"
_ZN7cutlass13device_kernelIN5flash11enable_sm90INS1_16FlashAttnFwdSm90INS1_25CollectiveMainloopFwdSm90ILi2EN4cute5tupleIJNS5_1CILi1EEES8_S8_EEENS6_IJNS7_ILi192EEENS7_ILi160EEENS7_ILi64EEEEEELi64ENS_12float_e4m3_tEfNS_4arch4Sm90ELb0ELb0ELb1ELb1ELb0ELb0ELb0ELb1ELb1ELb0ELb0ELb0EEENS1_21CollectiveEpilogueFwdINS6_IJSA_SC_SB_EEES9_NS_10bfloat16_tESG_Li384ELb1ELb0ELb0ELb1EEENS1_36VarlenDynamicPersistentTileSchedulerILi192ELi160ELi384ELi128ELb0ELb0ELb1ELb0ELb1ELb1EEEEEEEEEvNT_6ParamsE:
[----:B------:R-:W0:Y:S02]  /*0000*/  LDC R1, c[0x0][0x28] ;  /* 0x00000a00ff017b82 */ /* 0x000e240000000800 */
[----:B0-----:R-:W-:Y:S01]  /*0010*/  VIADD R1, R1, 0xfffffff8 ;  /* 0xfffffff801017836 */ /* 0x001fe20000000000 */
[----:B------:R-:W0:Y:S01]  /*0020*/  S2R R3, SR_TID.X ;  /* 0x0000000000037919 */ /* 0x000e220000002100 */
[----:B------:R-:W-:Y:S01]  /*0030*/  ELECT P0, URZ, PT ;  /* 0x00000000003f782f */ /* 0x000fe20003800000 */
[----:B------:R-:W-:Y:S01]  /*0040*/  BSSY B0, `(.L_x_111) ;  /* 0x0000011000007945 */ /* 0x000fe20003800000 */
[----:B0-----:R-:W-:-:S05]  /*0050*/  SHF.R.U32.HI R0, RZ, 0x5, R3 ;  /* 0x00000005ff007819 */ /* 0x001fca0000011603 */
[----:B------:R-:W0:Y:S02]  /*0060*/  SHFL.IDX PT, R2, R0, RZ, 0x1f ;  /* 0x00001fff00027589 */ /* 0x000e2400000e0000 */
[----:B0-----:R-:W-:Y:S02]  /*0070*/  ISETP.EQ.AND P0, PT, R2, RZ, P0 ;  /* 0x000000ff0200720c */ /* 0x001fe40000702270 */
[----:B------:R-:W-:-:S11]  /*0080*/  SHF.R.U32.HI R2, RZ, 0x7, R3 ;  /* 0x00000007ff027819 */ /* 0x000fd60000011603 */
[----:B------:R-:W-:Y:S05]  /*0090*/  @!P0 BRA `(.L_x_112) ;  /* 0x00000000002c8947 */ /* 0x000fea0003800000 */
[----:B------:R-:W-:Y:S02]  /*00a0*/  ULDC.64 UR4, c[0x0][0x198] ;  /* 0x0000660000047ab9 */ /* 0x000fe40000000a00 */
[----:B------:R-:W-:Y:S02]  /*00b0*/  UIADD3 UR6, UP0, UR4, 0x270, URZ ;  /* 0x0000027004067890 */ /* 0x000fe4000ff1e03f */
[----:B------:R-:W-:Y:S02]  /*00c0*/  UIADD3 UR8, UP1, UR4, 0x370, URZ ;  /* 0x0000037004087890 */ /* 0x000fe4000ff3e03f */
[----:B------:R-:W-:Y:S02]  /*00d0*/  UIADD3 UR4, UP2, UR4, 0x470, URZ ;  /* 0x0000047004047890 */ /* 0x000fe4000ff5e03f */
[----:B------:R-:W-:Y:S02]  /*00e0*/  UIADD3.X UR7, URZ, UR5, URZ, UP0, !UPT ;  /* 0x000000053f077290 */ /* 0x000fe400087fe43f */
[----:B------:R-:W-:-:S02]  /*00f0*/  UIADD3.X UR9, URZ, UR5, URZ, UP1, !UPT ;  /* 0x000000053f097290 */ /* 0x000fc40008ffe43f */
[----:B------:R-:W-:-:S05]  /*0100*/  UIADD3.X UR5, URZ, UR5, URZ, UP2, !UPT ;  /* 0x000000053f057290 */ /* 0x000fca00097fe43f */
[----:B------:R0:W-:Y:S02]  /*0110*/  UTMACCTL.PF [UR6] ;  /* 0x00000000060079b9 */ /* 0x0001e40008040000 */
[----:B------:R0:W-:Y:S02]  /*0120*/  UTMACCTL.PF [UR8] ;  /* 0x00000000080079b9 */ /* 0x0001e40008040000 */
[----:B------:R0:W-:Y:S02]  /*0130*/  UTMACCTL.PF [UR4] ;  /* 0x00000000040079b9 */ /* 0x0001e40008040000 */
[----:B0-----:R-:W-:Y:S01]  /*0140*/  NOP ;  /* 0x0000000000007918 */ /* 0x001fe20000000000 */
.L_x_112:
[----:B------:R-:W-:Y:S05]  /*0150*/  BSYNC B0 ;  /* 0x0000000000007941 */ /* 0x000fea0003800000 */
.L_x_111:
[----:B------:R-:W-:Y:S01]  /*0160*/  VOTEU.ANY UP0, P0 ;  /* 0x00000000003f7886 */ /* 0x000fe20000000100 */
[----:B------:R-:W0:Y:S01]  /*0170*/  SHFL.IDX PT, R2, R2, RZ, 0x1f ;  /* 0x00001fff02027589 */ /* 0x000e2200000e0000 */
[----:B------:R-:W-:Y:S01]  /*0180*/  UMOV UR4, 0x1 ;  /* 0x0000000100047882 */ /* 0x000fe20000000000 */
[----:B------:R-:W-:Y:S01]  /*0190*/  UMOV UR7, 0x180 ;  /* 0x0000018000077882 */ /* 0x000fe20000000000 */
[----:B------:R-:W-:Y:S01]  /*01a0*/  VOTEU.ANY UP1, P0 ;  /* 0x00000000003f7886 */ /* 0x000fe20000020100 */
[----:B------:R-:W1:Y:S01]  /*01b0*/  @UP0 S2UR UR8, SR_CgaCtaId ;  /* 0x00000000000809c3 */ /* 0x000e620000008800 */
[----:B------:R-:W2:Y:S01]  /*01c0*/  SHFL.IDX PT, R3, R0, RZ, 0x1f ;  /* 0x00001fff00037589 */ /* 0x000ea200000e0000 */
[----:B------:R-:W-:Y:S01]  /*01d0*/  @UP0 UMOV UR6, 0x400 ;  /* 0x0000040000060882 */ /* 0x000fe20000000000 */
[----:B------:R-:W-:-:S04]  /*01e0*/  @UP0 UIADD3 UR4, -UR4, 0x100000, URZ ;  /* 0x0010000004040890 */ /* 0x000fc8000fffe13f */
[----:B------:R-:W-:Y:S02]  /*01f0*/  @UP0 USHF.L.U32 UR5, UR4, 0xb, URZ ;  /* 0x0000000b04050899 */ /* 0x000fe4000800063f */
[----:B------:R-:W-:Y:S01]  /*0200*/  @UP0 USHF.L.U32 UR4, UR4, 0x1, URZ ;  /* 0x0000000104040899 */ /* 0x000fe2000800063f */
[----:B------:R-:W-:Y:S01]  /*0210*/  VOTEU.ANY UP2, P0 ;  /* 0x00000000003f7886 */ /* 0x000fe20000040100 */
[----:B0-----:R-:W-:Y:S01]  /*0220*/  R2UR UR9, R2 ;  /* 0x00000000020972ca */ /* 0x001fe200000e0000 */
[----:B-1----:R-:W-:Y:S01]  /*0230*/  @UP0 ULEA UR8, UR8, UR6, 0x18 ;  /* 0x0000000608080291 */ /* 0x002fe2000f8ec03f */
[----:B--2---:R-:W-:Y:S01]  /*0240*/  ISETP.NE.AND P1, PT, R3, RZ, PT ;  /* 0x000000ff0300720c */ /* 0x004fe20003f25270 */
[----:B------:R-:W-:-:S04]  /*0250*/  @UP0 UIADD3 UR6, -UR7, 0x100000, URZ ;  /* 0x0010000007060890 */ /* 0x000fc8000fffe13f */
[----:B------:R-:W-:Y:S02]  /*0260*/  @UP0 USHF.L.U32 UR7, UR6, 0xb, URZ ;  /* 0x0000000b06070899 */ /* 0x000fe4000800063f */
[----:B------:R-:W-:-:S04]  /*0270*/  @UP0 USHF.L.U32 UR6, UR6, 0x1, URZ ;  /* 0x0000000106060899 */ /* 0x000fc8000800063f */
[----:B------:R-:W-:Y:S01]  /*0280*/  UISETP.NE.AND UP0, UPT, UR9, URZ, UPT ;  /* 0x0000003f0900728c */ /* 0x000fe2000bf05270 */
[----:B------:R-:W0:Y:S02]  /*0290*/  FENCE.VIEW.ASYNC.S ;  /* 0x00000000000073c6 */ /* 0x000e240000000000 */
[----:B0-----:R0:W1:Y:S05]  /*02a0*/  @UP1 SYNCS.EXCH.64 URZ, [UR8+0x13200], UR4 ;  /* 0x01320004083f15b2 */ /* 0x00106a0008000100 */
[----:B------:R0:W2:Y:S01]  /*02b0*/  @UP2 SYNCS.EXCH.64 URZ, [UR8+0x13220], UR6 ;  /* 0x01322006083f25b2 */ /* 0x0000a20008000100 */
[----:B------:R-:W-:Y:S05]  /*02c0*/  @P1 BRA `(.L_x_113) ;  /* 0x0000000000481947 */ /* 0x000fea0003800000 */
[----:B0-----:R-:W0:Y:S01]  /*02d0*/  S2UR UR5, SR_CgaCtaId ;  /* 0x00000000000579c3 */ /* 0x001e220000008800 */
[----:B------:R-:W-:Y:S01]  /*02e0*/  UMOV UR4, 0x400 ;  /* 0x0000040000047882 */ /* 0x000fe20000000000 */
[----:B------:R-:W-:Y:S01]  /*02f0*/  UMOV UR6, 0x1 ;  /* 0x0000000100067882 */ /* 0x000fe20000000000 */
[----:B------:R-:W-:Y:S01]  /*0300*/  UMOV UR9, 0x3 ;  /* 0x0000000300097882 */ /* 0x000fe20000000000 */
[----:B------:R-:W-:-:S04]  /*0310*/  UIADD3 UR6, -UR6, 0x100000, URZ ;  /* 0x0010000006067890 */ /* 0x000fc8000fffe13f */
[----:B------:R-:W-:Y:S02]  /*0320*/  USHF.L.U32 UR7, UR6, 0xb, URZ ;  /* 0x0000000b06077899 */ /* 0x000fe4000800063f */
[----:B------:R-:W-:Y:S01]  /*0330*/  USHF.L.U32 UR6, UR6, 0x1, URZ ;  /* 0x0000000106067899 */ /* 0x000fe2000800063f */
[----:B------:R-:W-:Y:S01]  /*0340*/  ELECT P0, URZ, PT ;  /* 0x00000000003f782f */ /* 0x000fe20003800000 */
[----:B0-----:R-:W-:Y:S02]  /*0350*/  ULEA UR8, UR5, UR4, 0x18 ;  /* 0x0000000405087291 */ /* 0x001fe4000f8ec03f */
[----:B------:R-:W-:-:S04]  /*0360*/  UIADD3 UR4, -UR9, 0x100000, URZ ;  /* 0x0010000009047890 */ /* 0x000fc8000fffe13f */
[----:B------:R-:W-:Y:S02]  /*0370*/  USHF.L.U32 UR5, UR4, 0xb, URZ ;  /* 0x0000000b04057899 */ /* 0x000fe4000800063f */
[----:B------:R-:W-:Y:S01]  /*0380*/  USHF.L.U32 UR4, UR4, 0x1, URZ ;  /* 0x0000000104047899 */ /* 0x000fe2000800063f */
[----:B------:R-:W0:Y:S03]  /*0390*/  FENCE.VIEW.ASYNC.S ;  /* 0x00000000000073c6 */ /* 0x000e260000000000 */
[----:B0-----:R3:W4:Y:S08]  /*03a0*/  SYNCS.EXCH.64 URZ, [UR8+0x13230], UR6 ;  /* 0x01323006083f75b2 */ /* 0x0017300008000100 */
[----:B------:R3:W0:Y:S01]  /*03b0*/  SYNCS.EXCH.64 URZ, [UR8+0x13240], UR4 ;  /* 0x01324004083f75b2 */ /* 0x0006220008000100 */
[----:B------:R3:W0:Y:S01]  /*03c0*/  SYNCS.EXCH.64 URZ, [UR8+0x13238], UR6 ;  /* 0x01323806083f75b2 */ /* 0x0006220008000100 */
[----:B------:R3:W0:Y:S02]  /*03d0*/  SYNCS.EXCH.64 URZ, [UR8+0x13248], UR4 ;  /* 0x01324804083f75b2 */ /* 0x0006240008000100 */
[----:B---3--:R-:W-:Y:S01]  /*03e0*/  NOP ;  /* 0x0000000000007918 */ /* 0x008fe20000000000 */
.L_x_113:
[----:B------:R-:W3:Y:S01]  /*03f0*/  SHFL.IDX PT, R2, R0, RZ, 0x1f ;  /* 0x00001fff00027589 */ /* 0x000ee200000e0000 */
[----:B------:R-:W-:Y:S01]  /*0400*/  NOP ;  /* 0x0000000000007918 */ /* 0x000fe20000000000 */
[----:B---3--:R-:W-:-:S13]  /*0410*/  ISETP.NE.AND P0, PT, R2, RZ, PT ;  /* 0x000000ff0200720c */ /* 0x008fda0003f05270 */
[----:B------:R-:W-:Y:S05]  /*0420*/  @P0 BRA `(.L_x_114) ;  /* 0x0000000000480947 */ /* 0x000fea0003800000 */
[----:B0-----:R-:W0:Y:S01]  /*0430*/  S2UR UR5, SR_CgaCtaId ;  /* 0x00000000000579c3 */ /* 0x001e220000008800 */
[----:B------:R-:W-:Y:S01]  /*0440*/  UMOV UR4, 0x400 ;  /* 0x0000040000047882 */ /* 0x000fe20000000000 */
[----:B------:R-:W-:Y:S01]  /*0450*/  UMOV UR6, 0x80 ;  /* 0x0000008000067882 */ /* 0x000fe20000000000 */
[----:B------:R-:W-:Y:S01]  /*0460*/  UMOV UR7, 0x180 ;  /* 0x0000018000077882 */ /* 0x000fe20000000000 */
[----:B------:R-:W-:Y:S01]  /*0470*/  ELECT P0, URZ, PT ;  /* 0x00000000003f782f */ /* 0x000fe20003800000 */
[----:B0-----:R-:W-:Y:S02]  /*0480*/  ULEA UR8, UR5, UR4, 0x18 ;  /* 0x0000000405087291 */ /* 0x001fe4000f8ec03f */
[----:B------:R-:W-:-:S04]  /*0490*/  UIADD3 UR4, -UR6, 0x100000, URZ ;  /* 0x0010000006047890 */ /* 0x000fc8000fffe13f */
[----:B------:R-:W-:Y:S02]  /*04a0*/  USHF.L.U32 UR5, UR4, 0xb, URZ ;  /* 0x0000000b04057899 */ /* 0x000fe4000800063f */
[----:B------:R-:W-:Y:S02]  /*04b0*/  USHF.L.U32 UR4, UR4, 0x1, URZ ;  /* 0x0000000104047899 */ /* 0x000fe4000800063f */
[----:B------:R-:W-:-:S04]  /*04c0*/  UIADD3 UR6, -UR7, 0x100000, URZ ;  /* 0x0010000007067890 */ /* 0x000fc8000fffe13f */
[----:B------:R-:W-:Y:S02]  /*04d0*/  USHF.L.U32 UR7, UR6, 0xb, URZ ;  /* 0x0000000b06077899 */ /* 0x000fe4000800063f */
[----:B------:R-:W-:Y:S01]  /*04e0*/  USHF.L.U32 UR6, UR6, 0x1, URZ ;  /* 0x0000000106067899 */ /* 0x000fe2000800063f */
[----:B------:R-:W0:Y:S03]  /*04f0*/  FENCE.VIEW.ASYNC.S ;  /* 0x00000000000073c6 */ /* 0x000e260000000000 */
[----:B0-----:R3:W0:Y:S08]  /*0500*/  SYNCS.EXCH.64 URZ, [UR8+0x13250], UR4 ;  /* 0x01325004083f75b2 */ /* 0x0016300008000100 */
[----:B------:R3:W0:Y:S01]  /*0510*/  SYNCS.EXCH.64 URZ, [UR8+0x13260], UR6 ;  /* 0x01326006083f75b2 */ /* 0x0006220008000100 */
[----:B------:R3:W0:Y:S01]  /*0520*/  SYNCS.EXCH.64 URZ, [UR8+0x13258], UR4 ;  /* 0x01325804083f75b2 */ /* 0x0006220008000100 */
[----:B------:R3:W0:Y:S02]  /*0530*/  SYNCS.EXCH.64 URZ, [UR8+0x13268], UR6 ;  /* 0x01326806083f75b2 */ /* 0x0006240008000100 */
[----:B---3--:R-:W-:Y:S01]  /*0540*/  NOP ;  /* 0x0000000000007918 */ /* 0x008fe20000000000 */
.L_x_114:
[----:B------:R-:W3:Y:S01]  /*0550*/  SHFL.IDX PT, R2, R0, RZ, 0x1f ;  /* 0x00001fff00027589 */ /* 0x000ee200000e0000 */
[----:B------:R-:W-:Y:S01]  /*0560*/  NOP ;  /* 0x0000000000007918 */ /* 0x000fe20000000000 */
[----:B---3--:R-:W-:-:S13]  /*0570*/  ISETP.NE.AND P0, PT, R2, RZ, PT ;  /* 0x000000ff0200720c */ /* 0x008fda0003f05270 */
[----:B------:R-:W-:Y:S05]  /*0580*/  @P0 BRA `(.L_x_115) ;  /* 0x0000000000380947 */ /* 0x000fea0003800000 */
[----:B0-----:R-:W0:Y:S01]  /*0590*/  S2UR UR5, SR_CgaCtaId ;  /* 0x00000000000579c3 */ /* 0x001e220000008800 */
[----:B------:R-:W-:Y:S01]  /*05a0*/  UMOV UR4, 0x400 ;  /* 0x0000040000047882 */ /* 0x000fe20000000000 */
[----:B------:R-:W-:Y:S01]  /*05b0*/  UMOV UR7, 0x1 ;  /* 0x0000000100077882 */ /* 0x000fe20000000000 */
[----:B------:R-:W-:Y:S01]  /*05c0*/  ELECT P0, URZ, PT ;  /* 0x00000000003f782f */ /* 0x000fe20003800000 */
[----:B0-----:R-:W-:Y:S02]  /*05d0*/  ULEA UR6, UR5, UR4, 0x18 ;  /* 0x0000000405067291 */ /* 0x001fe4000f8ec03f */
[----:B------:R-:W-:-:S04]  /*05e0*/  UIADD3 UR4, -UR7, 0x100000, URZ ;  /* 0x0010000007047890 */ /* 0x000fc8000fffe13f */
[----:B------:R-:W-:Y:S02]  /*05f0*/  USHF.L.U32 UR5, UR4, 0xb, URZ ;  /* 0x0000000b04057899 */ /* 0x000fe4000800063f */
[----:B------:R-:W-:Y:S01]  /*0600*/  USHF.L.U32 UR4, UR4, 0x1, URZ ;  /* 0x0000000104047899 */ /* 0x000fe2000800063f */
[----:B------:R-:W0:Y:S11]  /*0610*/  FENCE.VIEW.ASYNC.S ;  /* 0x00000000000073c6 */ /* 0x000e360000000000 */
[----:B0-----:R3:W0:Y:S01]  /*0620*/  SYNCS.EXCH.64 URZ, [UR6+0x13270], UR4 ;  /* 0x01327004063f75b2 */ /* 0x0016220008000100 */
[----:B------:R3:W0:Y:S01]  /*0630*/  SYNCS.EXCH.64 URZ, [UR6+0x13280], UR4 ;  /* 0x01328004063f75b2 */ /* 0x0006220008000100 */
[----:B------:R3:W0:Y:S01]  /*0640*/  SYNCS.EXCH.64 URZ, [UR6+0x13278], UR4 ;  /* 0x01327804063f75b2 */ /* 0x0006220008000100 */
[----:B------:R3:W0:Y:S02]  /*0650*/  SYNCS.EXCH.64 URZ, [UR6+0x13288], UR4 ;  /* 0x01328804063f75b2 */ /* 0x0006240008000100 */
[----:B---3--:R-:W-:Y:S01]  /*0660*/  NOP ;  /* 0x0000000000007918 */ /* 0x008fe20000000000 */
.L_x_115:
        /* <DEDUP_REMOVED lines=22> */
.L_x_116:
        /* <DEDUP_REMOVED lines=22> */
.L_x_117:
[----:B------:R-:W-:Y:S01]  /*0930*/  PLOP3.LUT P0, PT, PT, PT, UP0, 0x80, 0x0 ;  /* 0x000000000000781c */ /* 0x000fe20003f0f008 */
[----:B------:R-:W-:Y:S01]  /*0940*/  UMOV UR48, 0x1 ;  /* 0x0000000100307882 */ /* 0x000fe20000000000 */
[----:B------:R-:W-:Y:S01]  /*0950*/  NOP ;  /* 0x0000000000007918 */ /* 0x000fe20000000000 */
[----:B------:R-:W-:Y:S01]  /*0960*/  USEL UR48, UR48, 0x2, !UP0 ;  /* 0x0000000230307887 */ /* 0x000fe2000c000000 */
[----:B------:R-:W-:Y:S01]  /*0970*/  ULDC.64 UR54, c[0x0][0x208] ;  /* 0x0000820000367ab9 */ /* 0x000fe20000000a00 */
[----:B012-4-:R-:W-:Y:S08]  /*0980*/  BAR.SYNC.DEFER_BLOCKING 0x0 ;  /* 0x0000000000007b1d */ /* 0x017ff00000010000 */
[----:B------:R-:W-:Y:S05]  /*0990*/  @!P0 BRA `(.L_x_118) ;  /* 0x0000009000cc8947 */ /* 0x000fea0003800000 */
.L_x_119:
[----:B------:R-:W-:-:S08]  /*09a0*/  NOP ;  /* 0x0000000000007918 */ /* 0x000fd00000000000 */
[----:B------:R-:W0:Y:S02]  /*09b0*/  USETMAXREG.TRY_ALLOC.CTAPOOL UP0, 0xa0 ;  /* 0x000000a0000079c8 */ /* 0x000e240008000600 */
[----:B0-----:R-:W-:-:S13]  /*09c0*/  PLOP3.LUT P0, PT, PT, PT, UP0, 0x80, 0x0 ;  /* 0x000000000000781c */ /* 0x001fda0003f0f008 */
[----:B------:R-:W-:Y:S05]  /*09d0*/  @!P0 BRA `(.L_x_119) ;  /* 0xfffffffc00f08947 */ /* 0x000fea000383ffff */
[----:B------:R-:W0:Y:S08]  /*09e0*/  S2UR UR5, SR_CgaCtaId ;  /* 0x00000000000579c3 */ /* 0x000e300000008800 */
[----:B------:R-:W-:Y:S06]  /*09f0*/  BAR.ARV 0x8, 0x1a0 ;  /* 0x0206800000007b1d */ /* 0x000fec0000002000 */
[----:B------:R-:W-:-:S02]  /*0a00*/  UMOV UR4, 0x400 ;  /* 0x0000040000047882 */ /* 0x000fc40000000000 */
[----:B------:R-:W-:Y:S01]  /*0a10*/  BAR.SYNC.DEFER_BLOCKING 0x5, 0x200 ;  /* 0x0148000000007b1d */ /* 0x000fe20000010000 */
[----:B0-----:R-:W-:-:S09]  /*0a20*/  ULEA UR4, UR5, UR4, 0x18 ;  /* 0x0000000405047291 */ /* 0x001fd2000f8ec03f */
[----:B------:R-:W0:Y:S01]  /*0a30*/  LDS.128 R28, [UR4+0x132d0] ;  /* 0x0132d004ff1c7984 */ /* 0x000e220008000c00 */
[----:B------:R-:W-:Y:S01]  /*0a40*/  ULDC UR4, c[0x0][0xc14] ;  /* 0x0003050000047ab9 */ /* 0x000fe20000000800 */
[----:B------:R-:W-:Y:S06]  /*0a50*/  BAR.ARV 0x4, 0x200 ;  /* 0x0108000000007b1d */ /* 0x000fec0000002000 */
[----:B0-----:R-:W-:-:S13]  /*0a60*/  ISETP.GE.AND P0, PT, R31, UR4, PT ;  /* 0x000000041f007c0c */ /* 0x001fda000bf06270 */
[----:B------:R-:W-:Y:S05]  /*0a70*/  @P0 EXIT ;  /* 0x000000000000094d */ /* 0x000fea0003800000 */
[----:B------:R-:W0:Y:S01]  /*0a80*/  S2R R0, SR_TID.X ;  /* 0x0000000000007919 */ /* 0x000e220000002100 */
[----:B------:R-:W-:Y:S01]  /*0a90*/  R2UR UR5, R30 ;  /* 0x000000001e0572ca */ /* 0x000fe200000e0000 */
[----:B------:R-:W-:Y:S01]  /*0aa0*/  IMAD.MOV.U32 R156, RZ, RZ, -0x2 ;  /* 0xfffffffeff9c7424 */ /* 0x000fe200078e00ff */
[----:B------:R-:W-:Y:S01]  /*0ab0*/  ULOP3.LUT UR39, UR48, 0x1, URZ, 0xfc, !UPT ;  /* 0x0000000130277892 */ /* 0x000fe2000f8efc3f */
[----:B------:R-:W-:Y:S01]  /*0ac0*/  UMOV UR36, URZ ;  /* 0x0000003f00247c82 */ /* 0x000fe20008000000 */
[----:B------:R-:W-:Y:S01]  /*0ad0*/  UMOV UR37, URZ ;  /* 0x0000003f00257c82 */ /* 0x000fe20008000000 */
[----:B------:R-:W-:Y:S01]  /*0ae0*/  UMOV UR38, URZ ;  /* 0x0000003f00267c82 */ /* 0x000fe20008000000 */
[----:B0-----:R-:W-:-:S05]  /*0af0*/  VIADD R10, R0, 0xffffff80 ;  /* 0xffffff80000a7836 */ /* 0x001fca0000000000 */
[----:B------:R-:W-:-:S04]  /*0b00*/  SHF.R.S32.HI R0, RZ, 0x1f, R10 ;  /* 0x0000001fff007819 */ /* 0x000fc8000001140a */
[CC--:B------:R-:W-:Y:S02]  /*0b10*/  LEA.HI R2, R0.reuse, R10.reuse, RZ, 0x4 ;  /* 0x0000000a00027211 */ /* 0x0c0fe400078f20ff */
[CC--:B------:R-:W-:Y:S02]  /*0b20*/  LEA.HI R3, R0.reuse, R10.reuse, RZ, 0x5 ;  /* 0x0000000a00037211 */ /* 0x0c0fe400078f28ff */
[----:B------:R-:W-:Y:S02]  /*0b30*/  LEA.HI R23, R0, R10, RZ, 0x7 ;  /* 0x0000000a00177211 */ /* 0x000fe400078f38ff */
[----:B------:R-:W-:Y:S01]  /*0b40*/  SHF.R.S32.HI R5, RZ, 0x4, R2 ;  /* 0x00000004ff057819 */ /* 0x000fe20000011402 */
[----:B------:R-:W-:Y:S01]  /*0b50*/  IMAD.SHL.U32 R4, R3, 0x20, RZ ;  /* 0x0000002003047824 */ /* 0x000fe200078e00ff */
[----:B------:R-:W-:Y:S02]  /*0b60*/  LOP3.LUT R22, R23, 0xffffff80, RZ, 0xc0, !PT ;  /* 0xffffff8017167812 */ /* 0x000fe400078ec0ff */
[----:B------:R-:W-:-:S02]  /*0b70*/  LOP3.LUT R3, R2, 0x3fffff0, RZ, 0xc0, !PT ;  /* 0x03fffff002037812 */ /* 0x000fc400078ec0ff */
[----:B------:R-:W-:Y:S01]  /*0b80*/  LEA.HI R2, R2, R5, RZ, 0x1 ;  /* 0x0000000502027211 */ /* 0x000fe200078f08ff */
[----:B------:R-:W-:Y:S01]  /*0b90*/  IMAD.IADD R22, R10, 0x1, -R22 ;  /* 0x000000010a167824 */ /* 0x000fe200078e0a16 */
[----:B------:R-:W-:Y:S01]  /*0ba0*/  LOP3.LUT R4, R4, 0xfffffc00, RZ, 0xc0, !PT ;  /* 0xfffffc0004047812 */ /* 0x000fe200078ec0ff */
[----:B------:R-:W-:Y:S01]  /*0bb0*/  IMAD.IADD R3, R10, 0x1, -R3 ;  /* 0x000000010a037824 */ /* 0x000fe200078e0a03 */
[----:B------:R-:W-:Y:S02]  /*0bc0*/  LOP3.LUT R2, R2, 0x1ffffffe, RZ, 0xc0, !PT ;  /* 0x1ffffffe02027812 */ /* 0x000fe400078ec0ff */
[----:B------:R-:W-:Y:S01]  /*0bd0*/  SHF.R.S32.HI R7, RZ, 0x1f, R22 ;  /* 0x0000001fff077819 */ /* 0x000fe20000011416 */
[----:B------:R-:W-:Y:S01]  /*0be0*/  IMAD R3, R3, 0x40, R4 ;  /* 0x0000004003037824 */ /* 0x000fe200078e0204 */
[----:B------:R-:W-:Y:S01]  /*0bf0*/  SHF.R.S32.HI R23, RZ, 0x7, R23 ;  /* 0x00000007ff177819 */ /* 0x000fe20000011417 */
[----:B------:R-:W-:Y:S01]  /*0c00*/  IMAD.IADD R2, R5, 0x1, -R2 ;  /* 0x0000000105027824 */ /* 0x000fe200078e0a02 */
[----:B------:R-:W-:-:S02]  /*0c10*/  LEA.HI R6, R7, R22, RZ, 0x2 ;  /* 0x0000001607067211 */ /* 0x000fc400078f10ff */
[----:B------:R-:W-:Y:S01]  /*0c20*/  LEA.HI R7, R7, R22, RZ, 0x5 ;  /* 0x0000001607077211 */ /* 0x000fe200078f28ff */
[----:B------:R-:W-:Y:S01]  /*0c30*/  IMAD R3, R2, 0x8, R3 ;  /* 0x0000000802037824 */ /* 0x000fe200078e0203 */
[--C-:B------:R-:W-:Y:S01]  /*0c40*/  SHF.R.S32.HI R8, RZ, 0x2, R6.reuse ;  /* 0x00000002ff087819 */ /* 0x100fe20000011406 */
[----:B------:R-:W-:Y:S01]  /*0c50*/  IMAD.HI R4, R23, 0x55555556, RZ ;  /* 0x5555555617047827 */ /* 0x000fe200078e02ff */
[----:B------:R-:W-:Y:S02]  /*0c60*/  SHF.R.S32.HI R9, RZ, 0x1f, R6 ;  /* 0x0000001fff097819 */ /* 0x000fe40000011406 */
[----:B------:R0:W-:Y:S01]  /*0c70*/  STL [R1], R3 ;  /* 0x0000000301007387 */ /* 0x0001e20000100800 */
[----:B------:R-:W-:Y:S02]  /*0c80*/  LEA.HI R0, R0, R10, RZ, 0x3 ;  /* 0x0000000a00007211 */ /* 0x000fe400078f18ff */
[----:B------:R-:W-:Y:S02]  /*0c90*/  LEA.HI R9, R9, R8, RZ, 0x3 ;  /* 0x0000000809097211 */ /* 0x000fe400078f18ff */
[----:B------:R-:W-:-:S02]  /*0ca0*/  LOP3.LUT R5, R6, 0x7ffffffc, RZ, 0xc0, !PT ;  /* 0x7ffffffc06057812 */ /* 0x000fc400078ec0ff */
[----:B------:R-:W-:Y:S02]  /*0cb0*/  LOP3.LUT R9, R9, 0xfffffff8, RZ, 0xc0, !PT ;  /* 0xfffffff809097812 */ /* 0x000fe400078ec0ff */
[----:B------:R-:W-:Y:S01]  /*0cc0*/  LEA.HI R4, R4, R4, RZ, 0x1 ;  /* 0x0000000404047211 */ /* 0x000fe200078f08ff */
[----:B------:R-:W-:Y:S01]  /*0cd0*/  IMAD.IADD R5, R22, 0x1, -R5 ;  /* 0x0000000116057824 */ /* 0x000fe200078e0a05 */
[----:B------:R-:W-:Y:S02]  /*0ce0*/  IADD3 R8, R8, -R9, RZ ;  /* 0x8000000908087210 */ /* 0x000fe40007ffe0ff */
[----:B------:R-:W-:Y:S01]  /*0cf0*/  SHF.R.S32.HI R7, RZ, 0x5, R7 ;  /* 0x00000005ff077819 */ /* 0x000fe20000011407 */
[----:B------:R-:W-:Y:S01]  /*0d00*/  IMAD R4, R4, -0x3, R23 ;  /* 0xfffffffd04047824 */ /* 0x000fe200078e0217 */
[----:B------:R-:W-:Y:S01]  /*0d10*/  LOP3.LUT R2, R0, 0x1ffffff8, RZ, 0xc0, !PT ;  /* 0x1ffffff800027812 */ /* 0x000fe200078ec0ff */
[----:B------:R-:W-:Y:S01]  /*0d20*/  IMAD R156, R5, R156, 0xa0 ;  /* 0x000000a0059c7424 */ /* 0x000fe200078e029c */
[----:B------:R-:W-:Y:S01]  /*0d30*/  SHF.R.S32.HI R16, RZ, 0x3, R0 ;  /* 0x00000003ff107819 */ /* 0x000fe20000011400 */
[----:B------:R-:W-:-:S02]  /*0d40*/  IMAD R7, R7, 0x10, R8 ;  /* 0x0000001007077824 */ /* 0x000fc400078e0208 */
[----:B------:R-:W-:Y:S02]  /*0d50*/  IMAD.IADD R2, R10, 0x1, -R2 ;  /* 0x000000010a027824 */ /* 0x000fe400078e0a02 */
[----:B------:R-:W-:Y:S02]  /*0d60*/  IMAD R157, R4, 0x40, R7 ;  /* 0x00000040049d7824 */ /* 0x000fe400078e0207 */
[----:B0-----:R-:W-:-:S07]  /*0d70*/  IMAD.SHL.U32 R18, R2, 0x8, RZ ;  /* 0x0000000802127824 */ /* 0x001fce00078e00ff */
.L_x_163:
[----:B0-----:R-:W0:Y:S01]  /*0d80*/  LDC.64 R2, c[0x0][0xc60] ;  /* 0x00031800ff027b82 */ /* 0x001e220000000a00 */
[----:B------:R-:W-:Y:S01]  /*0d90*/  ULDC.64 UR6, c[0x0][0xa28] ;  /* 0x00028a0000067ab9 */ /* 0x000fe20000000a00 */
[----:B------:R-:W-:Y:S01]  /*0da0*/  ULDC.64 UR8, c[0x0][0xa20] ;  /* 0x0002880000087ab9 */ /* 0x000fe20000000a00 */
[----:B------:R-:W-:Y:S01]  /*0db0*/  ULDC UR45, c[0x0][0x2e0] ;  /* 0x0000b800002d7ab9 */ /* 0x000fe20000000800 */
[----:B0-----:R-:W-:-:S06]  /*0dc0*/  IMAD.WIDE R2, R31, 0x4, R2 ;  /* 0x000000041f027825 */ /* 0x001fcc00078e0202 */
[----:B--2---:R-:W2:Y:S01]  /*0dd0*/  LDG.E R2, desc[UR54][R2.64] ;  /* 0x0000003602027981 */ /* 0x004ea2000c1e1900 */
[----:B------:R-:W-:Y:S02]  /*0de0*/  UISETP.NE.U32.AND UP0, UPT, UR6, URZ, UPT ;  /* 0x0000003f0600728c */ /* 0x000fe4000bf05070 */
[----:B------:R-:W-:Y:S02]  /*0df0*/  UISETP.NE.U32.AND UP1, UPT, UR8, URZ, UPT ;  /* 0x0000003f0800728c */ /* 0x000fe4000bf25070 */
[----:B------:R-:W-:Y:S02]  /*0e00*/  UISETP.NE.AND.EX UP0, UPT, UR7, URZ, UPT, UP0 ;  /* 0x0000003f0700728c */ /* 0x000fe4000bf05300 */
[----:B------:R-:W-:-:S04]  /*0e10*/  UISETP.NE.AND.EX UP1, UPT, UR9, URZ, UPT, UP1 ;  /* 0x0000003f0900728c */ /* 0x000fc8000bf25310 */
[----:B------:R-:W-:Y:S02]  /*0e20*/  PLOP3.LUT P0, PT, PT, PT, UP0, 0x80, 0x0 ;  /* 0x000000000000781c */ /* 0x000fe40003f0f008 */
[----:B------:R-:W-:Y:S02]  /*0e30*/  PLOP3.LUT P1, PT, PT, PT, UP1, 0x80, 0x0 ;  /* 0x000000000000781c */ /* 0x000fe40003f2f018 */
[----:B--2---:R-:W-:-:S13]  /*0e40*/  R2UR UR40, R2 ;  /* 0x00000000022872ca */ /* 0x004fda00000e0000 */
[----:B------:R-:W-:Y:S02]  /*0e50*/  USHF.R.S32.HI UR41, URZ, 0x1f, UR40 ;  /* 0x0000001f3f297899 */ /* 0x000fe40008011428 */
[----:B------:R-:W-:Y:S02]  /*0e60*/  @UP0 ULEA UR6, UP2, UR40, UR6, 0x2 ;  /* 0x0000000628060291 */ /* 0x000fe4000f84103f */
[----:B------:R-:W-:Y:S02]  /*0e70*/  @UP1 ULEA UR8, UP3, UR40, UR8, 0x2 ;  /* 0x0000000828081291 */ /* 0x000fe4000f86103f */
[----:B------:R-:W-:Y:S02]  /*0e80*/  @UP0 ULEA.HI.X UR7, UR40, UR7, UR41, 0x2, UP2 ;  /* 0x0000000728070291 */ /* 0x000fe400090f1429 */
[----:B------:R-:W-:Y:S01]  /*0e90*/  @UP1 ULEA.HI.X UR9, UR40, UR9, UR41, 0x2, UP3 ;  /* 0x0000000928091291 */ /* 0x000fe200098f1429 */
[----:B------:R-:W-:Y:S01]  /*0ea0*/  MOV R2, UR6 ;  /* 0x0000000600027c02 */ /* 0x000fe20008000f00 */
[----:B---345:R-:W-:-:S02]  /*0eb0*/  IMAD.U32 R4, RZ, RZ, UR8 ;  /* 0x00000008ff047e24 */ /* 0x038fc4000f8e00ff */
[----:B------:R-:W-:Y:S01]  /*0ec0*/  IMAD.U32 R3, RZ, RZ, UR7 ;  /* 0x00000007ff037e24 */ /* 0x000fe2000f8e00ff */
[----:B------:R-:W-:Y:S01]  /*0ed0*/  ULDC.64 UR6, c[0x0][0x3f8] ;  /* 0x0000fe0000067ab9 */ /* 0x000fe20000000a00 */
[----:B------:R-:W-:-:S03]  /*0ee0*/  IMAD.U32 R5, RZ, RZ, UR9 ;  /* 0x00000009ff057e24 */ /* 0x000fc6000f8e00ff */
[----:B------:R-:W2:Y:S04]  /*0ef0*/  @P0 LDG.E R2, desc[UR54][R2.64] ;  /* 0x0000003602020981 */ /* 0x000ea8000c1e1900 */
[----:B------:R-:W3:Y:S01]  /*0f00*/  @P1 LDG.E R4, desc[UR54][R4.64] ;  /* 0x0000003604041981 */ /* 0x000ee2000c1e1900 */
[----:B------:R-:W-:Y:S01]  /*0f10*/  UISETP.NE.U32.AND UP0, UPT, UR6, URZ, UPT ;  /* 0x0000003f0600728c */ /* 0x000fe2000bf05070 */
[----:B------:R-:W-:Y:S01]  /*0f20*/  IMAD.MOV.U32 R19, RZ, RZ, R29 ;  /* 0x000000ffff137224 */ /* 0x000fe200078e001d */
[----:B------:R-:W-:Y:S01]  /*0f30*/  UMOV UR4, URZ ;  /* 0x0000003f00047c82 */ /* 0x000fe20008000000 */
[----:B------:R-:W-:Y:S01]  /*0f40*/  ULDC UR6, c[0x0][0x404] ;  /* 0x0001010000067ab9 */ /* 0x000fe20000000800 */
[----:B------:R-:W-:Y:S01]  /*0f50*/  UISETP.NE.AND.EX UP0, UPT, UR7, URZ, UPT, UP0 ;  /* 0x0000003f0700728c */ /* 0x000fe2000bf05300 */
[----:B------:R-:W-:Y:S01]  /*0f60*/  IMAD.MOV.U32 R0, RZ, RZ, RZ ;  /* 0x000000ffff007224 */ /* 0x000fe200078e00ff */
[----:B------:R-:W-:Y:S01]  /*0f70*/  UMOV UR42, UR5 ;  /* 0x00000005002a7c82 */ /* 0x000fe20008000000 */
[----:B------:R-:W-:Y:S01]  /*0f80*/  IMAD.MOV.U32 R55, RZ, RZ, RZ ;  /* 0x000000ffff377224 */ /* 0x000fe200078e00ff */
[----:B------:R-:W-:Y:S01]  /*0f90*/  USEL UR6, UR6, 0x1, UP0 ;  /* 0x0000000106067887 */ /* 0x000fe20008000000 */
[----:B------:R-:W-:-:S02]  /*0fa0*/  CS2R R6, SRZ ;  /* 0x0000000000067805 */ /* 0x000fc4000001ff00 */
[----:B-1----:R-:W-:Y:S02]  /*0fb0*/  CS2R R8, SRZ ;  /* 0x0000000000087805 */ /* 0x002fe4000001ff00 */
[----:B------:R-:W-:Y:S01]  /*0fc0*/  CS2R R10, SRZ ;  /* 0x00000000000a7805 */ /* 0x000fe2000001ff00 */
[----:B------:R-:W-:Y:S01]  /*0fd0*/  UIMAD UR45, UR6, UR45, URZ ;  /* 0x0000002d062d72a4 */ /* 0x000fe2000f8e023f */
[----:B------:R-:W-:Y:S02]  /*0fe0*/  CS2R R12, SRZ ;  /* 0x00000000000c7805 */ /* 0x000fe4000001ff00 */
[----:B------:R-:W-:Y:S01]  /*0ff0*/  CS2R R14, SRZ ;  /* 0x00000000000e7805 */ /* 0x000fe2000001ff00 */
[----:B------:R-:W-:Y:S01]  /*1000*/  ULDC UR6, c[0x0][0x428] ;  /* 0x00010a0000067ab9 */ /* 0x000fe20000000800 */
[----:B------:R-:W-:Y:S01]  /*1010*/  CS2R R20, SRZ ;  /* 0x0000000000147805 */ /* 0x000fe2000001ff00 */
[----:B------:R-:W-:Y:S01]  /*1020*/  UISETP.NE.AND UP0, UPT, UR6, 0x1, UPT ;  /* 0x000000010600788c */ /* 0x000fe2000bf05270 */
[----:B------:R-:W-:-:S02]  /*1030*/  CS2R R24, SRZ ;  /* 0x0000000000187805 */ /* 0x000fc4000001ff00 */
[----:B------:R-:W-:Y:S02]  /*1040*/  CS2R R32, SRZ ;  /* 0x0000000000207805 */ /* 0x000fe4000001ff00 */
[----:B------:R-:W-:Y:S02]  /*1050*/  CS2R R26, SRZ ;  /* 0x00000000001a7805 */ /* 0x000fe4000001ff00 */
[----:B------:R-:W-:Y:S02]  /*1060*/  MOV R56, RZ ;  /* 0x000000ff00387202 */ /* 0x000fe40000000f00 */
[----:B--2---:R-:W-:Y:S01]  /*1070*/  @P0 R2UR UR4, R2 ;  /* 0x00000000020402ca */ /* 0x004fe200000e0000 */
[----:B------:R-:W-:Y:S01]  /*1080*/  IMAD.MOV.U32 R2, RZ, RZ, RZ ;  /* 0x000000ffff027224 */ /* 0x000fe200078e00ff */
[----:B------:R-:W-:Y:S02]  /*1090*/  PLOP3.LUT P0, PT, PT, PT, PT, 0x80, 0x0 ;  /* 0x000000000000781c */ /* 0x000fe40003f0f070 */
[----:B---3--:R-:W-:Y:S01]  /*10a0*/  @P1 R2UR UR45, R4 ;  /* 0x00000000042d12ca */ /* 0x008fe200000e0000 */
[----:B------:R-:W-:-:S14]  /*10b0*/  @P1 BRA `(.L_x_120) ;  /* 0x0000000000341947 */ /* 0x000fdc0003800000 */
[----:B------:R-:W-:Y:S02]  /*10c0*/  ULDC.64 UR6, c[0x0][0xa08] ;  /* 0x0002820000067ab9 */ /* 0x000fe40000000a00 */
[----:B------:R-:W-:-:S04]  /*10d0*/  ISETP.NE.U32.AND P1, PT, RZ, UR6, PT ;  /* 0x00000006ff007c0c */ /* 0x000fc8000bf25070 */
[----:B------:R-:W-:-:S13]  /*10e0*/  ISETP.NE.AND.EX P1, PT, RZ, UR7, PT, P1 ;  /* 0x00000007ff007c0c */ /* 0x000fda000bf25310 */
[----:B------:R-:W-:Y:S05]  /*10f0*/  @!P1 BRA `(.L_x_120) ;  /* 0x0000000000249947 */ /* 0x000fea0003800000 */
[----:B------:R-:W-:Y:S02]  /*1100*/  ULDC.64 UR6, c[0x0][0xa08] ;  /* 0x0002820000067ab9 */ /* 0x000fe40000000a00 */
[----:B------:R-:W-:-:S06]  /*1110*/  UIMAD.WIDE UR6, UR40, 0x4, UR6 ;  /* 0x00000004280678a5 */ /* 0x000fcc000f8e0206 */
[----:B------:R-:W-:Y:S02]  /*1120*/  IMAD.U32 R4, RZ, RZ, UR6 ;  /* 0x00000006ff047e24 */ /* 0x000fe4000f8e00ff */
[----:B------:R-:W-:-:S05]  /*1130*/  IMAD.U32 R5, RZ, RZ, UR7 ;  /* 0x00000007ff057e24 */ /* 0x000fca000f8e00ff */
[----:B------:R-:W2:Y:S04]  /*1140*/  LDG.E R28, desc[UR54][R4.64] ;  /* 0x00000036041c7981 */ /* 0x000ea8000c1e1900 */
[----:B------:R-:W3:Y:S01]  /*1150*/  LDG.E R3, desc[UR54][R4.64+0x4] ;  /* 0x0000043604037981 */ /* 0x000ee2000c1e1900 */
[----:B--2---:R-:W-:Y:S02]  /*1160*/  R2UR UR45, R28 ;  /* 0x000000001c2d72ca */ /* 0x004fe400000e0000 */
[----:B---3--:R-:W-:-:S13]  /*1170*/  R2UR UR6, R3 ;  /* 0x00000000030672ca */ /* 0x008fda00000e0000 */
[----:B------:R-:W-:-:S12]  /*1180*/  UIADD3 UR45, -UR45, UR6, URZ ;  /* 0x000000062d2d7290 */ /* 0x000fd8000fffe13f */
.L_x_120:
[----:B------:R-:W-:Y:S01]  /*1190*/  UIADD3 UR45, -UR4, UR45, URZ ;  /* 0x0000002d042d7290 */ /* 0x000fe2000fffe13f */
[----:B------:R-:W-:Y:S01]  /*11a0*/  IMAD.MOV.U32 R34, RZ, RZ, RZ ;  /* 0x000000ffff227224 */ /* 0x000fe200078e00ff */
[----:B------:R-:W-:Y:S01]  /*11b0*/  @UP0 ULDC UR6, c[0x0][0x42c] ;  /* 0x00010b0000060ab9 */ /* 0x000fe20000000800 */
[----:B------:R-:W-:Y:S01]  /*11c0*/  @UP0 ULDC UR4, c[0x0][0x430] ;  /* 0x00010c0000040ab9 */ /* 0x000fe20000000800 */
[----:B------:R-:W-:Y:S01]  /*11d0*/  UISETP.GE.AND UP1, UPT, UR45, 0x1, UPT ;  /* 0x000000012d00788c */ /* 0x000fe2000bf26270 */
[----:B------:R-:W-:Y:S01]  /*11e0*/  CS2R R36, SRZ ;  /* 0x0000000000247805 */ /* 0x000fe2000001ff00 */
[----:B------:R-:W-:Y:S01]  /*11f0*/  UIADD3 UR8, UR45, 0x9f, URZ ;  /* 0x0000009f2d087890 */ /* 0x000fe2000fffe03f */
[----:B------:R-:W-:Y:S01]  /*1200*/  IMAD.MOV.U32 R57, RZ, RZ, RZ ;  /* 0x000000ffff397224 */ /* 0x000fe200078e00ff */
[----:B------:R-:W-:Y:S01]  /*1210*/  UIMAD.WIDE.U32 UR6, UR5, UR6, URZ ;  /* 0x00000006050672a5 */ /* 0x000fe2000f8e003f */
[----:B------:R-:W-:Y:S02]  /*1220*/  CS2R R40, SRZ ;  /* 0x0000000000287805 */ /* 0x000fe4000001ff00 */
[----:B------:R-:W-:Y:S01]  /*1230*/  PLOP3.LUT P1, PT, PT, PT, UP1, 0x80, 0x0 ;  /* 0x000000000000781c */ /* 0x000fe20003f2f018 */
[----:B------:R-:W-:Y:S01]  /*1240*/  UIMAD.WIDE UR8, UR8, 0x66666667, URZ ;  /* 0x66666667080878a5 */ /* 0x000fe2000f8e023f */
[----:B------:R-:W-:Y:S01]  /*1250*/  CS2R R58, SRZ ;  /* 0x00000000003a7805 */ /* 0x000fe2000001ff00 */
[----:B------:R-:W-:Y:S01]  /*1260*/  @UP0 USHF.R.U32.HI UR42, URZ, UR4, UR7 ;  /* 0x000000043f2a0299 */ /* 0x000fe20008011607 */
[----:B------:R-:W-:Y:S01]  /*1270*/  CS2R R44, SRZ ;  /* 0x00000000002c7805 */ /* 0x000fe2000001ff00 */
[----:B------:R-:W-:Y:S01]  /*1280*/  USHF.R.U32.HI UR44, URZ, 0x1f, UR9 ;  /* 0x0000001f3f2c7899 */ /* 0x000fe20008011609 */
[----:B------:R-:W-:Y:S01]  /*1290*/  CS2R R60, SRZ ;  /* 0x00000000003c7805 */ /* 0x000fe2000001ff00 */
[----:B------:R-:W-:-:S02]  /*12a0*/  UMOV UR43, UR5 ;  /* 0x00000005002b7c82 */ /* 0x000fc40008000000 */
[----:B------:R-:W-:-:S04]  /*12b0*/  ULEA.HI.SX32 UR44, UR9, UR44, 0x1a ;  /* 0x0000002c092c7291 */ /* 0x000fc8000f8fd23f */
[----:B------:R-:W-:Y:S08]  /*12c0*/  @!P1 BRA `(.L_x_121) ;  /* 0x0000006c00689947 */ /* 0x000ff00003800000 */
[----:B------:R-:W0:Y:S01]  /*12d0*/  SHFL.IDX PT, R0, R23, RZ, 0x1f ;  /* 0x00001fff17007589 */ /* 0x000e2200000e0000 */
[----:B------:R-:W1:Y:S01]  /*12e0*/  S2UR UR8, SR_CgaCtaId ;  /* 0x00000000000879c3 */ /* 0x000e620000008800 */
[----:B------:R-:W-:Y:S01]  /*12f0*/  UMOV UR7, 0x400 ;  /* 0x0000040000077882 */ /* 0x000fe20000000000 */
[----:B0-----:R-:W-:Y:S01]  /*1300*/  R2UR UR6, R0 ;  /* 0x00000000000672ca */ /* 0x001fe200000e0000 */
[----:B-1----:R-:W-:-:S12]  /*1310*/  ULEA UR7, UR8, UR7, 0x18 ;  /* 0x0000000708077291 */ /* 0x002fd8000f8ec03f */
[----:B------:R-:W-:Y:S02]  /*1320*/  UIMAD.WIDE UR4, UR6, 0x55555556, URZ ;  /* 0x55555556060478a5 */ /* 0x000fe4000f8e023f */
[----:B------:R-:W-:Y:S02]  /*1330*/  UIADD3 UR4, UR7, 0xb000, URZ ;  /* 0x0000b00007047890 */ /* 0x000fe4000fffe03f */
[----:B------:R-:W-:Y:S02]  /*1340*/  ULEA.HI UR5, UR5, UR5, URZ, 0x1 ;  /* 0x0000000505057291 */ /* 0x000fe4000f8f083f */
[----:B------:R-:W-:Y:S02]  /*1350*/  ULOP3.LUT UP0, URZ, UR4, 0x9f, URZ, 0xc0, !UPT ;  /* 0x0000009f043f7892 */ /* 0x000fe4000f80c03f */
[----:B------:R-:W-:-:S04]  /*1360*/  UIMAD UR5, UR5, -0x3, UR6 ;  /* 0xfffffffd050578a4 */ /* 0x000fc8000f8e0206 */
[----:B------:R-:W-:Y:S01]  /*1370*/  PLOP3.LUT P0, PT, PT, PT, UP0, 0x80, 0x0 ;  /* 0x000000000000781c */ /* 0x000fe20003f0f008 */
[----:B------:R-:W-:-:S04]  /*1380*/  ULEA UR5, UR5, UR4, 0xc ;  /* 0x0000000405057291 */ /* 0x000fc8000f8e603f */
[----:B------:R-:W-:-:S04]  /*1390*/  USHF.R.U32.HI UR5, URZ, 0x4, UR5 ;  /* 0x000000043f057899 */ /* 0x000fc80008011605 */
[----:B------:R-:W-:-:S04]  /*13a0*/  ULOP3.LUT UR46, UR5, 0x3fff, URZ, 0xc0, !UPT ;  /* 0x00003fff052e7892 */ /* 0x000fc8000f8ec03f */
[----:B------:R-:W-:Y:S08]  /*13b0*/  @!P0 BRA `(.L_x_122) ;  /* 0x0000000000408947 */ /* 0x000ff00003800000 */
[----:B------:R-:W-:Y:S01]  /*13c0*/  MOV R0, 0x0 ;  /* 0x0000000000007802 */ /* 0x000fe20000000f00 */
[----:B------:R-:W-:Y:S01]  /*13d0*/  ULDC.64 UR4, c[0x4][0x98] ;  /* 0x0100260000047ab9 */ /* 0x000fe20000000a00 */
[----:B------:R-:W-:Y:S01]  /*13e0*/  ULDC.64 UR6, c[0x4][0x28] ;  /* 0x01000a0000067ab9 */ /* 0x000fe20000000a00 */
[----:B------:R-:W-:Y:S01]  /*13f0*/  IMAD.U32 R4, RZ, RZ, UR4 ;  /* 0x00000004ff047e24 */ /* 0x000fe2000f8e00ff */
[----:B------:R0:W1:Y:S01]  /*1400*/  LDC.64 R2, c[0x4][R0] ;  /* 0x0100000000027b82 */ /* 0x0000620000000a00 */
        /* <DEDUP_REMOVED lines=8> */
[----:B0-----:R-:W-:-:S07]  /*1490*/  IMAD.MOV.U32 R13, RZ, RZ, RZ ;  /* 0x000000ffff0d7224 */ /* 0x001fce00078e00ff */
[----:B------:R-:W-:-:S07]  /*14a0*/  LEPC R20, `(.L_x_122) ;  /* 0x000000001014794e */ /* 0x000fce0000000000 */
[----:B-1----:R-:W-:Y:S05]  /*14b0*/  CALL.ABS.NOINC R2 ;  /* 0x0000000002007343 */ /* 0x002fea0003c00000 */
.L_x_122:
[----:B------:R-:W-:Y:S01]  /*14c0*/  ULDC.64 UR6, c[0x0][0x990] ;  /* 0x0002640000067ab9 */ /* 0x000fe20000000a00 */
[----:B------:R-:W-:Y:S01]  /*14d0*/  ULDC.64 UR4, c[0x0][0x998] ;  /* 0x0002660000047ab9 */ /* 0x000fe20000000a00 */
[----:B------:R-:W-:Y:S01]  /*14e0*/  UISETP.NE.U32.AND UP0, UPT, UR6, URZ, UPT ;  /* 0x0000003f0600728c */ /* 0x000fe2000bf05070 */
[----:B------:R-:W-:Y:S01]  /*14f0*/  IMAD.MOV.U32 R9, RZ, RZ, 0x3f800000 ;  /* 0x3f800000ff097424 */ /* 0x000fe200078e00ff */
[----:B------:R-:W-:Y:S01]  /*1500*/  UISETP.NE.U32.AND UP1, UPT, UR4, URZ, UPT ;  /* 0x0000003f0400728c */ /* 0x000fe2000bf25070 */
[----:B------:R-:W-:Y:S01]  /*1510*/  IMAD.MOV.U32 R0, RZ, RZ, 0x3f800000 ;  /* 0x3f800000ff007424 */ /* 0x000fe200078e00ff */
[----:B------:R-:W-:Y:S02]  /*1520*/  UISETP.NE.AND.EX UP0, UPT, UR7, URZ, UPT, UP0 ;  /* 0x0000003f0700728c */ /* 0x000fe4000bf05300 */
[----:B------:R-:W-:-:S04]  /*1530*/  UISETP.NE.AND.EX UP1, UPT, UR5, URZ, UPT, UP1 ;  /* 0x0000003f0500728c */ /* 0x000fc8000bf25310 */
[----:B------:R-:W-:Y:S02]  /*1540*/  PLOP3.LUT P0, PT, PT, PT, UP0, 0x80, 0x0 ;  /* 0x000000000000781c */ /* 0x000fe40003f0f008 */
[----:B------:R-:W-:-:S03]  /*1550*/  PLOP3.LUT P1, PT, PT, PT, UP1, 0x80, 0x0 ;  /* 0x000000000000781c */ /* 0x000fc60003f2f018 */
[----:B------:R-:W-:Y:S01]  /*1560*/  @UP0 ULDC.64 UR14, c[0x0][0x9a8] ;  /* 0x00026a00000e0ab9 */ /* 0x000fe20000000a00 */
[----:B------:R-:W-:Y:S01]  /*1570*/  @UP0 ULDC.64 UR18, c[0x0][0x9b0] ;  /* 0x00026c0000120ab9 */ /* 0x000fe20000000a00 */
[----:B------:R-:W-:Y:S01]  /*1580*/  @UP1 ULDC.64 UR16, c[0x0][0x9b8] ;  /* 0x00026e0000101ab9 */ /* 0x000fe20000000a00 */
[----:B------:R-:W-:Y:S02]  /*1590*/  @UP0 UIMAD UR8, UR41, UR14, URZ ;  /* 0x0000000e290802a4 */ /* 0x000fe4000f8e023f */
[----:B------:R-:W-:Y:S02]  /*15a0*/  @UP1 UIMAD UR12, UR41, UR16, URZ ;  /* 0x00000010290c12a4 */ /* 0x000fe4000f8e023f */
[----:B------:R-:W-:Y:S02]  /*15b0*/  @UP0 UIMAD UR15, UR40, UR15, UR8 ;  /* 0x0000000f280f02a4 */ /* 0x000fe4000f8e0208 */
[----:B------:R-:W-:Y:S02]  /*15c0*/  @UP1 UIMAD.WIDE.U32 UR8, UR40, UR16, URZ ;  /* 0x00000010280812a5 */ /* 0x000fe4000f8e003f */
[----:B------:R-:W-:-:S02]  /*15d0*/  @UP0 UIMAD.WIDE.U32 UR10, UR40, UR14, URZ ;  /* 0x0000000e280a02a5 */ /* 0x000fc4000f8e003f */
[----:B------:R-:W-:Y:S02]  /*15e0*/  @UP1 UIMAD UR16, UR40, UR17, UR12 ;  /* 0x00000011281012a4 */ /* 0x000fe4000f8e020c */
[----:B------:R-:W-:Y:S02]  /*15f0*/  @UP1 USHF.R.S32.HI UR17, URZ, 0x1f, UR42 ;  /* 0x0000001f3f111899 */ /* 0x000fe4000801142a */
[----:B------:R-:W-:Y:S01]  /*1600*/  @UP0 USHF.R.S32.HI UR14, URZ, 0x1f, UR42 ;  /* 0x0000001f3f0e0899 */ /* 0x000fe2000801142a */
[----:B------:R-:W-:Y:S01]  /*1610*/  @UP1 ULDC.64 UR12, c[0x0][0x9c0] ;  /* 0x00027000000c1ab9 */ /* 0x000fe20000000a00 */
[----:B------:R-:W-:Y:S02]  /*1620*/  @UP0 UIADD3 UR11, UR11, UR15, URZ ;  /* 0x0000000f0b0b0290 */ /* 0x000fe4000fffe03f */
[----:B------:R-:W-:Y:S02]  /*1630*/  @UP1 UIMAD UR15, UR17, UR12, URZ ;  /* 0x0000000c110f12a4 */ /* 0x000fe4000f8e023f */
[----:B------:R-:W-:-:S02]  /*1640*/  @UP0 UIMAD UR14, UR14, UR18, URZ ;  /* 0x000000120e0e02a4 */ /* 0x000fc4000f8e023f */
[----:B------:R-:W-:Y:S02]  /*1650*/  @UP1 UIADD3 UR9, UR9, UR16, URZ ;  /* 0x0000001009091290 */ /* 0x000fe4000fffe03f */
[----:B------:R-:W-:Y:S02]  /*1660*/  @UP1 UIMAD UR15, UR42, UR13, UR15 ;  /* 0x0000000d2a0f12a4 */ /* 0x000fe4000f8e020f */
[----:B------:R-:W-:Y:S02]  /*1670*/  @UP0 UIMAD UR14, UR42, UR19, UR14 ;  /* 0x000000132a0e02a4 */ /* 0x000fe4000f8e020e */
[----:B------:R-:W-:Y:S02]  /*1680*/  @UP0 UIMAD.WIDE.U32 UR10, UR42, UR18, UR10 ;  /* 0x000000122a0a02a5 */ /* 0x000fe4000f8e000a */
[----:B------:R-:W-:Y:S02]  /*1690*/  @UP1 UIMAD.WIDE.U32 UR12, UR42, UR12, UR8 ;  /* 0x0000000c2a0c12a5 */ /* 0x000fe4000f8e0008 */
[----:B------:R-:W-:-:S02]  /*16a0*/  @UP0 UIADD3 UR9, UR11, UR14, URZ ;  /* 0x0000000e0b090290 */ /* 0x000fc4000fffe03f */
[----:B------:R-:W-:Y:S02]  /*16b0*/  @UP0 ULEA UR6, UP2, UR10, UR6, 0x2 ;  /* 0x000000060a060291 */ /* 0x000fe4000f84103f */
[----:B------:R-:W-:Y:S02]  /*16c0*/  @UP1 UIADD3 UR8, UR13, UR15, URZ ;  /* 0x0000000f0d081290 */ /* 0x000fe4000fffe03f */
[----:B------:R-:W-:Y:S02]  /*16d0*/  @UP1 ULEA UR4, UP3, UR12, UR4, 0x2 ;  /* 0x000000040c041291 */ /* 0x000fe4000f86103f */
[----:B------:R-:W-:Y:S01]  /*16e0*/  @UP0 ULEA.HI.X UR7, UR10, UR7, UR9, 0x2, UP2 ;  /* 0x000000070a070291 */ /* 0x000fe200090f1409 */
[----:B------:R-:W-:Y:S01]  /*16f0*/  MOV R4, UR6 ;  /* 0x0000000600047c02 */ /* 0x000fe20008000f00 */
[----:B------:R-:W-:Y:S02]  /*1700*/  @UP1 ULEA.HI.X UR5, UR12, UR5, UR8, 0x2, UP3 ;  /* 0x000000050c051291 */ /* 0x000fe400098f1408 */
[----:B------:R-:W-:-:S02]  /*1710*/  IMAD.U32 R6, RZ, RZ, UR4 ;  /* 0x00000004ff067e24 */ /* 0x000fc4000f8e00ff */
[----:B------:R-:W-:Y:S02]  /*1720*/  IMAD.U32 R5, RZ, RZ, UR7 ;  /* 0x00000007ff057e24 */ /* 0x000fe4000f8e00ff */
[----:B------:R-:W-:-:S03]  /*1730*/  IMAD.U32 R7, RZ, RZ, UR5 ;  /* 0x00000005ff077e24 */ /* 0x000fc6000f8e00ff */
[----:B------:R0:W2:Y:S04]  /*1740*/  @P0 LDG.E R9, desc[UR54][R4.64] ;  /* 0x0000003604090981 */ /* 0x0000a8000c1e1900 */
[----:B------:R-:W2:Y:S01]  /*1750*/  @P1 LDG.E R0, desc[UR54][R6.64] ;  /* 0x0000003606001981 */ /* 0x000ea2000c1e1900 */
[----:B------:R-:W1:Y:S01]  /*1760*/  S2UR UR5, SR_CgaCtaId ;  /* 0x00000000000579c3 */ /* 0x000e620000008800 */
[----:B------:R-:W-:Y:S01]  /*1770*/  ULEA.HI UR4, UR36, UR36, URZ, 0x1 ;  /* 0x0000002424047291 */ /* 0x000fe2000f8f083f */
[----:B------:R-:W-:-:S03]  /*1780*/  MOV R2, 0x400 ;  /* 0x0000040000027802 */ /* 0x000fc60000000f00 */
[----:B------:R-:W-:Y:S01]  /*1790*/  ULOP3.LUT UR4, UR4, 0xfffffffe, URZ, 0xc0, !UPT ;  /* 0xfffffffe04047892 */ /* 0x000fe2000f8ec03f */
[----:B0-----:R-:W-:-:S03]  /*17a0*/  IMAD.U32 R4, RZ, RZ, UR39 ;  /* 0x00000027ff047e24 */ /* 0x001fc6000f8e00ff */
[----:B------:R-:W-:Y:S02]  /*17b0*/  UIADD3 UR4, UR36, -UR4, URZ ;  /* 0x8000000424047290 */ /* 0x000fe4000fffe03f */
[----:B------:R-:W-:-:S04]  /*17c0*/  ISETP.NE.AND P0, PT, R4, 0x3, PT ;  /* 0x000000030400780c */ /* 0x000fc80003f05270 */
[----:B------:R-:W-:Y:S01]  /*17d0*/  IMAD.U32 R11, RZ, RZ, UR4 ;  /* 0x00000004ff0b7e24 */ /* 0x000fe2000f8e00ff */
[----:B------:R-:W-:-:S04]  /*17e0*/  ULDC UR4, c[0x0][0x9d8] ;  /* 0x0002760000047ab9 */ /* 0x000fc80000000800 */
[----:B------:R-:W-:Y:S01]  /*17f0*/  SHF.L.U32 R11, R11, 0x1f, RZ ;  /* 0x0000001f0b0b7819 */ /* 0x000fe200000006ff */
[----:B-1----:R-:W-:-:S05]  /*1800*/  IMAD.U32 R3, RZ, RZ, UR5 ;  /* 0x00000005ff037e24 */ /* 0x002fca000f8e00ff */
[----:B------:R-:W-:-:S04]  /*1810*/  LEA R2, R3, R2, 0x18 ;  /* 0x0000000203027211 */ /* 0x000fc800078ec0ff */
[----:B------:R-:W0:Y:S01]  /*1820*/  SYNCS.PHASECHK.TRANS64.TRYWAIT P1, [R2+URZ+0x13200], R11 ;  /* 0x0132000b020075a7 */ /* 0x000e22000802017f */
[----:B--2---:R-:W-:-:S04]  /*1830*/  FMUL.FTZ R0, R9, R0 ;  /* 0x0000000009007220 */ /* 0x004fc80000410000 */
[----:B------:R-:W-:Y:S01]  /*1840*/  FMUL.FTZ R0, R0, UR4 ;  /* 0x0000000400007c20 */ /* 0x000fe20008410000 */
[----:B0-----:R-:W-:Y:S06]  /*1850*/  @!P1 BRA `(.L_x_123) ;  /* 0x000000c0008c9947 */ /* 0x001fec0003800000 */
.L_x_248:
[----:B------:R-:W-:Y:S05]  /*1860*/  @!P0 BRA `(.L_x_124) ;  /* 0x0000000000048947 */ /* 0x000fea0003800000 */
[----:B------:R-:W-:Y:S01]  /*1870*/  BPT.TRAP 0x1 ;  /* 0x000000040000795c */ /* 0x000fe20000300000 */
.L_x_124:
[----:B------:R-:W-:Y:S01]  /*1880*/  IMAD.U32 R5, RZ, RZ, UR38 ;  /* 0x00000026ff057e24 */ /* 0x000fe2000f8e00ff */
[----:B------:R-:W-:-:S03]  /*1890*/  MOV R6, UR37 ;  /* 0x0000002500067c02 */ /* 0x000fc60008000f00 */
[----:B------:R-:W-:Y:S01]  /*18a0*/  IMAD R5, R5, 0x8, R2 ;  /* 0x0000000805057824 */ /* 0x000fe200078e0202 */
[----:B------:R-:W-:-:S04]  /*18b0*/  SHF.L.U32 R6, R6, 0x1f, RZ ;  /* 0x0000001f06067819 */ /* 0x000fc800000006ff */
[----:B------:R1:W2:Y:S01]  /*18c0*/  SYNCS.PHASECHK.TRANS64.TRYWAIT P1, [R5+URZ+0x13230], R6 ;  /* 0x01323006050075a7 */ /* 0x0002a2000802017f */
[----:B------:R-:W-:Y:S05]  /*18d0*/  @!P0 BRA `(.L_x_125) ;  /* 0x0000000000048947 */ /* 0x000fea0003800000 */
[----:B------:R-:W-:Y:S01]  /*18e0*/  BPT.TRAP 0x1 ;  /* 0x000000040000795c */ /* 0x000fe20000300000 */
.L_x_125:
[----:B------:R-:W3:Y:S01]  /*18f0*/  S2R R7, SR_TID.X ;  /* 0x0000000000077919 */ /* 0x000ee20000002100 */
[----:B------:R-:W-:-:S05]  /*1900*/  VIADD R4, R2, 0xe000 ;  /* 0x0000e00002047836 */ /* 0x000fca0000000000 */
[----:B------:R-:W-:-:S04]  /*1910*/  SHF.R.U32.HI R4, RZ, 0x4, R4 ;  /* 0x00000004ff047819 */ /* 0x000fc80000011604 */
[----:B------:R-:W-:Y:S02]  /*1920*/  LOP3.LUT R4, R4, 0x3fff, RZ, 0xc0, !PT ;  /* 0x00003fff04047812 */ /* 0x000fe400078ec0ff */
[----:B---3--:R-:W-:Y:S01]  /*1930*/  LOP3.LUT P2, RZ, R7, 0x7f, RZ, 0xc0, !PT ;  /* 0x0000007f07ff7812 */ /* 0x008fe2000784c0ff */
[----:B--2---:R-:W-:-:S12]  /*1940*/  @P1 BRA `(.L_x_126) ;  /* 0x0000000000081947 */ /* 0x004fd80003800000 */
[----:B------:R-:W2:Y:S02]  /*1950*/  SYNCS.PHASECHK.TRANS64.TRYWAIT P1, [R5+URZ+0x13230], R6 ;  /* 0x01323006050075a7 */ /* 0x000ea4000802017f */
[----:B--2---:R-:W-:Y:S05]  /*1960*/  @!P1 BRA `(.L_x_127) ;  /* 0x000000c0005c9947 */ /* 0x004fea0003800000 */
.L_x_126:
[----:B------:R-:W-:Y:S05]  /*1970*/  WARPSYNC.ALL ;  /* 0x0000000000007948 */ /* 0x000fea0003800000 */
[----:B------:R-:W-:Y:S01]  /*1980*/  IMAD.MOV.U32 R55, RZ, RZ, RZ ;  /* 0x000000ffff377224 */ /* 0x000fe200078e00ff */
        /* <DEDUP_REMOVED lines=9> */
[----:B------:R-:W3:Y:S01]  /*1a20*/  S2R R120, SR_TID.X ;  /* 0x0000000000787919 */ /* 0x000ee20000002100 */
[----:B------:R-:W-:-:S04]  /*1a30*/  UISETP.GE.AND UP0, UPT, UR45, 0xa1, UPT ;  /* 0x000000a12d00788c */ /* 0x000fc8000bf06270 */
        /* <DEDUP_REMOVED lines=42> */
[C---:B-12---:R-:W-:Y:S01]  /*1ce0*/  FMUL.FTZ R6, R0.reuse, R106 ;  /* 0x0000006a00067220 */ /* 0x046fe20000410000 */
        /* <DEDUP_REMOVED lines=8> */
[C---:B0-----:R-:W-:Y:S01]  /*1d70*/  FMUL.FTZ R11, R0.reuse, R115 ;  /* 0x00000073000b7220 */ /* 0x041fe20000410000 */
[C---:B------:R-:W-:Y:S01]  /*1d80*/  FMUL.FTZ R8, R0.reuse, R110 ;  /* 0x0000006e00087220 */ /* 0x040fe20000410000 */
[----:B------:R-:W0:Y:S01]  /*1d90*/  MUFU.TANH R47, R47 ;  /* 0x0000002f002f7308 */ /* 0x000e220000002400 */
[C---:B------:R-:W-:Y:S01]  /*1da0*/  FMUL.FTZ R9, R0.reuse, R111 ;  /* 0x0000006f00097220 */ /* 0x040fe20000410000 */
[C---:B------:R-:W-:Y:S01]  /*1db0*/  FMUL.FTZ R13, R0.reuse, R116 ;  /* 0x00000074000d7220 */ /* 0x040fe20000410000 */
[C---:B------:R-:W-:Y:S01]  /*1dc0*/  FMUL.FTZ R105, R0.reuse, R118 ;  /* 0x0000007600697220 */ /* 0x040fe20000410000 */
[C---:B------:R-:W-:Y:S01]  /*1dd0*/  FMUL.FTZ R15, R0.reuse, R117 ;  /* 0x00000075000f7220 */ /* 0x040fe20000410000 */
[----:B------:R-:W-:-:S03]  /*1de0*/  FMUL.FTZ R104, R0, R119 ;  /* 0x0000007700687220 */ /* 0x000fc60000410000 */
[----:B------:R-:W2:Y:S08]  /*1df0*/  MUFU.TANH R46, R46 ;  /* 0x0000002e002e7308 */ /* 0x000eb00000002400 */
[----:B------:R-:W4:Y:S08]  /*1e00*/  MUFU.TANH R48, R48 ;  /* 0x0000003000307308 */ /* 0x000f300000002400 */
[----:B------:R-:W5:Y:S08]  /*1e10*/  MUFU.TANH R6, R6 ;  /* 0x0000000600067308 */ /* 0x000f700000002400 */
[----:B------:R-:W3:Y:S08]  /*1e20*/  MUFU.TANH R50, R50 ;  /* 0x0000003200327308 */ /* 0x000ef00000002400 */
[----:B------:R-:W3:Y:S08]  /*1e30*/  MUFU.TANH R7, R7 ;  /* 0x0000000700077308 */ /* 0x000ef00000002400 */
[----:B------:R-:W-:Y:S01]  /*1e40*/  MUFU.TANH R12, R12 ;  /* 0x0000000c000c7308 */ /* 0x000fe20000002400 */
[----:B------:R-:W-:-:S02]  /*1e50*/  WARPGROUP.DEPBAR.LE gsb0, 0x0 ;  /* 0x00008000000079c5 */ /* 0x000fc40000010000 */
[----:B------:R-:W-:Y:S01]  /*1e60*/  WARPGROUP.ARRIVE ;  /* 0x00000000000079c5 */ /* 0x000fe20000000000 */
[C---:B------:R-:W-:Y:S01]  /*1e70*/  FMUL.FTZ R40, R0.reuse, R92 ;  /* 0x0000005c00287220 */ /* 0x040fe20000410000 */
[C---:B------:R-:W-:Y:S01]  /*1e80*/  FMUL.FTZ R21, R0.reuse, R89 ;  /* 0x0000005900157220 */ /* 0x040fe20000410000 */
[C---:B------:R-:W-:Y:S02]  /*1e90*/  FMUL.FTZ R94, R0.reuse, R94 ;  /* 0x0000005e005e7220 */ /* 0x040fe40000410000 */
[----:B------:R-:W3:Y:S01]  /*1ea0*/  MUFU.TANH R10, R10 ;  /* 0x0000000a000a7308 */ /* 0x000ee20000002400 */
[C---:B------:R-:W-:Y:S01]  /*1eb0*/  FMUL.FTZ R20, R0.reuse, R88 ;  /* 0x0000005800147220 */ /* 0x040fe20000410000 */
[----:B------:R-:W-:Y:S01]  /*1ec0*/  QGMMA.64x32x32.F32.E4M3.E4M3 R72, gdesc[UR4], R72, gsb0 ;  /* 0x00600000044879f3 */ /* 0x000fe20008000848 */
[----:B------:R-:W-:Y:S01]  /*1ed0*/  UIADD3 UR6, UR12, 0x182, URZ ;  /* 0x000001820c067890 */ /* 0x000fe2000fffe03f */
[C---:B------:R-:W-:Y:S01]  /*1ee0*/  FMUL.FTZ R107, R0.reuse, R90 ;  /* 0x0000005a006b7220 */ /* 0x040fe20000410000 */
[----:B------:R-:W-:Y:S01]  /*1ef0*/  UMOV UR7, 0x80000020 ;  /* 0x8000002000077882 */ /* 0x000fe20000000000 */
[C---:B------:R-:W-:Y:S01]  /*1f00*/  FMUL.FTZ R41, R0.reuse, R93 ;  /* 0x0000005d00297220 */ /* 0x040fe20000410000 */
[C---:B------:R-:W-:Y:S01]  /*1f10*/  FMUL.FTZ R106, R0.reuse, R91 ;  /* 0x0000005b006a7220 */ /* 0x040fe20000410000 */
[----:B------:R-:W3:Y:S01]  /*1f20*/  MUFU.TANH R11, R11 ;  /* 0x0000000b000b7308 */ /* 0x000ee20000002400 */
        /* <DEDUP_REMOVED lines=8> */
[C---:B------:R-:W-:Y:S01]  /*1fb0*/  FMUL.FTZ R96, R0.reuse, R99 ;  /* 0x0000006300607220 */ /* 0x040fe20000410000 */
[----:B------:R-:W-:-:S06]  /*1fc0*/  FMUL.FTZ R49, R0, R101 ;  /* 0x0000006500317220 */ /* 0x000fcc0000410000 */
[----:B------:R-:W3:Y:S08]  /*1fd0*/  MUFU.TANH R9, R9 ;  /* 0x0000000900097308 */ /* 0x000ef00000002400 */
[----:B------:R-:W3:Y:S08]  /*1fe0*/  MUFU.TANH R13, R13 ;  /* 0x0000000d000d7308 */ /* 0x000ef00000002400 */
[----:B------:R-:W3:Y:S08]  /*1ff0*/  MUFU.TANH R105, R105 ;  /* 0x0000006900697308 */ /* 0x000ef00000002400 */
[----:B------:R-:W-:Y:S08]  /*2000*/  MUFU.TANH R21, R21 ;  /* 0x0000001500157308 */ /* 0x000ff00000002400 */
[----:B------:R-:W-:Y:S01]  /*2010*/  MUFU.TANH R94, R94 ;  /* 0x0000005e005e7308 */ /* 0x000fe20000002400 */
[----:B------:R-:W-:-:S02]  /*2020*/  WARPGROUP.DEPBAR.LE gsb0, 0x0 ;  /* 0x00008000000079c5 */ /* 0x000fc40000010000 */
[----:B------:R-:W-:Y:S01]  /*2030*/  WARPGROUP.ARRIVE ;  /* 0x00000000000079c5 */ /* 0x000fe20000000000 */
[C---:B------:R-:W-:Y:S01]  /*2040*/  FMUL.FTZ R92, R0.reuse, R74 ;  /* 0x0000004a005c7220 */ /* 0x040fe20000410000 */
[C---:B------:R-:W-:Y:S01]  /*2050*/  FMUL.FTZ R74, R0.reuse, R76 ;  /* 0x0000004c004a7220 */ /* 0x040fe20000410000 */
[C---:B------:R-:W-:Y:S01]  /*2060*/  FMUL.FTZ R76, R0.reuse, R83 ;  /* 0x00000053004c7220 */ /* 0x040fe20000410000 */
[----:B------:R-:W-:Y:S02]  /*2070*/  IMAD.U32 R83, RZ, RZ, UR44 ;  /* 0x0000002cff537e24 */ /* 0x000fe4000f8e00ff */
[C---:B------:R-:W-:Y:S01]  /*2080*/  FMUL.FTZ R88, R0.reuse, R72 ;  /* 0x0000004800587220 */ /* 0x040fe20000410000 */
[----:B------:R-:W-:Y:S01]  /*2090*/  QGMMA.64x32x32.F32.E4M3.E4M3 R56, gdesc[UR4], R56, gsb0 ;  /* 0x00600000043879f3 */ /* 0x000fe20008000838 */
[----:B------:R-:W-:Y:S01]  /*20a0*/  UIADD3 UR6, UR12, 0x202, URZ ;  /* 0x000002020c067890 */ /* 0x000fe2000fffe03f */
[----:B------:R-:W-:Y:S01]  /*20b0*/  IMAD R14, R83, -0xa0, R14 ;  /* 0xffffff60530e7824 */ /* 0x000fe200078e020e */
[----:B------:R-:W-:Y:S01]  /*20c0*/  UMOV UR7, 0x80000020 ;  /* 0x8000002000077882 */ /* 0x000fe20000000000 */
[C---:B------:R-:W-:Y:S01]  /*20d0*/  FMUL.FTZ R72, R0.reuse, R84 ;  /* 0x0000005400487220 */ /* 0x040fe20000410000 */
[----:B------:R-:W-:Y:S01]  /*20e0*/  FMUL.FTZ R51, R0, R85 ;  /* 0x0000005500337220 */ /* 0x000fe20000410000 */
[----:B------:R-:W3:Y:S01]  /*20f0*/  MUFU.TANH R15, R15 ;  /* 0x0000000f000f7308 */ /* 0x000ee20000002400 */
        /* <DEDUP_REMOVED lines=8> */
[----:B0-----:R-:W-:Y:S01]  /*2180*/  FSEL R47, R47, -INF , P2 ;  /* 0xff8000002f2f7808 */ /* 0x001fe20001000000 */
[----:B------:R-:W-:Y:S01]  /*2190*/  FMUL.FTZ R78, R0, R79 ;  /* 0x0000004f004e7220 */ /* 0x000fe20000410000 */
[----:B------:R-:W-:Y:S01]  /*21a0*/  ISETP.GT.AND P4, PT, R14, 0x9, PT ;  /* 0x000000090e00780c */ /* 0x000fe20003f84270 */
[----:B------:R-:W-:Y:S01]  /*21b0*/  FMUL.FTZ R77, R0, R87 ;  /* 0x00000057004d7220 */ /* 0x000fe20000410000 */
[----:B--2---:R-:W-:Y:S01]  /*21c0*/  FSEL R46, R46, -INF , P3 ;  /* 0xff8000002e2e7808 */ /* 0x004fe20001800000 */
[----:B------:R-:W-:Y:S01]  /*21d0*/  FMUL.FTZ R89, R0, R75 ;  /* 0x0000004b00597220 */ /* 0x000fe20000410000 */
[----:B------:R-:W-:Y:S01]  /*21e0*/  ISETP.GT.AND P5, PT, R14, 0x10, PT ;  /* 0x000000100e00780c */ /* 0x000fe20003fa4270 */
[----:B------:R-:W0:Y:S01]  /*21f0*/  MUFU.TANH R107, R107 ;  /* 0x0000006b006b7308 */ /* 0x000e220000002400 */
[----:B----4-:R-:W-:Y:S01]  /*2200*/  FSEL R48, R48, -INF , P4 ;  /* 0xff80000030307808 */ /* 0x010fe20002000000 */
[----:B------:R-:W-:Y:S01]  /*2210*/  FMUL.FTZ R75, R0, R80 ;  /* 0x00000050004b7220 */ /* 0x000fe20000410000 */
[----:B-----5:R-:W-:Y:S01]  /*2220*/  FSEL R6, R6, -INF , P1 ;  /* 0xff80000006067808 */ /* 0x020fe20000800000 */
[----:B------:R-:W-:Y:S01]  /*2230*/  FMUL.FTZ R53, R0, R81 ;  /* 0x0000005100357220 */ /* 0x000fe20000410000 */
[----:B------:R-:W-:Y:S01]  /*2240*/  ISETP.GT.AND P1, PT, R14, 0x11, PT ;  /* 0x000000110e00780c */ /* 0x000fe20003f24270 */
[----:B------:R-:W-:Y:S01]  /*2250*/  FMUL.FTZ R81, R0, R82 ;  /* 0x0000005200517220 */ /* 0x000fe20000410000 */
[----:B---3--:R-:W-:Y:S01]  /*2260*/  FSEL R50, R50, -INF , P5 ;  /* 0xff80000032327808 */ /* 0x008fe20002800000 */
[----:B------:R-:W1:Y:S01]  /*2270*/  MUFU.TANH R40, R40 ;  /* 0x0000002800287308 */ /* 0x000e620000002400 */
[----:B------:R-:W-:Y:S01]  /*2280*/  FSEL R7, R7, -INF , P2 ;  /* 0xff80000007077808 */ /* 0x000fe20001000000 */
[----:B------:R-:W-:Y:S01]  /*2290*/  FMUL.FTZ R80, R0, R86 ;  /* 0x0000005600507220 */ /* 0x000fe20000410000 */
[----:B------:R-:W-:-:S02]  /*22a0*/  ISETP.GT.AND P2, PT, R14, 0x18, PT ;  /* 0x000000180e00780c */ /* 0x000fc40003f44270 */
[----:B------:R-:W-:Y:S02]  /*22b0*/  FSEL R10, R10, -INF , P5 ;  /* 0xff8000000a0a7808 */ /* 0x000fe40002800000 */
[----:B------:R-:W-:Y:S01]  /*22c0*/  ISETP.GT.AND P5, PT, R14, 0x21, PT ;  /* 0x000000210e00780c */ /* 0x000fe20003fa4270 */
[----:B------:R-:W-:Y:S01]  /*22d0*/  MUFU.TANH R106, R106 ;  /* 0x0000006a006a7308 */ /* 0x000fe20000002400 */
[----:B------:R-:W-:Y:S02]  /*22e0*/  FSEL R11, R11, -INF , P1 ;  /* 0xff8000000b0b7808 */ /* 0x000fe40000800000 */
[----:B------:R-:W-:Y:S02]  /*22f0*/  FSEL R8, R8, -INF , P3 ;  /* 0xff80000008087808 */ /* 0x000fe40001800000 */
[C---:B------:R-:W-:Y:S02]  /*2300*/  ISETP.GT.AND P3, PT, R14.reuse, 0x19, PT ;  /* 0x000000190e00780c */ /* 0x040fe40003f64270 */
[----:B------:R-:W-:Y:S01]  /*2310*/  FSEL R9, R9, -INF , P4 ;  /* 0xff80000009097808 */ /* 0x000fe20002000000 */
[----:B------:R-:W2:Y:S01]  /*2320*/  MUFU.TANH R93, R93 ;  /* 0x0000005d005d7308 */ /* 0x000ea20000002400 */
[----:B------:R-:W-:-:S07]  /*2330*/  ISETP.GT.AND P4, PT, R14, 0x20, PT ;  /* 0x000000200e00780c */ /* 0x000fce0003f84270 */
[----:B------:R-:W-:Y:S01]  /*2340*/  MUFU.TANH R43, R43 ;  /* 0x0000002b002b7308 */ /* 0x000fe20000002400 */
[----:B------:R-:W-:Y:S02]  /*2350*/  WARPGROUP.DEPBAR.LE gsb0, 0x0 ;  /* 0x00008000000079c5 */ /* 0x000fe40000010000 */
[----:B------:R-:W-:Y:S01]  /*2360*/  WARPGROUP.ARRIVE ;  /* 0x00000000000079c5 */ /* 0x000fe20000000000 */
[----:B------:R-:W-:Y:S01]  /*2370*/  FMUL.FTZ R84, R0, R63 ;  /* 0x0000003f00547220 */ /* 0x000fe20000410000 */
[----:B------:R-:W-:Y:S01]  /*2380*/  FMNMX.FTZ R63, R44, R47, !PT ;  /* 0x0000002f2c3f7209 */ /* 0x000fe20007810000 */
[C---:B------:R-:W-:Y:S02]  /*2390*/  FMUL.FTZ R85, R0.reuse, R65 ;  /* 0x0000004100557220 */ /* 0x040fe40000410000 */
[----:B------:R-:W-:Y:S01]  /*23a0*/  MUFU.TANH R97, R97 ;  /* 0x0000006100617308 */ /* 0x000fe20000002400 */
[----:B------:R-:W-:Y:S01]  /*23b0*/  FMUL.FTZ R73, R0, R56 ;  /* 0x0000003800497220 */ /* 0x000fe20000410000 */
[----:B------:R-:W-:Y:S01]  /*23c0*/  QGMMA.64x32x32.F32.E4M3.E4M3 R24, gdesc[UR4], R24, gsb0 ;  /* 0x00600000041879f3 */ /* 0x000fe20008000818 */
[----:B------:R-:W-:Y:S01]  /*23d0*/  FMNMX.FTZ R65, R46, R63, !PT ;  /* 0x0000003f2e417209 */ /* 0x000fe20007810000 */
[----:B------:R-:W-:Y:S01]  /*23e0*/  FMUL.FTZ R62, R0, R62 ;  /* 0x0000003e003e7220 */ /* 0x000fe20000410000 */
[----:B------:R-:W-:Y:S01]  /*23f0*/  FSEL R56, R12, -INF , P1 ;  /* 0xff8000000c387808 */ /* 0x000fe20000800000 */
[----:B------:R-:W-:Y:S01]  /*2400*/  FMUL.FTZ R79, R0, R58 ;  /* 0x0000003a004f7220 */ /* 0x000fe20000410000 */
[----:B------:R-:W-:Y:S01]  /*2410*/  FMNMX.FTZ R65, R48, R65, !PT ;  /* 0x0000004130417209 */ /* 0x000fe20007810000 */
[----:B------:R-:W3:Y:S01]  /*2420*/  MUFU.TANH R104, R104 ;  /* 0x0000006800687308 */ /* 0x000ee20000002400 */
[----:B------:R-:W-:Y:S01]  /*2430*/  ISETP.GT.AND P1, PT, R14, 0x28, PT ;  /* 0x000000280e00780c */ /* 0x000fe20003f24270 */
[----:B------:R-:W-:Y:S01]  /*2440*/  FMUL.FTZ R58, R0, R59 ;  /* 0x0000003b003a7220 */ /* 0x000fe20000410000 */
[----:B------:R-:W-:Y:S01]  /*2450*/  FMNMX.FTZ R99, R50, R65, !PT ;  /* 0x0000004132637209 */ /* 0x000fe20007810000 */
[C---:B------:R-:W-:Y:S01]  /*2460*/  FMUL.FTZ R67, R0.reuse, R67 ;  /* 0x0000004300437220 */ /* 0x040fe20000410000 */
[C---:B------:R-:W-:Y:S01]  /*2470*/  FMUL.FTZ R87, R0.reuse, R71 ;  /* 0x0000004700577220 */ /* 0x040fe20000410000 */
[----:B------:R-:W-:Y:S01]  /*2480*/  FMUL.FTZ R61, R0, R61 ;  /* 0x0000003d003d7220 */ /* 0x000fe20000410000 */
[----:B------:R-:W-:Y:S01]  /*2490*/  FSEL R59, R13, -INF , P2 ;  /* 0xff8000000d3b7808 */ /* 0x000fe20001000000 */
[----:B------:R-:W-:Y:S01]  /*24a0*/  MUFU.TANH R45, R45 ;  /* 0x0000002d002d7308 */ /* 0x000fe20000002400 */
[----:B------:R-:W-:Y:S01]  /*24b0*/  FMNMX.FTZ R100, R56, R99, !PT ;  /* 0x0000006338647209 */ /* 0x000fe20007810000 */
[C---:B------:R-:W-:Y:S01]  /*24c0*/  FMUL.FTZ R82, R0.reuse, R60 ;  /* 0x0000003c00527220 */ /* 0x040fe20000410000 */
[----:B------:R-:W-:Y:S01]  /*24d0*/  FSEL R12, R105, -INF , P2 ;  /* 0xff800000690c7808 */ /* 0x000fe20001000000 */
[----:B------:R-:W-:Y:S01]  /*24e0*/  FMUL.FTZ R68, R0, R68 ;  /* 0x0000004400447220 */ /* 0x000fe20000410000 */
[----:B------:R-:W-:Y:S01]  /*24f0*/  ISETP.GT.AND P2, PT, R14, 0x29, PT ;  /* 0x000000290e00780c */ /* 0x000fe20003f44270 */
[C---:B------:R-:W-:Y:S01]  /*2500*/  FMUL.FTZ R86, R0.reuse, R70 ;  /* 0x0000004600567220 */ /* 0x040fe20000410000 */
[----:B------:R-:W-:Y:S01]  /*2510*/  FSEL R60, R15, -INF , P3 ;  /* 0xff8000000f3c7808 */ /* 0x000fe20001800000 */
[----:B------:R-:W-:Y:S01]  /*2520*/  MUFU.TANH R90, R90 ;  /* 0x0000005a005a7308 */ /* 0x000fe20000002400 */
[----:B0-----:R-:W-:Y:S01]  /*2530*/  FSEL R15, R107, -INF , P4 ;  /* 0xff8000006b0f7808 */ /* 0x001fe20002000000 */
[----:B------:R-:W-:Y:S01]  /*2540*/  FMUL.FTZ R98, R0, R66 ;  /* 0x0000004200627220 */ /* 0x000fe20000410000 */
[----:B-1----:R-:W-:Y:S01]  /*2550*/  FSEL R63, R40, -INF , P1 ;  /* 0xff800000283f7808 */ /* 0x002fe20000800000 */
[C---:B------:R-:W-:Y:S01]  /*2560*/  FMUL.FTZ R69, R0.reuse, R69 ;  /* 0x0000004500457220 */ /* 0x040fe20000410000 */
[----:B--2---:R-:W-:Y:S01]  /*2570*/  FSEL R40, R93, -INF , P2 ;  /* 0xff8000005d287808 */ /* 0x004fe20001000000 */
[----:B------:R-:W-:Y:S01]  /*2580*/  FMUL.FTZ R83, R0, R64 ;  /* 0x0000004000537220 */ /* 0x000fe20000410000 */
[----:B---3--:R-:W-:Y:S01]  /*2590*/  FSEL R13, R104, -INF , P3 ;  /* 0xff800000680d7808 */ /* 0x008fe20001800000 */
[----:B------:R-:W0:Y:S01]  /*25a0*/  MUFU.TANH R41, R41 ;  /* 0x0000002900297308 */ /* 0x000e220000002400 */
[----:B------:R-:W-:Y:S01]  /*25b0*/  ISETP.GT.AND P3, PT, R14, 0x30, PT ;  /* 0x000000300e00780c */ /* 0x000fe20003f64270 */
[----:B------:R-:W-:-:S06]  /*25c0*/  FMUL.FTZ R57, R0, R57 ;  /* 0x0000003900397220 */ /* 0x000fcc0000410000 */
[----:B------:R1:W-:Y:S08]  /*25d0*/  MUFU.TANH R71, R62 ;  /* 0x0000003e00477308 */ /* 0x0003f00000002400 */
[----:B------:R-:W2:Y:S01]  /*25e0*/  MUFU.TANH R95, R95 ;  /* 0x0000005f005f7308 */ /* 0x000ea20000002400 */
[----:B-1----:R-:W-:Y:S02]  /*25f0*/  FSEL R62, R21, -INF , P5 ;  /* 0xff800000153e7808 */ /* 0x002fe40002800000 */
[----:B------:R-:W-:-:S02]  /*2600*/  FSEL R21, R94, -INF , P1 ;  /* 0xff8000005e157808 */ /* 0x000fc40000800000 */
[C---:B------:R-:W-:Y:S02]  /*2610*/  ISETP.GT.AND P1, PT, R14.reuse, 0x39, PT ;  /* 0x000000390e00780c */ /* 0x040fe40003f24270 */
[----:B0-----:R-:W-:Y:S01]  /*2620*/  FSEL R64, R41, -INF , P2 ;  /* 0xff80000029407808 */ /* 0x001fe20001000000 */
[----:B------:R0:W-:Y:S01]  /*2630*/  MUFU.TANH R94, R67 ;  /* 0x00000043005e7308 */ /* 0x0001e20000002400 */
[----:B------:R-:W-:Y:S01]  /*2640*/  ISETP.GT.AND P2, PT, R14, 0x40, PT ;  /* 0x000000400e00780c */ /* 0x000fe20003f44270 */
[----:B------:R-:W-:-:S06]  /*2650*/  WARPGROUP.DEPBAR.LE gsb0, 0x0 ;  /* 0x00008000000079c5 */ /* 0x000fcc0000010000 */
[----:B------:R-:W1:Y:S01]  /*2660*/  MUFU.TANH R42, R42 ;  /* 0x0000002a002a7308 */ /* 0x000e620000002400 */
[----:B0-----:R-:W-:Y:S01]  /*2670*/  FMNMX.FTZ R67, R59, R100, !PT ;  /* 0x000000643b437209 */ /* 0x001fe20007810000 */
[C---:B------:R-:W-:Y:S01]  /*2680*/  FMUL.FTZ R99, R0.reuse, R26 ;  /* 0x0000001a00637220 */ /* 0x040fe20000410000 */
[----:B--2---:R-:W-:Y:S01]  /*2690*/  FSEL R41, R95, -INF , P3 ;  /* 0xff8000005f297808 */ /* 0x004fe20001800000 */
[C---:B------:R-:W-:Y:S01]  /*26a0*/  FMUL.FTZ R27, R0.reuse, R27 ;  /* 0x0000001b001b7220 */ /* 0x040fe20000410000 */
[C---:B------:R-:W-:Y:S01]  /*26b0*/  FMUL.FTZ R28, R0.reuse, R28 ;  /* 0x0000001c001c7220 */ /* 0x040fe20000410000 */
[C---:B------:R-:W-:Y:S01]  /*26c0*/  FMUL.FTZ R29, R0.reuse, R29 ;  /* 0x0000001d001d7220 */ /* 0x040fe20000410000 */
[C---:B------:R-:W-:Y:S01]  /*26d0*/  FMUL.FTZ R30, R0.reuse, R30 ;  /* 0x0000001e001e7220 */ /* 0x040fe20000410000 */
[----:B------:R0:W-:Y:S01]  /*26e0*/  MUFU.TANH R70, R61 ;  /* 0x0000003d00467308 */ /* 0x0001e20000002400 */
[C---:B------:R-:W-:Y:S01]  /*26f0*/  FMUL.FTZ R32, R0.reuse, R32 ;  /* 0x0000002000207220 */ /* 0x040fe20000410000 */
[C---:B------:R-:W-:Y:S01]  /*2700*/  FMUL.FTZ R33, R0.reuse, R33 ;  /* 0x0000002100217220 */ /* 0x040fe20000410000 */
[C---:B------:R-:W-:Y:S01]  /*2710*/  FMUL.FTZ R36, R0.reuse, R36 ;  /* 0x0000002400247220 */ /* 0x040fe20000410000 */
[C---:B------:R-:W-:Y:S01]  /*2720*/  FMUL.FTZ R102, R0.reuse, R38 ;  /* 0x0000002600667220 */ /* 0x040fe20000410000 */
[----:B------:R-:W-:-:S03]  /*2730*/  FMUL.FTZ R101, R0, R39 ;  /* 0x0000002700657220 */ /* 0x000fc60000410000 */
[----:B------:R-:W2:Y:S01]  /*2740*/  MUFU.TANH R96, R96 ;  /* 0x0000006000607308 */ /* 0x000ea20000002400 */
[----:B0-----:R-:W-:Y:S02]  /*2750*/  FSEL R61, R20, -INF , P4 ;  /* 0xff800000143d7808 */ /* 0x001fe40002000000 */
[----:B------:R-:W-:Y:S02]  /*2760*/  ISETP.GT.AND P4, PT, R14, 0x31, PT ;  /* 0x000000310e00780c */ /* 0x000fe40003f84270 */
[----:B------:R-:W-:Y:S02]  /*2770*/  FSEL R20, R106, -INF , P5 ;  /* 0xff8000006a147808 */ /* 0x000fe40002800000 */
[----:B------:R-:W-:Y:S01]  /*2780*/  ISETP.GT.AND P5, PT, R14, 0x38, PT ;  /* 0x000000380e00780c */ /* 0x000fe20003fa4270 */
[----:B------:R0:W-:Y:S01]  /*2790*/  MUFU.TANH R93, R68 ;  /* 0x00000044005d7308 */ /* 0x0001e20000002400 */
[----:B------:R-:W-:Y:S02]  /*27a0*/  FSEL R66, R43, -INF , P4 ;  /* 0xff8000002b427808 */ /* 0x000fe40002000000 */
[----:B------:R-:W-:-:S02]  /*27b0*/  FSEL R43, R97, -INF , P5 ;  /* 0xff800000612b7808 */ /* 0x000fc40002800000 */
[----:B-1----:R-:W-:Y:S02]  /*27c0*/  FSEL R65, R42, -INF , P3 ;  /* 0xff8000002a417808 */ /* 0x002fe40001800000 */
[----:B------:R-:W-:Y:S01]  /*27d0*/  ISETP.GT.AND P3, PT, R14, 0x41, PT ;  /* 0x000000410e00780c */ /* 0x000fe20003f64270 */
[----:B------:R-:W-:Y:S01]  /*27e0*/  MUFU.TANH R89, R89 ;  /* 0x0000005900597308 */ /* 0x000fe20000002400 */
[----:B0-----:R-:W-:Y:S02]  /*27f0*/  FMNMX.FTZ R68, R60, R67, !PT ;  /* 0x000000433c447209 */ /* 0x001fe40007810000 */
[----:B------:R-:W-:Y:S02]  /*2800*/  FSEL R67, R45, -INF , P5 ;  /* 0xff8000002d437808 */ /* 0x000fe40002800000 */
[----:B------:R-:W-:Y:S02]  /*2810*/  FMNMX.FTZ R97, R61, R68, !PT ;  /* 0x000000443d617209 */ /* 0x000fe40007810000 */
[----:B------:R-:W-:Y:S01]  /*2820*/  FSEL R45, R90, -INF , P1 ;  /* 0xff8000005a2d7808 */ /* 0x000fe20000800000 */
[----:B------:R-:W0:Y:S01]  /*2830*/  MUFU.TANH R49, R49 ;  /* 0x0000003100317308 */ /* 0x000e220000002400 */
[----:B------:R-:W-:-:S02]  /*2840*/  FMNMX.FTZ R90, R62, R97, !PT ;  /* 0x000000613e5a7209 */ /* 0x000fc40007810000 */
[----:B--2---:R-:W-:Y:S02]  /*2850*/  FSEL R42, R96, -INF , P4 ;  /* 0xff800000602a7808 */ /* 0x004fe40002000000 */
[C---:B------:R-:W-:Y:S02]  /*2860*/  ISETP.GT.AND P4, PT, R14.reuse, 0x48, PT ;  /* 0x000000480e00780c */ /* 0x040fe40003f84270 */
[----:B------:R-:W-:Y:S01]  /*2870*/  ISETP.GT.AND P5, PT, R14, 0x49, PT ;  /* 0x000000490e00780c */ /* 0x000fe20003fa4270 */
[----:B------:R-:W1:Y:S08]  /*2880*/  MUFU.TANH R92, R92 ;  /* 0x0000005c005c7308 */ /* 0x000e700000002400 */
[----:B------:R2:W-:Y:S01]  /*2890*/  MUFU.TANH R95, R69 ;  /* 0x00000045005f7308 */ /* 0x0005e20000002400 */
[----:B0-----:R-:W-:-:S02]  /*28a0*/  FSEL R68, R49, -INF , P1 ;  /* 0xff80000031447808 */ /* 0x001fc40000800000 */
[----:B------:R-:W-:-:S05]  /*28b0*/  ISETP.GT.AND P1, PT, R14, 0x50, PT ;  /* 0x000000500e00780c */ /* 0x000fca0003f24270 */
[----:B------:R-:W0:Y:S01]  /*28c0*/  MUFU.TANH R88, R88 ;  /* 0x0000005800587308 */ /* 0x000e220000002400 */
[----:B--2---:R-:W-:Y:S01]  /*28d0*/  FMNMX.FTZ R69, R63, R90, !PT ;  /* 0x0000005a3f457209 */ /* 0x004fe20007810000 */
[----:B------:R-:W-:Y:S01]  /*28e0*/  FMUL.FTZ R90, R0, R24 ;  /* 0x00000018005a7220 */ /* 0x000fe20000410000 */
[----:B------:R-:W-:Y:S02]  /*28f0*/  FSEL R24, R89, -INF , P3 ;  /* 0xff80000059187808 */ /* 0x000fe40001800000 */
[----:B-1----:R-:W-:-:S03]  /*2900*/  FSEL R49, R92, -INF , P2 ;  /* 0xff8000005c317808 */ /* 0x002fc60001000000 */
[----:B------:R1:W-:Y:S08]  /*2910*/  MUFU.TANH R96, R86 ;  /* 0x0000005600607308 */ /* 0x0003f00000002400 */
[----:B------:R-:W2:Y:S01]  /*2920*/  MUFU.TANH R54, R54 ;  /* 0x0000003600367308 */ /* 0x000ea20000002400 */
[----:B-1----:R-:W-:Y:S02]  /*2930*/  FMNMX.FTZ R86, R64, R69, !PT ;  /* 0x0000004540567209 */ /* 0x002fe40007810000 */
[----:B0-----:R-:W-:-:S02]  /*2940*/  FSEL R88, R88, -INF , P2 ;  /* 0xff80000058587808 */ /* 0x001fc40001000000 */
[----:B------:R-:W-:Y:S01]  /*2950*/  FMNMX.FTZ R89, R65, R86, !PT ;  /* 0x0000005641597209 */ /* 0x000fe20007810000 */
[----:B------:R-:W-:Y:S01]  /*2960*/  FMUL.FTZ R86, R0, R25 ;  /* 0x0000001900567220 */ /* 0x000fe20000410000 */
[----:B------:R-:W-:Y:S01]  /*2970*/  ISETP.GT.AND P2, PT, R14, 0x51, PT ;  /* 0x000000510e00780c */ /* 0x000fe20003f44270 */
[----:B------:R-:W0:Y:S01]  /*2980*/  MUFU.TANH R74, R74 ;  /* 0x0000004a004a7308 */ /* 0x000e220000002400 */
[----:B------:R-:W-:-:S07]  /*2990*/  FMNMX.FTZ R92, R66, R89, !PT ;  /* 0x00000059425c7209 */ /* 0x000fce0007810000 */
[----:B------:R-:W1:Y:S01]  /*29a0*/  MUFU.TANH R52, R52 ;  /* 0x0000003400347308 */ /* 0x000e620000002400 */
[----:B--2---:R-:W-:Y:S02]  /*29b0*/  FSEL R69, R54, -INF , P3 ;  /* 0xff80000036457808 */ /* 0x004fe40001800000 */
[----:B------:R-:W-:-:S05]  /*29c0*/  ISETP.GT.AND P3, PT, R14, 0x58, PT ;  /* 0x000000580e00780c */ /* 0x000fca0003f64270 */
[----:B------:R2:W-:Y:S01]  /*29d0*/  MUFU.TANH R97, R87 ;  /* 0x0000005700617308 */ /* 0x0005e20000002400 */
[----:B0-----:R-:W-:-:S07]  /*29e0*/  FSEL R74, R74, -INF , P4 ;  /* 0xff8000004a4a7808 */ /* 0x001fce0002000000 */
[----:B------:R-:W0:Y:S01]  /*29f0*/  MUFU.TANH R75, R75 ;  /* 0x0000004b004b7308 */ /* 0x000e220000002400 */
[----:B--2---:R-:W-:Y:S02]  /*2a00*/  FMNMX.FTZ R87, R67, R92, !PT ;  /* 0x0000005c43577209 */ /* 0x004fe40007810000 */
[----:B-1----:R-:W-:Y:S02]  /*2a10*/  FSEL R52, R52, -INF , P5 ;  /* 0xff80000034347808 */ /* 0x002fe40002800000 */
[----:B------:R-:W-:-:S03]  /*2a20*/  FMNMX.FTZ R87, R68, R87, !PT ;  /* 0x0000005744577209 */ /* 0x000fc60007810000 */
[----:B------:R-:W1:Y:S01]  /*2a30*/  MUFU.TANH R78, R78 ;  /* 0x0000004e004e7308 */ /* 0x000e620000002400 */
[----:B------:R-:W-:-:S04]  /*2a40*/  FMNMX.FTZ R26, R88, R87, !PT ;  /* 0x00000057581a7209 */ /* 0x000fc80007810000 */
[----:B------:R-:W-:-:S03]  /*2a50*/  FMNMX.FTZ R87, R69, R26, !PT ;  /* 0x0000001a45577209 */ /* 0x000fc60007810000 */
[----:B------:R-:W2:Y:S01]  /*2a60*/  MUFU.TANH R53, R53 ;  /* 0x0000003500357308 */ /* 0x000ea20000002400 */
[----:B------:R-:W-:Y:S02]  /*2a70*/  FMNMX.FTZ R87, R74, R87, !PT ;  /* 0x000000574a577209 */ /* 0x000fe40007810000 */
[----:B0-----:R-:W-:Y:S02]  /*2a80*/  FSEL R75, R75, -INF , P1 ;  /* 0xff8000004b4b7808 */ /* 0x001fe40000800000 */
[----:B------:R-:W-:-:S03]  /*2a90*/  FMNMX.FTZ R26, R52, R87, !PT ;  /* 0x00000057341a7209 */ /* 0x000fc60007810000 */
[----:B------:R-:W0:Y:S01]  /*2aa0*/  MUFU.TANH R91, R91 ;  /* 0x0000005b005b7308 */ /* 0x000e220000002400 */
[----:B-1----:R-:W-:Y:S02]  /*2ab0*/  FSEL R25, R78, -INF , P5 ;  /* 0xff8000004e197808 */ /* 0x002fe40002800000 */
[----:B------:R-:W-:Y:S02]  /*2ac0*/  FMNMX.FTZ R87, R75, R26, !PT ;  /* 0x0000001a4b577209 */ /* 0x000fe40007810000 */
[----:B------:R-:W-:-:S03]  /*2ad0*/  ISETP.GT.AND P5, PT, R14, 0x60, PT ;  /* 0x000000600e00780c */ /* 0x000fc60003fa4270 */
[----:B------:R-:W1:Y:S01]  /*2ae0*/  MUFU.TANH R72, R72 ;  /* 0x0000004800487308 */ /* 0x000e620000002400 */
[----:B--2---:R-:W-:-:S04]  /*2af0*/  FSEL R78, R53, -INF , P2 ;  /* 0xff800000354e7808 */ /* 0x004fc80001000000 */
[----:B------:R-:W-:-:S03]  /*2b00*/  FMNMX.FTZ R87, R78, R87, !PT ;  /* 0x000000574e577209 */ /* 0x000fc60007810000 */
[----:B------:R-:W-:Y:S01]  /*2b10*/  MUFU.TANH R51, R51 ;  /* 0x0000003300337308 */ /* 0x000fe20000002400 */
[----:B0-----:R-:W-:Y:S02]  /*2b20*/  FSEL R54, R91, -INF , P4 ;  /* 0xff8000005b367808 */ /* 0x001fe40002000000 */
[----:B------:R-:W-:-:S05]  /*2b30*/  ISETP.GT.AND P4, PT, R14, 0x59, PT ;  /* 0x000000590e00780c */ /* 0x000fca0003f84270 */
[----:B------:R-:W0:Y:S01]  /*2b40*/  MUFU.TANH R81, R81 ;  /* 0x0000005100517308 */ /* 0x000e220000002400 */
[----:B-1----:R-:W-:-:S07]  /*2b50*/  FSEL R72, R72, -INF , P3 ;  /* 0xff80000048487808 */ /* 0x002fce0001800000 */
[----:B------:R-:W1:Y:S08]  /*2b60*/  MUFU.TANH R73, R73 ;  /* 0x0000004900497308 */ /* 0x000e700000002400 */
[----:B------:R-:W2:Y:S01]  /*2b70*/  MUFU.TANH R76, R76 ;  /* 0x0000004c004c7308 */ /* 0x000ea20000002400 */
[----:B0-----:R-:W-:Y:S02]  /*2b80*/  FSEL R81, R81, -INF , P1 ;  /* 0xff80000051517808 */ /* 0x001fe40000800000 */
[----:B------:R-:W-:-:S05]  /*2b90*/  ISETP.GT.AND P1, PT, R14, 0x61, PT ;  /* 0x000000610e00780c */ /* 0x000fca0003f24270 */
[----:B------:R-:W-:Y:S01]  /*2ba0*/  MUFU.TANH R57, R57 ;  /* 0x0000003900397308 */ /* 0x000fe20000002400 */
[----:B-1----:R-:W-:-:S07]  /*2bb0*/  FSEL R73, R73, -INF , P5 ;  /* 0xff80000049497808 */ /* 0x002fce0002800000 */
[----:B------:R-:W0:Y:S01]  /*2bc0*/  MUFU.TANH R80, R80 ;  /* 0x0000005000507308 */ /* 0x000e220000002400 */
[----:B--2---:R-:W-:Y:S02]  /*2bd0*/  FSEL R76, R76, -INF , P2 ;  /* 0xff8000004c4c7808 */ /* 0x004fe40001000000 */
[----:B------:R-:W-:-:S05]  /*2be0*/  ISETP.GT.AND P2, PT, R14, 0x68, PT ;  /* 0x000000680e00780c */ /* 0x000fca0003f44270 */
[----:B------:R-:W1:Y:S08]  /*2bf0*/  MUFU.TANH R82, R82 ;  /* 0x0000005200527308 */ /* 0x000e700000002400 */
[----:B------:R-:W2:Y:S01]  /*2c00*/  MUFU.TANH R77, R77 ;  /* 0x0000004d004d7308 */ /* 0x000ea20000002400 */
[----:B0-----:R-:W-:Y:S02]  /*2c10*/  FSEL R80, R80, -INF , P3 ;  /* 0xff80000050507808 */ /* 0x001fe40001800000 */
[----:B------:R-:W-:-:S05]  /*2c20*/  ISETP.GT.AND P3, PT, R14, 0x69, PT ;  /* 0x000000690e00780c */ /* 0x000fca0003f64270 */
[----:B------:R-:W-:Y:S01]  /*2c30*/  MUFU.TANH R84, R84 ;  /* 0x0000005400547308 */ /* 0x000fe20000002400 */
[----:B-1----:R-:W-:-:S07]  /*2c40*/  FSEL R82, R82, -INF , P2 ;  /* 0xff80000052527808 */ /* 0x002fce0001000000 */
[----:B------:R0:W-:Y:S01]  /*2c50*/  MUFU.TANH R92, R86 ;  /* 0x00000056005c7308 */ /* 0x0001e20000002400 */
[----:B--2---:R-:W-:-:S07]  /*2c60*/  FSEL R77, R77, -INF , P4 ;  /* 0xff8000004d4d7808 */ /* 0x004fce0002000000 */
[----:B------:R1:W-:Y:S01]  /*2c70*/  MUFU.TANH R53, R27 ;  /* 0x0000001b00357308 */ /* 0x0003e20000002400 */
[----:B0-----:R-:W-:Y:S02]  /*2c80*/  FSEL R86, R51, -INF , P4 ;  /* 0xff80000033567808 */ /* 0x001fe40002000000 */
[----:B------:R-:W-:-:S05]  /*2c90*/  ISETP.GT.AND P4, PT, R14, 0x70, PT ;  /* 0x000000700e00780c */ /* 0x000fca0003f84270 */
[----:B------:R-:W0:Y:S01]  /*2ca0*/  MUFU.TANH R79, R79 ;  /* 0x0000004f004f7308 */ /* 0x000e220000002400 */
[----:B-1----:R-:W-:Y:S02]  /*2cb0*/  FMNMX.FTZ R27, R72, R87, !PT ;  /* 0x00000057481b7209 */ /* 0x002fe40007810000 */
[----:B------:R-:W-:-:S05]  /*2cc0*/  FSEL R87, R57, -INF , P1 ;  /* 0xff80000039577808 */ /* 0x000fca0000800000 */
[----:B------:R-:W1:Y:S08]  /*2cd0*/  MUFU.TANH R83, R83 ;  /* 0x0000005300537308 */ /* 0x000e700000002400 */
[----:B------:R2:W-:Y:S01]  /*2ce0*/  MUFU.TANH R51, R28 ;  /* 0x0000001c00337308 */ /* 0x0005e20000002400 */
[----:B0-----:R-:W-:Y:S02]  /*2cf0*/  FSEL R79, R79, -INF , P5 ;  /* 0xff8000004f4f7808 */ /* 0x001fe40002800000 */
[----:B------:R-:W-:-:S05]  /*2d00*/  ISETP.GT.AND P5, PT, R14, 0x71, PT ;  /* 0x000000710e00780c */ /* 0x000fca0003fa4270 */
[----:B------:R-:W0:Y:S01]  /*2d10*/  MUFU.TANH R58, R58 ;  /* 0x0000003a003a7308 */ /* 0x000e220000002400 */
[----:B--2---:R-:W-:Y:S02]  /*2d20*/  FMNMX.FTZ R28, R86, R27, !PT ;  /* 0x0000001b561c7209 */ /* 0x004fe40007810000 */
[----:B------:R-:W-:Y:S02]  /*2d30*/  FSEL R27, R71, -INF , P2 ;  /* 0xff800000471b7808 */ /* 0x000fe40001000000 */
[----:B------:R-:W-:Y:S02]  /*2d40*/  FMNMX.FTZ R28, R73, R28, !PT ;  /* 0x0000001c491c7209 */ /* 0x000fe40007810000 */
[----:B-1----:R-:W-:Y:S01]  /*2d50*/  FSEL R83, R83, -INF , P4 ;  /* 0xff80000053537808 */ /* 0x002fe20002000000 */
[----:B------:R-:W1:Y:S01]  /*2d60*/  MUFU.TANH R85, R85 ;  /* 0x0000005500557308 */ /* 0x000e620000002400 */
[----:B------:R-:W-:-:S07]  /*2d70*/  ISETP.GT.AND P2, PT, R14, 0x79, PT ;  /* 0x000000790e00780c */ /* 0x000fce0003f44270 */
[----:B------:R2:W-:Y:S01]  /*2d80*/  MUFU.TANH R100, R29 ;  /* 0x0000001d00647308 */ /* 0x0005e20000002400 */
[----:B0-----:R-:W-:Y:S02]  /*2d90*/  FSEL R26, R58, -INF , P1 ;  /* 0xff8000003a1a7808 */ /* 0x001fe40000800000 */
[----:B------:R-:W-:-:S04]  /*2da0*/  ISETP.GT.AND P1, PT, R14, 0x78, PT ;  /* 0x000000780e00780c */ /* 0x000fc80003f24270 */
[----:B------:R-:W-:Y:S01]  /*2db0*/  FSEL R89, R93, -INF , P1 ;  /* 0xff8000005d597808 */ /* 0x000fe20000800000 */
[----:B------:R-:W0:Y:S01]  /*2dc0*/  MUFU.TANH R98, R98 ;  /* 0x0000006200627308 */ /* 0x000e220000002400 */
[----:B--2---:R-:W-:Y:S02]  /*2dd0*/  FMNMX.FTZ R29, R87, R28, !PT ;  /* 0x0000001c571d7209 */ /* 0x004fe40007810000 */
[----:B------:R-:W-:Y:S02]  /*2de0*/  FSEL R28, R84, -INF , P3 ;  /* 0xff800000541c7808 */ /* 0x000fe40001800000 */
[----:B------:R-:W-:Y:S02]  /*2df0*/  FSEL R84, R70, -INF , P3 ;  /* 0xff80000046547808 */ /* 0x000fe40001800000 */
[----:B------:R-:W-:Y:S01]  /*2e00*/  FMNMX.FTZ R71, R82, R29, !PT ;  /* 0x0000001d52477209 */ /* 0x000fe20007810000 */
[----:B------:R2:W3:Y:S01]  /*2e10*/  MUFU.TANH R91, R90 ;  /* 0x0000005a005b7308 */ /* 0x0004e20000002400 */
[----:B-1----:R-:W-:-:S02]  /*2e20*/  FSEL R85, R85, -INF , P5 ;  /* 0xff80000055557808 */ /* 0x002fc40002800000 */
[----:B------:R-:W-:Y:S02]  /*2e30*/  FMNMX.FTZ R70, R84, R71, !PT ;  /* 0x0000004754467209 */ /* 0x000fe40007810000 */
[----:B------:R-:W-:Y:S02]  /*2e40*/  ISETP.GT.AND P3, PT, R14, 0x80, PT ;  /* 0x000000800e00780c */ /* 0x000fe40003f64270 */
[----:B------:R-:W-:Y:S01]  /*2e50*/  FMNMX.FTZ R70, R83, R70, !PT ;  /* 0x0000004653467209 */ /* 0x000fe20007810000 */
[----:B------:R1:W-:Y:S01]  /*2e60*/  MUFU.TANH R57, R30 ;  /* 0x0000001e00397308 */ /* 0x0003e20000002400 */
[----:B--2---:R-:W-:Y:S02]  /*2e70*/  FSEL R90, R95, -INF , P2 ;  /* 0xff8000005f5a7808 */ /* 0x004fe40001000000 */
[----:B0-----:R-:W-:Y:S01]  /*2e80*/  FSEL R29, R98, -INF , P4 ;  /* 0xff800000621d7808 */ /* 0x001fe20002000000 */
[----:B------:R-:W-:Y:S01]  /*2e90*/  FMUL.FTZ R98, R0, R37 ;  /* 0x0000002500627220 */ /* 0x000fe20000410000 */
[----:B------:R-:W-:-:S03]  /*2ea0*/  ISETP.GT.AND P4, PT, R14, 0x81, PT ;  /* 0x000000810e00780c */ /* 0x000fc60003f84270 */
[----:B------:R-:W0:Y:S01]  /*2eb0*/  MUFU.TANH R99, R99 ;  /* 0x0000006300637308 */ /* 0x000e220000002400 */
[----:B-1----:R-:W-:Y:S02]  /*2ec0*/  FSEL R30, R94, -INF , P5 ;  /* 0xff8000005e1e7808 */ /* 0x002fe40002800000 */
[----:B------:R-:W-:Y:S02]  /*2ed0*/  FMNMX.FTZ R94, R85, R70, !PT ;  /* 0x00000046555e7209 */ /* 0x000fe40007810000 */
[----:B---3--:R-:W-:Y:S02]  /*2ee0*/  FSEL R91, R91, -INF , P3 ;  /* 0xff8000005b5b7808 */ /* 0x008fe40001800000 */
[----:B------:R-:W-:Y:S01]  /*2ef0*/  FMNMX.FTZ R71, R89, R94, !PT ;  /* 0x0000005e59477209 */ /* 0x000fe20007810000 */
[----:B------:R1:W2:Y:S01]  /*2f00*/  MUFU.TANH R58, R32 ;  /* 0x00000020003a7308 */ /* 0x0002a20000002400 */
[----:B------:R-:W-:Y:S02]  /*2f10*/  ISETP.GT.AND P5, PT, R14, 0x88, PT ;  /* 0x000000880e00780c */ /* 0x000fe40003fa4270 */
[----:B------:R-:W-:-:S02]  /*2f20*/  FMNMX.FTZ R94, R90, R71, !PT ;  /* 0x000000475a5e7209 */ /* 0x000fc40007810000 */
[----:B------:R-:W-:Y:S02]  /*2f30*/  FSEL R92, R92, -INF , P4 ;  /* 0xff8000005c5c7808 */ /* 0x000fe40002000000 */
[----:B------:R-:W-:Y:S01]  /*2f40*/  FMNMX.FTZ R95, R91, R94, !PT ;  /* 0x0000005e5b5f7209 */ /* 0x000fe20007810000 */
[----:B------:R3:W4:Y:S01]  /*2f50*/  MUFU.TANH R70, R33 ;  /* 0x0000002100467308 */ /* 0x0007220000002400 */
[----:B-1----:R-:W-:Y:S02]  /*2f60*/  FSEL R32, R96, -INF , P1 ;  /* 0xff80000060207808 */ /* 0x002fe40000800000 */
[----:B------:R-:W-:Y:S02]  /*2f70*/  ISETP.GT.AND P1, PT, R14, 0x89, PT ;  /* 0x000000890e00780c */ /* 0x000fe40003f24270 */
[----:B------:R-:W-:Y:S02]  /*2f80*/  FSEL R93, R51, -INF , P5 ;  /* 0xff800000335d7808 */ /* 0x000fe40002800000 */
[----:B------:R-:W-:Y:S01]  /*2f90*/  FMNMX.FTZ R96, R92, R95, !PT ;  /* 0x0000005f5c607209 */ /* 0x000fe20007810000 */
[----:B------:R0:W1:Y:S01]  /*2fa0*/  MUFU.TANH R71, R36 ;  /* 0x0000002400477308 */ /* 0x0000620000002400 */
[----:B---3--:R-:W-:Y:S01]  /*2fb0*/  FSEL R33, R97, -INF , P2 ;  /* 0xff80000061217808 */ /* 0x008fe20001000000 */
[----:B------:R-:W-:Y:S01]  /*2fc0*/  IMAD.U32 R97, RZ, RZ, UR22 ;  /* 0x00000016ff617e24 */ /* 0x000fe2000f8e00ff */
[----:B------:R-:W-:-:S02]  /*2fd0*/  ISETP.GT.AND P2, PT, R14, 0x90, PT ;  /* 0x000000900e00780c */ /* 0x000fc40003f44270 */
[----:B------:R-:W-:Y:S02]  /*2fe0*/  FSEL R94, R100, -INF , P1 ;  /* 0xff800000645e7808 */ /* 0x000fe40000800000 */
[----:B------:R-:W-:Y:S01]  /*2ff0*/  FMNMX.FTZ R37, R93, R96, !PT ;  /* 0x000000605d257209 */ /* 0x000fe20007810000 */
[----:B------:R-:W3:Y:S01]  /*3000*/  MUFU.TANH R98, R98 ;  /* 0x0000006200627308 */ /* 0x000ee20000002400 */
[----:B0-----:R-:W-:Y:S01]  /*3010*/  FSEL R36, R99, -INF , P3 ;  /* 0xff80000063247808 */ /* 0x001fe20001800000 */
[----:B------:R-:W-:Y:S01]  /*3020*/  FMUL.FTZ R99, R0, R34 ;  /* 0x0000002200637220 */ /* 0x000fe20000410000 */
[----:B------:R-:W-:Y:S02]  /*3030*/  ISETP.GT.AND P3, PT, R14, 0x91, PT ;  /* 0x000000910e00780c */ /* 0x000fe40003f64270 */
[----:B--2---:R-:W-:Y:S02]  /*3040*/  FSEL R96, R58, -INF , P2 ;  /* 0xff8000003a607808 */ /* 0x004fe40001000000 */
[----:B------:R-:W-:Y:S01]  /*3050*/  FMNMX.FTZ R51, R94, R37, !PT ;  /* 0x000000255e337209 */ /* 0x000fe20007810000 */
[----:B------:R-:W0:Y:S01]  /*3060*/  MUFU.TANH R99, R99 ;  /* 0x0000006300637308 */ /* 0x000e220000002400 */
[----:B------:R-:W-:-:S02]  /*3070*/  FSEL R37, R53, -INF , P4 ;  /* 0xff80000035257808 */ /* 0x000fc40002000000 */
[----:B------:R-:W-:Y:S02]  /*3080*/  ISETP.GT.AND P4, PT, R14, 0x98, PT ;  /* 0x000000980e00780c */ /* 0x000fe40003f84270 */
[----:B----4-:R-:W-:Y:S01]  /*3090*/  FSEL R95, R70, -INF , P3 ;  /* 0xff800000465f7808 */ /* 0x010fe20001800000 */
[----:B------:R-:W-:Y:S01]  /*30a0*/  FMUL.FTZ R70, R0, R31 ;  /* 0x0000001f00467220 */ /* 0x000fe20000410000 */
[----:B------:R-:W-:Y:S01]  /*30b0*/  FMNMX.FTZ R58, R96, R51, !PT ;  /* 0x00000033603a7209 */ /* 0x000fe20007810000 */
[----:B------:R-:W2:Y:S01]  /*30c0*/  MUFU.TANH R102, R102 ;  /* 0x0000006600667308 */ /* 0x000ea20000002400 */
[----:B------:R-:W-:Y:S02]  /*30d0*/  FSEL R51, R57, -INF , P5 ;  /* 0xff80000039337808 */ /* 0x000fe40002800000 */
[----:B------:R-:W-:Y:S02]  /*30e0*/  ISETP.GT.AND P5, PT, R14, 0x99, PT ;  /* 0x000000990e00780c */ /* 0x000fe40003fa4270 */
[----:B-1----:R-:W-:Y:S01]  /*30f0*/  FSEL R100, R71, -INF , P4 ;  /* 0xff80000047647808 */ /* 0x002fe20002000000 */
[----:B------:R-:W-:Y:S01]  /*3100*/  FMUL.FTZ R71, R0, R35 ;  /* 0x0000002300477220 */ /* 0x000fe20000410000 */
[----:B------:R-:W-:Y:S01]  /*3110*/  FMNMX.FTZ R53, R95, R58, !PT ;  /* 0x0000003a5f357209 */ /* 0x000fe20007810000 */
[----:B------:R-:W-:Y:S01]  /*3120*/  MUFU.TANH R70, R70 ;  /* 0x0000004600467308 */ /* 0x000fe20000002400 */
[----:B---3--:R-:W-:-:S02]  /*3130*/  FSEL R98, R98, -INF , P5 ;  /* 0xff80000062627808 */ /* 0x008fc40002800000 */
[----:B------:R-:W-:Y:S02]  /*3140*/  FMNMX.FTZ R53, R100, R53, !PT ;  /* 0x0000003564357209 */ /* 0x000fe40007810000 */
[----:B0-----:R-:W-:Y:S02]  /*3150*/  FSEL R99, R99, -INF , P2 ;  /* 0xff80000063637808 */ /* 0x001fe40001000000 */
[----:B------:R-:W-:Y:S01]  /*3160*/  FMNMX.FTZ R53, R98, R53, !PT ;  /* 0x0000003562357209 */ /* 0x000fe20007810000 */
[----:B------:R-:W-:Y:S01]  /*3170*/  MUFU.TANH R71, R71 ;  /* 0x0000004700477308 */ /* 0x000fe20000002400 */
[----:B--2---:R-:W-:-:S03]  /*3180*/  FSEL R102, R102, -INF , P4 ;  /* 0xff80000066667808 */ /* 0x004fc60002000000 */
[----:B------:R-:W0:Y:S04]  /*3190*/  SHFL.BFLY PT, R14, R53, 0x2, 0x1f ;  /* 0x0c401f00350e7f89 */ /* 0x000e2800000e0000 */
[----:B------:R-:W1:Y:S02]  /*31a0*/  MUFU.TANH R101, R101 ;  /* 0x0000006500657308 */ /* 0x000e640000002400 */
[----:B-1----:R-:W-:Y:S02]  /*31b0*/  FSEL R101, R101, -INF , P5 ;  /* 0xff80000065657808 */ /* 0x002fe40002800000 */
[----:B0-----:R-:W-:-:S05]  /*31c0*/  FMNMX.FTZ R14, R53, R14, !PT ;  /* 0x0000000e350e7209 */ /* 0x001fca0007810000 */
[----:B------:R-:W0:Y:S02]  /*31d0*/  SHFL.BFLY PT, R57, R14, 0x1, 0x1f ;  /* 0x0c201f000e397f89 */ /* 0x000e2400000e0000 */
[----:B0-----:R-:W-:-:S04]  /*31e0*/  FMNMX.FTZ R58, R14, R57, !PT ;  /* 0x000000390e3a7209 */ /* 0x001fc80007810000 */
[C---:B------:R-:W-:Y:S01]  /*31f0*/  FSETP.NEU.FTZ.AND P6, PT, R58.reuse, -INF , PT ;  /* 0xff8000003a00780b */ /* 0x040fe20003fdd000 */
[----:B------:R-:W-:-:S05]  /*3200*/  FFMA.FTZ R97, R58, R97, -8 ;  /* 0xc10000003a617423 */ /* 0x000fca0000010061 */
[----:B------:R-:W-:Y:S02]  /*3210*/  FSEL R97, R97, RZ, P6 ;  /* 0x000000ff61617208 */ /* 0x000fe40003000000 */
[----:B------:R-:W-:-:S03]  /*3220*/  LOP3.LUT P6, RZ, R120, 0x7f, RZ, 0xc0, !PT ;  /* 0x0000007f78ff7812 */ /* 0x000fc600078cc0ff */
[--C-:B------:R-:W-:Y:S01]  /*3230*/  FFMA.FTZ R31, R47, UR22, -R97.reuse ;  /* 0x000000162f1f7c23 */ /* 0x100fe20008010861 */
[----:B------:R-:W-:Y:S01]  /*3240*/  FMNMX.FTZ R47, R6, R7, !PT ;  /* 0x00000007062f7209 */ /* 0x000fe20007810000 */
[--C-:B------:R-:W-:Y:S01]  /*3250*/  FFMA.FTZ R34, R46, UR22, -R97.reuse ;  /* 0x000000162e227c23 */ /* 0x100fe20008010861 */
[----:B------:R-:W-:-:S01]  /*3260*/  FFMA.FTZ R35, R48, UR22, -R97 ;  /* 0x0000001630237c23 */ /* 0x000fc20008010861 */
        /* <DEDUP_REMOVED lines=11> */
[----:B------:R0:W-:Y:S01]  /*3320*/  MUFU.EX2 R47, R60 ;  /* 0x0000003c002f7308 */ /* 0x0001e20000000800 */
[----:B------:R-:W-:-:S01]  /*3330*/  FFMA.FTZ R65, R65, UR22, -R97 ;  /* 0x0000001641417c23 */ /* 0x000fc20008010861 */
[----:B------:R-:W-:Y:S01]  /*3340*/  FMNMX.FTZ R53, R11, R48, !PT ;  /* 0x000000300b357209 */ /* 0x000fe20007810000 */
[----:B------:R-:W-:-:S01]  /*3350*/  FFMA.FTZ R67, R67, UR22, -R97 ;  /* 0x0000001643437c23 */ /* 0x000fc20008010861 */
[--C-:B------:R-:W-:Y:S01]  /*3360*/  FFMA.FTZ R69, R69, UR22, -R97.reuse ;  /* 0x0000001645457c23 */ /* 0x100fe20008010861 */
        /* <DEDUP_REMOVED lines=9> */
[----:B------:R1:W-:Y:S02]  /*3400*/  MUFU.EX2 R48, R63 ;  /* 0x0000003f00307308 */ /* 0x0003e40000000800 */
[----:B------:R-:W-:Y:S01]  /*3410*/  FMNMX.FTZ R50, R20, R57, !PT ;  /* 0x0000003914327209 */ /* 0x000fe20007810000 */
[----:B------:R-:W-:-:S03]  /*3420*/  FFMA.FTZ R57, R64, UR22, -R97 ;  /* 0x0000001640397c23 */ /* 0x000fc60008010861 */
[----:B------:R-:W-:Y:S02]  /*3430*/  FMNMX.FTZ R59, R21, R50, !PT ;  /* 0x00000032153b7209 */ /* 0x000fe40007810000 */
[----:B------:R-:W-:Y:S02]  /*3440*/  MUFU.EX2 R14, R14 ;  /* 0x0000000e000e7308 */ /* 0x000fe40000000800 */
[----:B------:R-:W-:-:S04]  /*3450*/  FMNMX.FTZ R50, R40, R59, !PT ;  /* 0x0000003b28327209 */ /* 0x000fc80007810000 */
[----:B------:R-:W-:Y:S02]  /*3460*/  FMNMX.FTZ R59, R41, R50, !PT ;  /* 0x00000032293b7209 */ /* 0x000fe40007810000 */
[----:B------:R-:W-:Y:S02]  /*3470*/  MUFU.EX2 R50, R65 ;  /* 0x0000004100327308 */ /* 0x000fe40000000800 */
[----:B------:R-:W-:Y:S01]  /*3480*/  FMNMX.FTZ R56, R42, R59, !PT ;  /* 0x0000003b2a387209 */ /* 0x000fe20007810000 */
[--C-:B------:R-:W-:Y:S01]  /*3490*/  FFMA.FTZ R59, R66, UR22, -R97.reuse ;  /* 0x00000016423b7c23 */ /* 0x100fe20008010861 */
[----:B------:R-:W-:-:S01]  /*34a0*/  FFMA.FTZ R66, R72, UR22, -R97 ;  /* 0x0000001648427c23 */ /* 0x000fc20008010861 */
[----:B------:R-:W-:Y:S01]  /*34b0*/  FSEL R72, R70, -INF , P1 ;  /* 0xff80000046487808 */ /* 0x000fe20000800000 */
[----:B------:R-:W-:-:S01]  /*34c0*/  FFMA.FTZ R70, R82, UR22, -R97 ;  /* 0x0000001652467c23 */ /* 0x000fc20008010861 */
[----:B------:R-:W-:Y:S01]  /*34d0*/  FMNMX.FTZ R56, R43, R56, !PT ;  /* 0x000000382b387209 */ /* 0x000fe20007810000 */
[----:B------:R-:W-:-:S01]  /*34e0*/  FFMA.FTZ R82, R91, UR22, -R97 ;  /* 0x000000165b527c23 */ /* 0x000fc20008010861 */
[----:B------:R-:W-:Y:S02]  /*34f0*/  MUFU.EX2 R31, R31 ;  /* 0x0000001f001f7308 */ /* 0x000fe40000000800 */
[----:B------:R-:W-:-:S04]  /*3500*/  FMNMX.FTZ R56, R45, R56, !PT ;  /* 0x000000382d387209 */ /* 0x000fc80007810000 */
[----:B------:R-:W-:Y:S02]  /*3510*/  FMNMX.FTZ R61, R49, R56, !PT ;  /* 0x00000038313d7209 */ /* 0x000fe40007810000 */
[----:B------:R-:W-:Y:S02]  /*3520*/  MUFU.EX2 R56, R67 ;  /* 0x0000004300387308 */ /* 0x000fe40000000800 */
[----:B------:R-:W-:-:S04]  /*3530*/  FMNMX.FTZ R61, R24, R61, !PT ;  /* 0x0000003d183d7209 */ /* 0x000fc80007810000 */
[----:B0-----:R-:W-:Y:S02]  /*3540*/  FMNMX.FTZ R60, R54, R61, !PT ;  /* 0x0000003d363c7209 */ /* 0x001fe40007810000 */
[----:B------:R0:W2:Y:S02]  /*3550*/  MUFU.EX2 R61, R68 ;  /* 0x00000044003d7308 */ /* 0x0000a40000000800 */
[----:B------:R-:W-:-:S04]  /*3560*/  FMNMX.FTZ R60, R25, R60, !PT ;  /* 0x0000003c193c7209 */ /* 0x000fc80007810000 */
[----:B-1----:R-:W-:Y:S02]  /*3570*/  FMNMX.FTZ R63, R81, R60, !PT ;  /* 0x0000003c513f7209 */ /* 0x002fe40007810000 */
[----:B------:R-:W-:Y:S01]  /*3580*/  MUFU.EX2 R60, R88 ;  /* 0x00000058003c7308 */ /* 0x000fe20000000800 */
[----:B0-----:R-:W-:-:S01]  /*3590*/  FFMA.FTZ R68, R73, UR22, -R97 ;  /* 0x0000001649447c23 */ /* 0x001fc20008010861 */
[----:B------:R-:W-:Y:S01]  /*35a0*/  FMNMX.FTZ R63, R76, R63, !PT ;  /* 0x0000003f4c3f7209 */ /* 0x000fe20007810000 */
[----:B------:R-:W-:-:S01]  /*35b0*/  FFMA.FTZ R73, R84, UR22, -R97 ;  /* 0x0000001654497c23 */ /* 0x000fc20008010861 */
[----:B------:R-:W-:Y:S01]  /*35c0*/  FFMA.FTZ R84, R93, UR22, -R97 ;  /* 0x000000165d547c23 */ /* 0x000fe20008010861 */
[----:B------:R-:W-:Y:S01]  /*35d0*/  IMAD.U32 R93, RZ, RZ, UR22 ;  /* 0x00000016ff5d7e24 */ /* 0x000fe2000f8e00ff */
[----:B------:R-:W-:Y:S02]  /*35e0*/  FMNMX.FTZ R62, R80, R63, !PT ;  /* 0x0000003f503e7209 */ /* 0x000fe40007810000 */
[----:B------:R-:W-:Y:S01]  /*35f0*/  MUFU.EX2 R63, R69 ;  /* 0x00000045003f7308 */ /* 0x000fe20000000800 */
[----:B--2---:R-:W-:-:S02]  /*3600*/  F2FP.SATFINITE.E4M3.F32.PACK_AB_MERGE_C R150, R61, R56, RZ ;  /* 0x000000383d96723e */ /* 0x004fc400048070ff */
[----:B------:R-:W-:-:S04]  /*3610*/  FMNMX.FTZ R62, R77, R62, !PT ;  /* 0x0000003e4d3e7209 */ /* 0x000fc80007810000 */
[----:B------:R-:W-:Y:S01]  /*3620*/  FMNMX.FTZ R65, R79, R62, !PT ;  /* 0x0000003e4f417209 */ /* 0x000fe20007810000 */
[----:B------:R-:W-:Y:S03]  /*3630*/  MUFU.EX2 R34, R34 ;  /* 0x0000002200227308 */ /* 0x000fe60000000800 */
[----:B------:R-:W-:Y:S01]  /*3640*/  FMNMX.FTZ R64, R26, R65, !PT ;  /* 0x000000411a407209 */ /* 0x000fe20007810000 */
[----:B------:R-:W-:-:S03]  /*3650*/  FFMA.FTZ R65, R52, UR22, -R97 ;  /* 0x0000001634417c23 */ /* 0x000fc60008010861 */
[----:B------:R-:W-:Y:S01]  /*3660*/  FMNMX.FTZ R67, R27, R64, !PT ;  /* 0x000000401b437209 */ /* 0x000fe20007810000 */
[----:B------:R0:W-:Y:S03]  /*3670*/  MUFU.EX2 R62, R74 ;  /* 0x0000004a003e7308 */ /* 0x0001e60000000800 */
[----:B------:R-:W-:-:S04]  /*3680*/  FMNMX.FTZ R52, R28, R67, !PT ;  /* 0x000000431c347209 */ /* 0x000fc80007810000 */
[----:B------:R-:W-:Y:S01]  /*3690*/  FMNMX.FTZ R67, R29, R52, !PT ;  /* 0x000000341d437209 */ /* 0x000fe20007810000 */
[----:B------:R-:W1:Y:S01]  /*36a0*/  MUFU.EX2 R35, R35 ;  /* 0x0000002300237308 */ /* 0x000e620000000800 */
[----:B0-----:R-:W-:-:S01]  /*36b0*/  FFMA.FTZ R74, R83, UR22, -R97 ;  /* 0x00000016534a7c23 */ /* 0x001fc20008010861 */
[--C-:B------:R-:W-:Y:S01]  /*36c0*/  FFMA.FTZ R83, R85, UR22, -R97.reuse ;  /* 0x0000001655537c23 */ /* 0x100fe20008010861 */
[----:B------:R-:W-:Y:S01]  /*36d0*/  FMNMX.FTZ R67, R30, R67, !PT ;  /* 0x000000431e437209 */ /* 0x000fe20007810000 */
[----:B------:R-:W-:-:S03]  /*36e0*/  FFMA.FTZ R85, R90, UR22, -R97 ;  /* 0x000000165a557c23 */ /* 0x000fc60008010861 */
[----:B------:R-:W-:Y:S01]  /*36f0*/  FMNMX.FTZ R64, R32, R67, !PT ;  /* 0x0000004320407209 */ /* 0x000fe20007810000 */
[----:B------:R0:W-:Y:S03]  /*3700*/  MUFU.EX2 R52, R75 ;  /* 0x0000004b00347308 */ /* 0x0001e60000000800 */
[----:B------:R-:W-:-:S04]  /*3710*/  FMNMX.FTZ R69, R33, R64, !PT ;  /* 0x0000004021457209 */ /* 0x000fc80007810000 */
[----:B------:R-:W-:Y:S01]  /*3720*/  FMNMX.FTZ R64, R36, R69, !PT ;  /* 0x0000004524407209 */ /* 0x000fe20007810000 */
[----:B------:R2:W-:Y:S01]  /*3730*/  MUFU.EX2 R67, R78 ;  /* 0x0000004e00437308 */ /* 0x0005e20000000800 */
[----:B------:R-:W-:-:S01]  /*3740*/  FFMA.FTZ R69, R86, UR22, -R97 ;  /* 0x0000001656457c23 */ /* 0x000fc20008010861 */
[--C-:B------:R-:W-:Y:S01]  /*3750*/  FFMA.FTZ R86, R96, UR22, -R97.reuse ;  /* 0x0000001660567c23 */ /* 0x100fe20008010861 */
[----:B------:R-:W-:Y:S02]  /*3760*/  FMNMX.FTZ R64, R37, R64, !PT ;  /* 0x0000004025407209 */ /* 0x000fe40007810000 */
[----:B-1----:R-:W-:Y:S02]  /*3770*/  F2FP.SATFINITE.E4M3.F32.PACK_AB_MERGE_C R152, R35, R34, RZ ;  /* 0x000000222398723e */ /* 0x002fe400048070ff */
[----:B0-----:R-:W-:Y:S01]  /*3780*/  FMNMX.FTZ R75, R51, R64, !PT ;  /* 0x00000040334b7209 */ /* 0x001fe20007810000 */
[----:B------:R-:W-:Y:S01]  /*3790*/  MUFU.EX2 R38, R38 ;  /* 0x0000002600267308 */ /* 0x000fe20000000800 */
[----:B--2---:R-:W-:-:S01]  /*37a0*/  FFMA.FTZ R78, R87, UR22, -R97 ;  /* 0x00000016574e7c23 */ /* 0x004fc20008010861 */
[----:B------:R-:W-:-:S02]  /*37b0*/  F2FP.SATFINITE.E4M3.F32.PACK_AB_MERGE_C R152, R31, R14, R152 ;  /* 0x0000000e1f98723e */ /* 0x000fc40004807098 */
[----:B------:R-:W-:Y:S02]  /*37c0*/  FMNMX.FTZ R64, R72, R75, !PT ;  /* 0x0000004b48407209 */ /* 0x000fe40007810000 */
[----:B------:R-:W-:Y:S02]  /*37d0*/  FSEL R75, R71, -INF , P3 ;  /* 0xff800000474b7808 */ /* 0x000fe40001800000 */
[----:B------:R-:W-:Y:S01]  /*37e0*/  FMNMX.FTZ R64, R99, R64, !PT ;  /* 0x0000004063407209 */ /* 0x000fe20007810000 */
[----:B------:R-:W-:Y:S03]  /*37f0*/  MUFU.EX2 R39, R39 ;  /* 0x0000002700277308 */ /* 0x000fe60000000800 */
[----:B------:R-:W-:-:S04]  /*3800*/  FMNMX.FTZ R71, R75, R64, !PT ;  /* 0x000000404b477209 */ /* 0x000fc80007810000 */
[----:B------:R-:W-:Y:S01]  /*3810*/  FMNMX.FTZ R64, R102, R71, !PT ;  /* 0x0000004766407209 */ /* 0x000fe20007810000 */
[----:B------:R-:W0:Y:S03]  /*3820*/  MUFU.EX2 R44, R44 ;  /* 0x0000002c002c7308 */ /* 0x000e260000000800 */
[----:B------:R-:W-:-:S05]  /*3830*/  FMNMX.FTZ R64, R101, R64, !PT ;  /* 0x0000004065407209 */ /* 0x000fca0007810000 */
[----:B------:R-:W1:Y:S01]  /*3840*/  SHFL.BFLY PT, R87, R64, 0x2, 0x1f ;  /* 0x0c401f0040577f89 */ /* 0x000e6200000e0000 */
[----:B------:R2:W-:Y:S08]  /*3850*/  MUFU.EX2 R71, R78 ;  /* 0x0000004e00477308 */ /* 0x0005f00000000800 */
[----:B------:R-:W-:Y:S01]  /*3860*/  MUFU.EX2 R46, R46 ;  /* 0x0000002e002e7308 */ /* 0x000fe20000000800 */
[----:B--2---:R-:W-:-:S01]  /*3870*/  FFMA.FTZ R78, R89, UR22, -R97 ;  /* 0x00000016594e7c23 */ /* 0x004fc20008010861 */
[----:B------:R-:W-:Y:S01]  /*3880*/  FFMA.FTZ R89, R94, UR22, -R97 ;  /* 0x000000165e597c23 */ /* 0x000fe20008010861 */
[----:B0-----:R-:W-:-:S04]  /*3890*/  F2FP.SATFINITE.E4M3.F32.PACK_AB_MERGE_C R154, R47, R44, RZ ;  /* 0x0000002c2f9a723e */ /* 0x001fc800048070ff */
[----:B------:R-:W-:Y:S01]  /*38a0*/  F2FP.SATFINITE.E4M3.F32.PACK_AB_MERGE_C R154, R39, R38, R154 ;  /* 0x00000026279a723e */ /* 0x000fe2000480709a */
[----:B------:R-:W0:Y:S01]  /*38b0*/  MUFU.EX2 R57, R57 ;  /* 0x0000003900397308 */ /* 0x000e220000000800 */
[----:B-1----:R-:W-:Y:S01]  /*38c0*/  FMNMX.FTZ R88, R64, R87, !PT ;  /* 0x0000005740587209 */ /* 0x002fe20007810000 */
[----:B------:R-:W-:-:S06]  /*38d0*/  FFMA.FTZ R87, R92, UR22, -R97 ;  /* 0x000000165c577c23 */ /* 0x000fcc0008010861 */
[----:B------:R-:W1:Y:S01]  /*38e0*/  MUFU.EX2 R59, R59 ;  /* 0x0000003b003b7308 */ /* 0x000e620000000800 */
[----:B------:R-:W2:Y:S07]  /*38f0*/  SHFL.BFLY PT, R91, R88, 0x1, 0x1f ;  /* 0x0c201f00585b7f89 */ /* 0x000eae00000e0000 */
[----:B------:R-:W3:Y:S01]  /*3900*/  MUFU.EX2 R65, R65 ;  /* 0x0000004100417308 */ /* 0x000ee20000000800 */
[----:B0-----:R-:W-:-:S04]  /*3910*/  F2FP.SATFINITE.E4M3.F32.PACK_AB_MERGE_C R148, R57, R48, RZ ;  /* 0x000000303994723e */ /* 0x001fc800048070ff */
[----:B------:R-:W-:-:S03]  /*3920*/  F2FP.SATFINITE.E4M3.F32.PACK_AB_MERGE_C R148, R53, R46, R148 ;  /* 0x0000002e3594723e */ /* 0x000fc60004807094 */
[----:B------:R-:W-:Y:S01]  /*3930*/  MUFU.EX2 R66, R66 ;  /* 0x0000004200427308 */ /* 0x000fe20000000800 */
[----:B-1----:R-:W-:-:S07]  /*3940*/  F2FP.SATFINITE.E4M3.F32.PACK_AB_MERGE_C R150, R59, R50, R150 ;  /* 0x000000323b96723e */ /* 0x002fce0004807096 */
[----:B------:R-:W-:Y:S01]  /*3950*/  MUFU.EX2 R69, R69 ;  /* 0x0000004500457308 */ /* 0x000fe20000000800 */
[----:B---3--:R-:W-:Y:S02]  /*3960*/  F2FP.SATFINITE.E4M3.F32.PACK_AB_MERGE_C R136, R65, R62, RZ ;  /* 0x0000003e4188723e */ /* 0x008fe400048070ff */
[----:B--2---:R-:W-:Y:S01]  /*3970*/  FMNMX.FTZ R64, R88, R91, !PT ;  /* 0x0000005b58407209 */ /* 0x004fe20007810000 */
[----:B------:R-:W-:-:S01]  /*3980*/  FFMA.FTZ R91, R95, UR22, -R97 ;  /* 0x000000165f5b7c23 */ /* 0x000fc20008010861 */
[--C-:B------:R-:W-:Y:S01]  /*3990*/  FFMA.FTZ R88, R100, UR22, -R97.reuse ;  /* 0x0000001664587c23 */ /* 0x100fe20008010861 */
[----:B------:R-:W-:Y:S02]  /*39a0*/  F2FP.SATFINITE.E4M3.F32.PACK_AB_MERGE_C R136, R63, R60, R136 ;  /* 0x0000003c3f88723e */ /* 0x000fe40004807088 */
[C---:B------:R-:W-:Y:S01]  /*39b0*/  FFMA.FTZ R90, R64.reuse, R93, -8 ;  /* 0xc1000000405a7423 */ /* 0x040fe2000001005d */
[----:B------:R-:W-:Y:S01]  /*39c0*/  FSETP.NEU.FTZ.AND P1, PT, R64, -INF , PT ;  /* 0xff8000004000780b */ /* 0x000fe20003f3d000 */
[----:B------:R-:W-:Y:S01]  /*39d0*/  FFMA.FTZ R93, R98, UR22, -R97 ;  /* 0x00000016625d7c23 */ /* 0x000fe20008010861 */
[----:B------:R-:W-:Y:S02]  /*39e0*/  MUFU.EX2 R68, R68 ;  /* 0x0000004400447308 */ /* 0x000fe40000000800 */
[----:B------:R-:W-:-:S02]  /*39f0*/  FSEL R90, R90, RZ, P1 ;  /* 0x000000ff5a5a7208 */ /* 0x000fc40000800000 */
[----:B------:R-:W-:-:S03]  /*3a00*/  PLOP3.LUT P1, PT, PT, PT, UP0, 0x80, 0x0 ;  /* 0x000000000000781c */ /* 0x000fc60003f2f008 */
        /* <DEDUP_REMOVED lines=14> */
[----:B------:R-:W0:Y:S01]  /*3af0*/  MUFU.EX2 R7, R7 ;  /* 0x0000000700077308 */ /* 0x000e220000000800 */
[----:B------:R-:W-:-:S01]  /*3b00*/  FFMA.FTZ R12, R12, UR22, -R90 ;  /* 0x000000160c0c7c23 */ /* 0x000fc2000801085a */
[--C-:B------:R-:W-:Y:S01]  /*3b10*/  FFMA.FTZ R15, R41, UR22, -R90.reuse ;  /* 0x00000016290f7c23 */ /* 0x100fe2000801085a */
[----:B------:R-:W-:-:S01]  /*3b20*/  FFMA.FTZ R25, R76, UR22, -R90 ;  /* 0x000000164c197c23 */ /* 0x000fc2000801085a */
[--C-:B------:R-:W-:Y:S01]  /*3b30*/  FFMA.FTZ R41, R24, UR22, -R90.reuse ;  /* 0x0000001618297c23 */ /* 0x100fe2000801085a */
[----:B------:R-:W-:-:S01]  /*3b40*/  FFMA.FTZ R76, R77, UR22, -R90 ;  /* 0x000000164d4c7c23 */ /* 0x000fc2000801085a */
[----:B------:R-:W-:Y:S01]  /*3b50*/  FFMA.FTZ R24, R81, UR22, -R90 ;  /* 0x0000001651187c23 */ /* 0x000fe2000801085a */
[----:B------:R-:W-:-:S01]  /*3b60*/  FADD.FTZ R77, R14, R31 ;  /* 0x0000001f0e4d7221 */ /* 0x000fc20000010000 */
[----:B------:R-:W1:Y:S01]  /*3b70*/  MUFU.EX2 R92, R92 ;  /* 0x0000005c005c7308 */ /* 0x000e620000000800 */
[----:B------:R-:W-:-:S01]  /*3b80*/  FFMA.FTZ R94, R40, UR22, -R90 ;  /* 0x00000016285e7c23 */ /* 0x000fc2000801085a */
[--C-:B------:R-:W-:Y:S01]  /*3b90*/  FFMA.FTZ R13, R13, UR22, -R90.reuse ;  /* 0x000000160d0d7c23 */ /* 0x100fe2000801085a */
[----:B------:R-:W-:-:S01]  /*3ba0*/  FFMA.FTZ R40, R49, UR22, -R90 ;  /* 0x0000001631287c23 */ /* 0x000fc2000801085a */
[----:B------:R-:W-:Y:S01]  /*3bb0*/  FFMA.FTZ R49, R80, UR22, -R90 ;  /* 0x0000001650317c23 */ /* 0x000fe2000801085a */
[----:B------:R-:W-:-:S01]  /*3bc0*/  FADD.FTZ R80, R34, R77 ;  /* 0x0000004d22507221 */ /* 0x000fc20000010000 */
[----:B------:R-:W-:Y:S01]  /*3bd0*/  @!P6 IADD3 R77, R5, 0x13240, RZ ;  /* 0x00013240054de810 */ /* 0x000fe20007ffe0ff */
[----:B------:R-:W-:-:S01]  /*3be0*/  FFMA.FTZ R21, R21, UR22, -R90 ;  /* 0x0000001615157c23 */ /* 0x000fc2000801085a */
[----:B------:R-:W2:Y:S01]  /*3bf0*/  MUFU.EX2 R95, R95 ;  /* 0x0000005f005f7308 */ /* 0x000ea20000000800 */
[----:B0-----:R-:W-:-:S01]  /*3c00*/  FADD.FTZ R81, R6, R7 ;  /* 0x0000000706517221 */ /* 0x001fc20000010000 */
[----:B------:R-:W-:Y:S01]  /*3c10*/  @!P6 PRMT R77, RZ, 0x654, R77 ;  /* 0x00000654ff4de816 */ /* 0x000fe2000000004d */
[----:B------:R-:W-:-:S01]  /*3c20*/  FFMA.FTZ R79, R79, UR22, -R90 ;  /* 0x000000164f4f7c23 */ /* 0x000fc2000801085a */
[--C-:B------:R-:W-:Y:S01]  /*3c30*/  FFMA.FTZ R26, R26, UR22, -R90.reuse ;  /* 0x000000161a1a7c23 */ /* 0x100fe2000801085a */
[----:B------:R-:W-:-:S01]  /*3c40*/  FFMA.FTZ R27, R27, UR22, -R90 ;  /* 0x000000161b1b7c23 */ /* 0x000fc2000801085a */
[----:B------:R0:W-:Y:S01]  /*3c50*/  @!P6 SYNCS.ARRIVE.TRANS64.RED.A1T0 RZ, [R77+URZ], RZ ;  /* 0x000000ff4dffe9a7 */ /* 0x0001e2000810043f */
[----:B------:R-:W-:-:S01]  /*3c60*/  FFMA.FTZ R32, R32, UR22, -R90 ;  /* 0x0000001620207c23 */ /* 0x000fc2000801085a */
[----:B------:R-:W3:Y:S01]  /*3c70*/  MUFU.EX2 R8, R8 ;  /* 0x0000000800087308 */ /* 0x000ee20000000800 */
[----:B-1----:R-:W-:-:S01]  /*3c80*/  FADD.FTZ R96, R92, R81 ;  /* 0x000000515c607221 */ /* 0x002fc20000010000 */
[----:B------:R-:W-:Y:S01]  /*3c90*/  FADD.FTZ R81, R35, R80 ;  /* 0x0000005023517221 */ /* 0x000fe20000010000 */
[----:B------:R-:W-:-:S01]  /*3ca0*/  FFMA.FTZ R33, R33, UR22, -R90 ;  /* 0x0000001621217c23 */ /* 0x000fc2000801085a */
[--C-:B------:R-:W-:Y:S01]  /*3cb0*/  FFMA.FTZ R36, R36, UR22, -R90.reuse ;  /* 0x0000001624247c23 */ /* 0x100fe2000801085a */
[----:B------:R-:W-:-:S01]  /*3cc0*/  FFMA.FTZ R37, R37, UR22, -R90 ;  /* 0x0000001625257c23 */ /* 0x000fc2000801085a */
[----:B------:R-:W-:Y:S01]  /*3cd0*/  FADD.FTZ R80, R38, R81 ;  /* 0x0000005126507221 */ /* 0x000fe20000010000 */
[----:B------:R-:W-:-:S01]  /*3ce0*/  FFMA.FTZ R51, R51, UR22, -R90 ;  /* 0x0000001633337c23 */ /* 0x000fc2000801085a */
[----:B------:R-:W0:Y:S01]  /*3cf0*/  MUFU.EX2 R9, R9 ;  /* 0x0000000900097308 */ /* 0x000e220000000800 */
[----:B--2---:R-:W-:-:S01]  /*3d00*/  FADD.FTZ R97, R95, R96 ;  /* 0x000000605f617221 */ /* 0x004fc20000010000 */
[----:B------:R-:W-:Y:S01]  /*3d10*/  FADD.FTZ R81, R39, R80 ;  /* 0x0000005027517221 */ /* 0x000fe20000010000 */
[----:B------:R-:W-:-:S01]  /*3d20*/  FFMA.FTZ R72, R72, UR22, -R90 ;  /* 0x0000001648487c23 */ /* 0x000fc2000801085a */
[--C-:B------:R-:W-:Y:S01]  /*3d30*/  FFMA.FTZ R99, R99, UR22, -R90.reuse ;  /* 0x0000001663637c23 */ /* 0x100fe2000801085a */
[----:B------:R-:W-:Y:S01]  /*3d40*/  F2FP.SATFINITE.E4M3.F32.PACK_AB_MERGE_C R92, R95, R92, RZ ;  /* 0x0000005c5f5c723e */ /* 0x000fe200048070ff */
[----:B------:R-:W-:Y:S01]  /*3d50*/  FADD.FTZ R80, R44, R81 ;  /* 0x000000512c507221 */ /* 0x000fe20000010000 */
[----:B------:R-:W-:-:S01]  /*3d60*/  FFMA.FTZ R75, R75, UR22, -R90 ;  /* 0x000000164b4b7c23 */ /* 0x000fc2000801085a */
[----:B------:R-:W1:Y:S01]  /*3d70*/  MUFU.EX2 R12, R12 ;  /* 0x0000000c000c7308 */ /* 0x000e620000000800 */
[----:B---3--:R-:W-:-:S01]  /*3d80*/  FADD.FTZ R96, R8, R97 ;  /* 0x0000006108607221 */ /* 0x008fc20000010000 */
[----:B------:R-:W-:Y:S01]  /*3d90*/  F2FP.SATFINITE.E4M3.F32.PACK_AB_MERGE_C R153, R7, R6, R92 ;  /* 0x000000060799723e */ /* 0x000fe2000480705c */
[----:B------:R-:W-:-:S01]  /*3da0*/  FFMA.FTZ R102, R102, UR22, -R90 ;  /* 0x0000001666667c23 */ /* 0x000fc2000801085a */
[----:B------:R-:W-:Y:S01]  /*3db0*/  MOV R39, R55 ;  /* 0x0000003700277202 */ /* 0x000fe20000000f00 */
[----:B------:R-:W-:-:S03]  /*3dc0*/  IMAD.MOV.U32 R38, RZ, RZ, R55 ;  /* 0x000000ffff267224 */ /* 0x000fc600078e0037 */
[----:B------:R-:W2:Y:S01]  /*3dd0*/  MUFU.EX2 R13, R13 ;  /* 0x0000000d000d7308 */ /* 0x000ea20000000800 */
[----:B0-----:R-:W-:-:S07]  /*3de0*/  FADD.FTZ R77, R9, R96 ;  /* 0x00000060094d7221 */ /* 0x001fce0000010000 */
[----:B------:R-:W0:Y:S01]  /*3df0*/  MUFU.EX2 R10, R10 ;  /* 0x0000000a000a7308 */ /* 0x000e220000000800 */
[----:B-1----:R-:W-:-:S01]  /*3e00*/  FADD.FTZ R96, R12, R77 ;  /* 0x0000004d0c607221 */ /* 0x002fc20000010000 */
[--C-:B------:R-:W-:Y:S01]  /*3e10*/  FFMA.FTZ R77, R28, UR22, -R90.reuse ;  /* 0x000000161c4d7c23 */ /* 0x100fe2000801085a */
[----:B------:R-:W-:-:S01]  /*3e20*/  FFMA.FTZ R28, R29, UR22, -R90 ;  /* 0x000000161d1c7c23 */ /* 0x000fc2000801085a */
[--C-:B------:R-:W-:Y:S01]  /*3e30*/  FFMA.FTZ R29, R30, UR22, -R90.reuse ;  /* 0x000000161e1d7c23 */ /* 0x100fe2000801085a */
[----:B------:R-:W-:-:S03]  /*3e40*/  FFMA.FTZ R90, R101, UR22, -R90 ;  /* 0x00000016655a7c23 */ /* 0x000fc6000801085a */
[----:B------:R-:W1:Y:S01]  /*3e50*/  MUFU.EX2 R11, R11 ;  /* 0x0000000b000b7308 */ /* 0x000e620000000800 */
[----:B--2---:R-:W-:-:S07]  /*3e60*/  FADD.FTZ R81, R13, R96 ;  /* 0x000000600d517221 */ /* 0x004fce0000010000 */
[----:B------:R-:W2:Y:S01]  /*3e70*/  MUFU.EX2 R21, R21 ;  /* 0x0000001500157308 */ /* 0x000ea20000000800 */
[----:B0-----:R-:W-:-:S07]  /*3e80*/  FADD.FTZ R30, R10, R81 ;  /* 0x000000510a1e7221 */ /* 0x001fce0000010000 */
[----:B------:R0:W-:Y:S08]  /*3e90*/  MUFU.EX2 R5, R79 ;  /* 0x0000004f00057308 */ /* 0x0001f00000000800 */
[----:B------:R-:W3:Y:S01]  /*3ea0*/  MUFU.EX2 R94, R94 ;  /* 0x0000005e005e7308 */ /* 0x000ee20000000800 */
[----:B0-----:R-:W-:-:S01]  /*3eb0*/  FADD.FTZ R79, R47, R80 ;  /* 0x000000502f4f7221 */ /* 0x001fc20000010000 */
[----:B------:R-:W-:-:S03]  /*3ec0*/  F2FP.SATFINITE.E4M3.F32.PACK_AB_MERGE_C R47, R13, R12, RZ ;  /* 0x0000000c0d2f723e */ /* 0x000fc600048070ff */
[----:B------:R-:W-:Y:S01]  /*3ed0*/  FADD.FTZ R80, R46, R79 ;  /* 0x0000004f2e507221 */ /* 0x000fe20000010000 */
[----:B------:R-:W-:Y:S01]  /*3ee0*/  F2FP.SATFINITE.E4M3.F32.PACK_AB_MERGE_C R155, R9, R8, R47 ;  /* 0x00000008099b723e */ /* 0x000fe2000480702f */
[----:B------:R-:W-:Y:S01]  /*3ef0*/  IMAD.MOV.U32 R46, RZ, RZ, R55 ;  /* 0x000000ffff2e7224 */ /* 0x000fe200078e0037 */
[----:B------:R-:W0:Y:S01]  /*3f00*/  MUFU.EX2 R15, R15 ;  /* 0x0000000f000f7308 */ /* 0x000e220000000800 */
[----:B------:R-:W-:-:S01]  /*3f10*/  FADD.FTZ R79, R53, R80 ;  /* 0x00000050354f7221 */ /* 0x000fc20000010000 */
[----:B-1----:R-:W-:Y:S01]  /*3f20*/  FADD.FTZ R80, R11, R30 ;  /* 0x0000001e0b507221 */ /* 0x002fe20000010000 */
[----:B------:R-:W-:Y:S01]  /*3f30*/  IMAD.MOV.U32 R53, RZ, RZ, R55 ;  /* 0x000000ffff357224 */ /* 0x000fe200078e0037 */
[----:B------:R-:W-:Y:S01]  /*3f40*/  MOV R47, R55 ;  /* 0x00000037002f7202 */ /* 0x000fe20000000f00 */
[----:B------:R-:W-:-:S01]  /*3f50*/  FADD.FTZ R96, R48, R79 ;  /* 0x0000004f30607221 */ /* 0x000fc20000010000 */
[----:B--2---:R-:W-:Y:S01]  /*3f60*/  FADD.FTZ R79, R21, R80 ;  /* 0x00000050154f7221 */ /* 0x004fe20000010000 */
[----:B------:R-:W-:Y:S01]  /*3f70*/  IMAD.MOV.U32 R48, RZ, RZ, R55 ;  /* 0x000000ffff307224 */ /* 0x000fe200078e0037 */
[----:B------:R-:W1:Y:S01]  /*3f80*/  MUFU.EX2 R20, R20 ;  /* 0x0000001400147308 */ /* 0x000e620000000800 */
[----:B------:R-:W-:-:S01]  /*3f90*/  FADD.FTZ R81, R57, R96 ;  /* 0x0000006039517221 */ /* 0x000fc20000010000 */
[C---:B---3--:R-:W-:Y:S01]  /*3fa0*/  FADD.FTZ R80, R94.reuse, R79 ;  /* 0x0000004f5e507221 */ /* 0x048fe20000010000 */
[----:B------:R-:W-:-:S02]  /*3fb0*/  F2FP.SATFINITE.E4M3.F32.PACK_AB_MERGE_C R94, R94, R21, RZ ;  /* 0x000000155e5e723e */ /* 0x000fc400048070ff */
[----:B------:R-:W-:Y:S01]  /*3fc0*/  FADD.FTZ R96, R50, R81 ;  /* 0x0000005132607221 */ /* 0x000fe20000010000 */
[----:B------:R-:W-:Y:S01]  /*3fd0*/  IMAD.MOV.U32 R50, RZ, RZ, R55 ;  /* 0x000000ffff327224 */ /* 0x000fe200078e0037 */
[----:B------:R-:W-:Y:S01]  /*3fe0*/  F2FP.SATFINITE.E4M3.F32.PACK_AB_MERGE_C R149, R11, R10, R94 ;  /* 0x0000000a0b95723e */ /* 0x000fe2000480705e */
[----:B------:R-:W2:Y:S01]  /*3ff0*/  MUFU.EX2 R42, R42 ;  /* 0x0000002a002a7308 */ /* 0x000ea20000000800 */
[----:B------:R-:W-:-:S07]  /*4000*/  FADD.FTZ R79, R59, R96 ;  /* 0x000000603b4f7221 */ /* 0x000fce0000010000 */
[----:B------:R-:W3:Y:S08]  /*4010*/  MUFU.EX2 R43, R43 ;  /* 0x0000002b002b7308 */ /* 0x000ef00000000800 */
[----:B------:R-:W4:Y:S08]  /*4020*/  MUFU.EX2 R40, R40 ;  /* 0x0000002800287308 */ /* 0x000f300000000800 */
[----:B------:R0:W-:Y:S08]  /*4030*/  MUFU.EX2 R30, R77 ;  /* 0x0000004d001e7308 */ /* 0x0001f00000000800 */
[----:B------:R-:W5:Y:S01]  /*4040*/  MUFU.EX2 R41, R41 ;  /* 0x0000002900297308 */ /* 0x000f620000000800 */
[----:B0-----:R-:W-:-:S01]  /*4050*/  FADD.FTZ R77, R15, R80 ;  /* 0x000000500f4d7221 */ /* 0x001fc20000010000 */
[----:B------:R-:W-:-:S03]  /*4060*/  FADD.FTZ R80, R56, R79 ;  /* 0x0000004f38507221 */ /* 0x000fc60000010000 */
[----:B-1----:R-:W-:-:S03]  /*4070*/  FADD.FTZ R77, R20, R77 ;  /* 0x0000004d144d7221 */ /* 0x002fc60000010000 */
[----:B------:R-:W0:Y:S01]  /*4080*/  MUFU.EX2 R45, R45 ;  /* 0x0000002d002d7308 */ /* 0x000e220000000800 */
[----:B--2---:R-:W-:-:S01]  /*4090*/  FADD.FTZ R96, R42, R77 ;  /* 0x0000004d2a607221 */ /* 0x004fc20000010000 */
[----:B------:R-:W-:Y:S01]  /*40a0*/  FADD.FTZ R77, R61, R80 ;  /* 0x000000503d4d7221 */ /* 0x000fe20000010000 */
[C---:B---3--:R-:W-:Y:S02]  /*40b0*/  F2FP.SATFINITE.E4M3.F32.PACK_AB_MERGE_C R42, R43.reuse, R42, RZ ;  /* 0x0000002a2b2a723e */ /* 0x048fe400048070ff */
[----:B------:R-:W-:Y:S01]  /*40c0*/  FADD.FTZ R35, R43, R96 ;  /* 0x000000602b237221 */ /* 0x000fe20000010000 */
[----:B------:R-:W-:-:S01]  /*40d0*/  FADD.FTZ R34, R60, R77 ;  /* 0x0000004d3c227221 */ /* 0x000fc20000010000 */
[----:B------:R-:W-:Y:S01]  /*40e0*/  F2FP.SATFINITE.E4M3.F32.PACK_AB_MERGE_C R151, R20, R15, R42 ;  /* 0x0000000f1497723e */ /* 0x000fe2000480702a */
[----:B------:R-:W1:Y:S01]  /*40f0*/  MUFU.EX2 R54, R54 ;  /* 0x0000003600367308 */ /* 0x000e620000000800 */
[----:B----4-:R-:W-:-:S01]  /*4100*/  FADD.FTZ R44, R40, R35 ;  /* 0x00000023282c7221 */ /* 0x010fc20000010000 */
[----:B------:R-:W-:Y:S01]  /*4110*/  FADD.FTZ R35, R63, R34 ;  /* 0x000000223f237221 */ /* 0x000fe20000010000 */
[----:B------:R-:W-:-:S02]  /*4120*/  IMAD.MOV.U32 R43, RZ, RZ, R55 ;  /* 0x000000ffff2b7224 */ /* 0x000fc400078e0037 */
[----:B-----5:R-:W-:Y:S01]  /*4130*/  FADD.FTZ R44, R41, R44 ;  /* 0x0000002c292c7221 */ /* 0x020fe20000010000 */
[----:B------:R-:W-:-:S01]  /*4140*/  FADD.FTZ R34, R62, R35 ;  /* 0x000000233e227221 */ /* 0x000fc20000010000 */
[----:B------:R-:W-:Y:S01]  /*4150*/  IMAD.MOV.U32 R42, RZ, RZ, R55 ;  /* 0x000000ffff2a7224 */ /* 0x000fe200078e0037 */
[----:B------:R-:W2:Y:S01]  /*4160*/  MUFU.EX2 R24, R24 ;  /* 0x0000001800187308 */ /* 0x000ea20000000800 */
[----:B0-----:R-:W-:-:S01]  /*4170*/  FADD.FTZ R35, R45, R44 ;  /* 0x0000002c2d237221 */ /* 0x001fc20000010000 */
[----:B------:R-:W-:-:S04]  /*4180*/  FADD.FTZ R65, R65, R34 ;  /* 0x0000002241417221 */ /* 0x000fc80000010000 */
[----:B------:R-:W-:Y:S02]  /*4190*/  FADD.FTZ R34, R52, R65 ;  /* 0x0000004134227221 */ /* 0x000fe40000010000 */
[----:B------:R-:W0:Y:S01]  /*41a0*/  MUFU.EX2 R25, R25 ;  /* 0x0000001900197308 */ /* 0x000e220000000800 */
[----:B-1----:R-:W-:-:S01]  /*41b0*/  FADD.FTZ R35, R54, R35 ;  /* 0x0000002336237221 */ /* 0x002fc20000010000 */
[----:B------:R-:W-:Y:S01]  /*41c0*/  FADD.FTZ R21, R67, R34 ;  /* 0x0000002243157221 */ /* 0x000fe20000010000 */
[----:B------:R-:W-:Y:S01]  /*41d0*/  F2FP.SATFINITE.E4M3.F32.PACK_AB_MERGE_C R45, R54, R45, RZ ;  /* 0x0000002d362d723e */ /* 0x000fe200048070ff */
[----:B------:R-:W-:Y:S02]  /*41e0*/  IMAD.MOV.U32 R54, RZ, RZ, R55 ;  /* 0x000000ffff367224 */ /* 0x000fe400078e0037 */
[----:B------:R-:W-:-:S01]  /*41f0*/  FADD.FTZ R34, R66, R21 ;  /* 0x0000001542227221 */ /* 0x000fc20000010000 */
[----:B------:R-:W-:Y:S01]  /*4200*/  F2FP.SATFINITE.E4M3.F32.PACK_AB_MERGE_C R66, R69, R66, RZ ;  /* 0x000000424542723e */ /* 0x000fe200048070ff */
[----:B------:R-:W1:Y:S01]  /*4210*/  MUFU.EX2 R49, R49 ;  /* 0x0000003100317308 */ /* 0x000e620000000800 */
[----:B--2---:R-:W-:-:S01]  /*4220*/  FADD.FTZ R44, R24, R35 ;  /* 0x00000023182c7221 */ /* 0x004fc20000010000 */
[----:B------:R-:W-:Y:S01]  /*4230*/  FADD.FTZ R69, R69, R34 ;  /* 0x0000002245457221 */ /* 0x000fe20000010000 */
[----:B------:R-:W-:Y:S01]  /*4240*/  F2FP.SATFINITE.E4M3.F32.PACK_AB_MERGE_C R138, R67, R52, R66 ;  /* 0x00000034438a723e */ /* 0x000fe20004807042 */
[----:B------:R-:W-:Y:S01]  /*4250*/  IMAD.MOV.U32 R52, RZ, RZ, R55 ;  /* 0x000000ffff347224 */ /* 0x000fe200078e0037 */
[----:B------:R-:W-:Y:S01]  /*4260*/  F2FP.SATFINITE.E4M3.F32.PACK_AB_MERGE_C R137, R41, R40, R45 ;  /* 0x000000282989723e */ /* 0x000fe2000480702d */
[----:B------:R-:W-:Y:S01]  /*4270*/  FADD.FTZ R14, R68, R69 ;  /* 0x00000045440e7221 */ /* 0x000fe20000010000 */
[----:B------:R-:W-:Y:S01]  /*4280*/  IMAD.MOV.U32 R45, RZ, RZ, R55 ;  /* 0x000000ffff2d7224 */ /* 0x000fe200078e0037 */
[----:B------:R-:W2:Y:S01]  /*4290*/  MUFU.EX2 R76, R76 ;  /* 0x0000004c004c7308 */ /* 0x000ea20000000800 */
[----:B0-----:R-:W-:-:S01]  /*42a0*/  FADD.FTZ R44, R25, R44 ;  /* 0x0000002c192c7221 */ /* 0x001fc20000010000 */
[----:B------:R-:W-:Y:S01]  /*42b0*/  FADD.FTZ R31, R71, R14 ;  /* 0x0000000e471f7221 */ /* 0x000fe20000010000 */
[----:B------:R-:W-:-:S02]  /*42c0*/  IMAD.MOV.U32 R41, RZ, RZ, R55 ;  /* 0x000000ffff297224 */ /* 0x000fc400078e0037 */
[--C-:B------:R-:W-:Y:S02]  /*42d0*/  IMAD.MOV.U32 R40, RZ, RZ, R55.reuse ;  /* 0x000000ffff287224 */ /* 0x100fe400078e0037 */
[----:B------:R-:W-:Y:S01]  /*42e0*/  IMAD.MOV.U32 R35, RZ, RZ, R55 ;  /* 0x000000ffff237224 */ /* 0x000fe200078e0037 */
[----:B------:R-:W0:Y:S01]  /*42f0*/  MUFU.EX2 R26, R26 ;  /* 0x0000001a001a7308 */ /* 0x000e220000000800 */
[----:B-1----:R-:W-:-:S01]  /*4300*/  FADD.FTZ R21, R49, R44 ;  /* 0x0000002c31157221 */ /* 0x002fc20000010000 */
[----:B------:R-:W-:-:S06]  /*4310*/  IMAD.MOV.U32 R44, RZ, RZ, R55 ;  /* 0x000000ffff2c7224 */ /* 0x000fcc00078e0037 */
[----:B------:R-:W1:Y:S01]  /*4320*/  MUFU.EX2 R70, R70 ;  /* 0x0000004600467308 */ /* 0x000e620000000800 */
[C---:B--2---:R-:W-:Y:S01]  /*4330*/  F2FP.SATFINITE.E4M3.F32.PACK_AB_MERGE_C R49, R76.reuse, R49, RZ ;  /* 0x000000314c31723e */ /* 0x044fe200048070ff */
[----:B------:R-:W-:-:S03]  /*4340*/  FADD.FTZ R76, R76, R21 ;  /* 0x000000154c4c7221 */ /* 0x000fc60000010000 */
[----:B------:R-:W-:Y:S01]  /*4350*/  F2FP.SATFINITE.E4M3.F32.PACK_AB_MERGE_C R139, R25, R24, R49 ;  /* 0x00000018198b723e */ /* 0x000fe20004807031 */
[----:B------:R-:W-:-:S01]  /*4360*/  FADD.FTZ R21, R5, R76 ;  /* 0x0000004c05157221 */ /* 0x000fc20000010000 */
[--C-:B------:R-:W-:Y:S01]  /*4370*/  IMAD.MOV.U32 R49, RZ, RZ, R55.reuse ;  /* 0x000000ffff317224 */ /* 0x100fe200078e0037 */
[----:B------:R-:W2:Y:S01]  /*4380*/  MUFU.EX2 R27, R27 ;  /* 0x0000001b001b7308 */ /* 0x000ea20000000800 */
[----:B------:R-:W-:Y:S02]  /*4390*/  IMAD.MOV.U32 R25, RZ, RZ, R55 ;  /* 0x000000ffff197224 */ /* 0x000fe400078e0037 */
[----:B0-----:R-:W-:Y:S01]  /*43a0*/  FADD.FTZ R14, R26, R21 ;  /* 0x000000151a0e7221 */ /* 0x001fe20000010000 */
[----:B------:R-:W-:-:S04]  /*43b0*/  IMAD.MOV.U32 R24, RZ, RZ, R55 ;  /* 0x000000ffff187224 */ /* 0x000fc800078e0037 */
[----:B------:R-:W0:Y:S01]  /*43c0*/  MUFU.EX2 R73, R73 ;  /* 0x0000004900497308 */ /* 0x000e220000000800 */
[----:B-1----:R-:W-:-:S07]  /*43d0*/  FADD.FTZ R34, R70, R31 ;  /* 0x0000001f46227221 */ /* 0x002fce0000010000 */
[----:B------:R-:W1:Y:S01]  /*43e0*/  MUFU.EX2 R74, R74 ;  /* 0x0000004a004a7308 */ /* 0x000e620000000800 */
[----:B--2---:R-:W-:-:S01]  /*43f0*/  FADD.FTZ R21, R27, R14 ;  /* 0x0000000e1b157221 */ /* 0x004fc20000010000 */
[----:B------:R-:W-:-:S03]  /*4400*/  F2FP.SATFINITE.E4M3.F32.PACK_AB_MERGE_C R31, R30, R27, RZ ;  /* 0x0000001b1e1f723e */ /* 0x000fc600048070ff */
[----:B------:R-:W-:Y:S01]  /*4410*/  FADD.FTZ R21, R30, R21 ;  /* 0x000000151e157221 */ /* 0x000fe20000010000 */
[----:B------:R-:W-:Y:S01]  /*4420*/  F2FP.SATFINITE.E4M3.F32.PACK_AB_MERGE_C R141, R26, R5, R31 ;  /* 0x000000051a8d723e */ /* 0x000fe2000480701f */
[----:B------:R-:W-:Y:S01]  /*4430*/  IMAD.MOV.U32 R26, RZ, RZ, R55 ;  /* 0x000000ffff1a7224 */ /* 0x000fe200078e0037 */
[----:B------:R-:W2:Y:S01]  /*4440*/  MUFU.EX2 R28, R28 ;  /* 0x0000001c001c7308 */ /* 0x000ea20000000800 */
[C---:B0-----:R-:W-:Y:S01]  /*4450*/  F2FP.SATFINITE.E4M3.F32.PACK_AB_MERGE_C R70, R73.reuse, R70, RZ ;  /* 0x000000464946723e */ /* 0x041fe200048070ff */
[----:B------:R-:W-:Y:S01]  /*4460*/  FADD.FTZ R73, R73, R34 ;  /* 0x0000002249497221 */ /* 0x000fe20000010000 */
[----:B------:R-:W-:Y:S02]  /*4470*/  MOV R31, R55 ;  /* 0x00000037001f7202 */ /* 0x000fe40000000f00 */
[----:B------:R-:W-:-:S03]  /*4480*/  F2FP.SATFINITE.E4M3.F32.PACK_AB_MERGE_C R140, R71, R68, R70 ;  /* 0x00000044478c723e */ /* 0x000fc60004807046 */
[----:B------:R-:W0:Y:S01]  /*4490*/  MUFU.EX2 R83, R83 ;  /* 0x0000005300537308 */ /* 0x000e220000000800 */
[----:B-1----:R-:W-:-:S07]  /*44a0*/  FADD.FTZ R14, R74, R73 ;  /* 0x000000494a0e7221 */ /* 0x002fce0000010000 */
[----:B------:R-:W1:Y:S01]  /*44b0*/  MUFU.EX2 R29, R29 ;  /* 0x0000001d001d7308 */ /* 0x000e620000000800 */
[----:B--2---:R-:W-:-:S07]  /*44c0*/  FADD.FTZ R30, R28, R21 ;  /* 0x000000151c1e7221 */ /* 0x004fce0000010000 */
[----:B------:R-:W-:Y:S01]  /*44d0*/  MUFU.EX2 R78, R78 ;  /* 0x0000004e004e7308 */ /* 0x000fe20000000800 */
[----:B0-----:R-:W-:-:S07]  /*44e0*/  FADD.FTZ R21, R83, R14 ;  /* 0x0000000e53157221 */ /* 0x001fce0000010000 */
[----:B------:R-:W0:Y:S01]  /*44f0*/  MUFU.EX2 R85, R85 ;  /* 0x0000005500557308 */ /* 0x000e220000000800 */
[----:B-1----:R-:W-:-:S07]  /*4500*/  FADD.FTZ R27, R29, R30 ;  /* 0x0000001e1d1b7221 */ /* 0x002fce0000010000 */
[----:B------:R-:W1:Y:S08]  /*4510*/  MUFU.EX2 R32, R32 ;  /* 0x0000002000207308 */ /* 0x000e700000000800 */
[----:B------:R-:W2:Y:S01]  /*4520*/  MUFU.EX2 R33, R33 ;  /* 0x0000002100217308 */ /* 0x000ea20000000800 */
[----:B0-----:R-:W-:Y:S01]  /*4530*/  F2FP.SATFINITE.E4M3.F32.PACK_AB_MERGE_C R34, R85, R78, RZ ;  /* 0x0000004e5522723e */ /* 0x001fe200048070ff */
[----:B------:R-:W-:-:S03]  /*4540*/  FADD.FTZ R78, R78, R21 ;  /* 0x000000154e4e7221 */ /* 0x000fc60000010000 */
[----:B------:R-:W-:Y:S01]  /*4550*/  F2FP.SATFINITE.E4M3.F32.PACK_AB_MERGE_C R142, R83, R74, R34 ;  /* 0x0000004a538e723e */ /* 0x000fe20004807022 */
[----:B------:R-:W-:-:S01]  /*4560*/  FADD.FTZ R85, R85, R78 ;  /* 0x0000004e55557221 */ /* 0x000fc20000010000 */
[----:B------:R-:W-:Y:S01]  /*4570*/  IMAD.MOV.U32 R34, RZ, RZ, R55 ;  /* 0x000000ffff227224 */ /* 0x000fe200078e0037 */
[----:B------:R-:W-:Y:S01]  /*4580*/  MUFU.EX2 R84, R84 ;  /* 0x0000005400547308 */ /* 0x000fe20000000800 */
[----:B-1----:R-:W-:-:S01]  /*4590*/  FADD.FTZ R30, R32, R27 ;  /* 0x0000001b201e7221 */ /* 0x002fc20000010000 */
[----:B------:R-:W-:-:S06]  /*45a0*/  IMAD.MOV.U32 R27, RZ, RZ, R55 ;  /* 0x000000ffff1b7224 */ /* 0x000fcc00078e0037 */
[----:B------:R-:W0:Y:S01]  /*45b0*/  MUFU.EX2 R89, R89 ;  /* 0x0000005900597308 */ /* 0x000e220000000800 */
[C---:B--2---:R-:W-:Y:S01]  /*45c0*/  F2FP.SATFINITE.E4M3.F32.PACK_AB_MERGE_C R32, R33.reuse, R32, RZ ;  /* 0x000000202120723e */ /* 0x044fe200048070ff */
[----:B------:R-:W-:Y:S01]  /*45d0*/  FADD.FTZ R33, R33, R30 ;  /* 0x0000001e21217221 */ /* 0x000fe20000010000 */
[--C-:B------:R-:W-:Y:S02]  /*45e0*/  IMAD.MOV.U32 R30, RZ, RZ, R55.reuse ;  /* 0x000000ffff1e7224 */ /* 0x100fe400078e0037 */
[----:B------:R-:W-:Y:S01]  /*45f0*/  F2FP.SATFINITE.E4M3.F32.PACK_AB_MERGE_C R143, R29, R28, R32 ;  /* 0x0000001c1d8f723e */ /* 0x000fe20004807020 */
[--C-:B------:R-:W-:Y:S02]  /*4600*/  IMAD.MOV.U32 R32, RZ, RZ, R55.reuse ;  /* 0x000000ffff207224 */ /* 0x100fe400078e0037 */
[----:B------:R-:W1:Y:S01]  /*4610*/  MUFU.EX2 R82, R82 ;  /* 0x0000005200527308 */ /* 0x000e620000000800 */
[--C-:B------:R-:W-:Y:S02]  /*4620*/  IMAD.MOV.U32 R29, RZ, RZ, R55.reuse ;  /* 0x000000ffff1d7224 */ /* 0x100fe400078e0037 */
[----:B------:R-:W-:-:S05]  /*4630*/  IMAD.MOV.U32 R28, RZ, RZ, R55 ;  /* 0x000000ffff1c7224 */ /* 0x000fca00078e0037 */
[----:B------:R2:W3:Y:S01]  /*4640*/  MUFU.EX2 R12, R36 ;  /* 0x00000024000c7308 */ /* 0x0004e20000000800 */
[----:B0-----:R-:W-:-:S07]  /*4650*/  F2FP.SATFINITE.E4M3.F32.PACK_AB_MERGE_C R7, R89, R84, RZ ;  /* 0x000000545907723e */ /* 0x001fce00048070ff */
[----:B------:R-:W0:Y:S01]  /*4660*/  MUFU.EX2 R87, R87 ;  /* 0x0000005700577308 */ /* 0x000e220000000800 */
[----:B-1----:R-:W-:-:S01]  /*4670*/  FADD.FTZ R6, R82, R85 ;  /* 0x0000005552067221 */ /* 0x002fc20000010000 */
[----:B--2---:R-:W-:-:S06]  /*4680*/  IMAD.MOV.U32 R36, RZ, RZ, R55 ;  /* 0x000000ffff247224 */ /* 0x004fcc00078e0037 */
[----:B------:R1:W2:Y:S01]  /*4690*/  MUFU.EX2 R13, R37 ;  /* 0x00000025000d7308 */ /* 0x0002a20000000800 */
[----:B---3--:R-:W-:-:S01]  /*46a0*/  FADD.FTZ R8, R12, R33 ;  /* 0x000000210c087221 */ /* 0x008fc20000010000 */
[----:B------:R-:W-:-:S06]  /*46b0*/  IMAD.MOV.U32 R33, RZ, RZ, R55 ;  /* 0x000000ffff217224 */ /* 0x000fcc00078e0037 */
[----:B------:R-:W3:Y:S01]  /*46c0*/  MUFU.EX2 R51, R51 ;  /* 0x0000003300337308 */ /* 0x000ee20000000800 */
[C---:B0-----:R-:W-:Y:S01]  /*46d0*/  F2FP.SATFINITE.E4M3.F32.PACK_AB_MERGE_C R144, R87.reuse, R82, R7 ;  /* 0x000000525790723e */ /* 0x041fe20004807007 */
[----:B------:R-:W-:Y:S01]  /*46e0*/  FADD.FTZ R87, R87, R6 ;  /* 0x0000000657577221 */ /* 0x000fe20000010000 */
[----:B-1----:R-:W-:-:S03]  /*46f0*/  IMAD.MOV.U32 R37, RZ, RZ, R55 ;  /* 0x000000ffff257224 */ /* 0x002fc600078e0037 */
[----:B------:R-:W-:Y:S02]  /*4700*/  FADD.FTZ R84, R84, R87 ;  /* 0x0000005754547221 */ /* 0x000fe40000010000 */
[----:B------:R-:W0:Y:S01]  /*4710*/  MUFU.EX2 R72, R72 ;  /* 0x0000004800487308 */ /* 0x000e220000000800 */
[----:B--2---:R-:W-:-:S01]  /*4720*/  FADD.FTZ R8, R13, R8 ;  /* 0x000000080d087221 */ /* 0x004fc20000010000 */
[----:B------:R-:W-:-:S06]  /*4730*/  FADD.FTZ R89, R89, R84 ;  /* 0x0000005459597221 */ /* 0x000fcc0000010000 */
[----:B------:R-:W-:Y:S01]  /*4740*/  MUFU.EX2 R88, R88 ;  /* 0x0000005800587308 */ /* 0x000fe20000000800 */
[----:B---3--:R-:W-:-:S07]  /*4750*/  FADD.FTZ R9, R51, R8 ;  /* 0x0000000833097221 */ /* 0x008fce0000010000 */
[----:B------:R-:W1:Y:S01]  /*4760*/  MUFU.EX2 R93, R93 ;  /* 0x0000005d005d7308 */ /* 0x000e620000000800 */
[C---:B0-----:R-:W-:Y:S01]  /*4770*/  F2FP.SATFINITE.E4M3.F32.PACK_AB_MERGE_C R51, R72.reuse, R51, RZ ;  /* 0x000000334833723e */ /* 0x041fe200048070ff */
[----:B------:R-:W-:-:S03]  /*4780*/  FADD.FTZ R72, R72, R9 ;  /* 0x0000000948487221 */ /* 0x000fc60000010000 */
[----:B------:R-:W-:Y:S01]  /*4790*/  F2FP.SATFINITE.E4M3.F32.PACK_AB_MERGE_C R145, R13, R12, R51 ;  /* 0x0000000c0d91723e */ /* 0x000fe20004807033 */
[----:B------:R-:W-:Y:S02]  /*47a0*/  IMAD.MOV.U32 R51, RZ, RZ, R55 ;  /* 0x000000ffff337224 */ /* 0x000fe400078e0037 */
[----:B------:R-:W0:Y:S08]  /*47b0*/  MUFU.EX2 R86, R86 ;  /* 0x0000005600567308 */ /* 0x000e300000000800 */
[----:B------:R-:W2:Y:S01]  /*47c0*/  MUFU.EX2 R99, R99 ;  /* 0x0000006300637308 */ /* 0x000ea20000000800 */
[----:B-1----:R-:W-:-:S07]  /*47d0*/  F2FP.SATFINITE.E4M3.F32.PACK_AB_MERGE_C R8, R93, R88, RZ ;  /* 0x000000585d08723e */ /* 0x002fce00048070ff */
[----:B------:R-:W1:Y:S01]  /*47e0*/  MUFU.EX2 R91, R91 ;  /* 0x0000005b005b7308 */ /* 0x000e620000000800 */
[----:B0-----:R-:W-:-:S07]  /*47f0*/  FADD.FTZ R6, R86, R89 ;  /* 0x0000005956067221 */ /* 0x001fce0000010000 */
[----:B------:R-:W0:Y:S01]  /*4800*/  MUFU.EX2 R14, R75 ;  /* 0x0000004b000e7308 */ /* 0x000e220000000800 */
[----:B--2---:R-:W-:-:S07]  /*4810*/  FADD.FTZ R9, R99, R72 ;  /* 0x0000004863097221 */ /* 0x004fce0000010000 */
[----:B------:R-:W2:Y:S01]  /*4820*/  MUFU.EX2 R102, R102 ;  /* 0x0000006600667308 */ /* 0x000ea20000000800 */
[C---:B-1----:R-:W-:Y:S01]  /*4830*/  F2FP.SATFINITE.E4M3.F32.PACK_AB_MERGE_C R146, R91.reuse, R86, R8 ;  /* 0x000000565b92723e */ /* 0x042fe20004807008 */
[----:B------:R-:W-:-:S04]  /*4840*/  FADD.FTZ R91, R91, R6 ;  /* 0x000000065b5b7221 */ /* 0x000fc80000010000 */
[----:B------:R-:W-:Y:S02]  /*4850*/  FADD.FTZ R8, R88, R91 ;  /* 0x0000005b58087221 */ /* 0x000fe40000010000 */
[----:B------:R-:W1:Y:S01]  /*4860*/  MUFU.EX2 R7, R90 ;  /* 0x0000005a00077308 */ /* 0x000e620000000800 */
[----:B0-----:R-:W-:-:S01]  /*4870*/  FADD.FTZ R9, R14, R9 ;  /* 0x000000090e097221 */ /* 0x001fc20000010000 */
[----:B------:R-:W-:-:S03]  /*4880*/  FADD.FTZ R8, R93, R8 ;  /* 0x000000085d087221 */ /* 0x000fc60000010000 */
[----:B--2---:R-:W-:Y:S01]  /*4890*/  FADD.FTZ R6, R102, R9 ;  /* 0x0000000966067221 */ /* 0x004fe20000010000 */
[----:B-1----:R-:W-:-:S03]  /*48a0*/  F2FP.SATFINITE.E4M3.F32.PACK_AB_MERGE_C R5, R7, R102, RZ ;  /* 0x000000660705723e */ /* 0x002fc600048070ff */
[----:B------:R-:W-:Y:S01]  /*48b0*/  FADD.FTZ R6, R7, R6 ;  /* 0x0000000607067221 */ /* 0x000fe20000010000 */
[----:B------:R-:W-:Y:S01]  /*48c0*/  F2FP.SATFINITE.E4M3.F32.PACK_AB_MERGE_C R147, R14, R99, R5 ;  /* 0x000000630e93723e */ /* 0x000fe20004807005 */
[----:B------:R-:W-:Y:S06]  /*48d0*/  @!P1 BRA `(.L_x_128) ;  /* 0x0000002c00849947 */ /* 0x000fec0003800000 */
[----:B------:R-:W-:Y:S01]  /*48e0*/  MOV R9, R64 ;  /* 0x0000004000097202 */ /* 0x000fe20000000f00 */
        /* <DEDUP_REMOVED lines=21> */
.L_x_138:
[----:B------:R-:W-:-:S04]  /*4a40*/  UISETP.NE.AND UP0, UPT, UR21, 0x1, UPT ;  /* 0x000000011500788c */ /* 0x000fc8000bf05270 */
[----:B------:R-:W-:-:S04]  /*4a50*/  USEL UR37, URZ, 0x1, UP0 ;  /* 0x000000013f257887 */ /* 0x000fc80008000000 */
[----:B------:R-:W-:Y:S01]  /*4a60*/  ULOP3.LUT UR37, UR20, UR37, URZ, 0x3c, !UPT ;  /* 0x0000002514257292 */ /* 0x000fe2000f8e3c3f */
[----:B------:R-:W-:Y:S11]  /*4a70*/  @!P0 BRA `(.L_x_129) ;  /* 0x0000000000048947 */ /* 0x000ff60003800000 */
[----:B------:R-:W-:Y:S01]  /*4a80*/  BPT.TRAP 0x1 ;  /* 0x000000040000795c */ /* 0x000fe20000300000 */
.L_x_129:
[----:B------:R-:W0:Y:S01]  /*4a90*/  S2UR UR6, SR_CgaCtaId ;  /* 0x00000000000679c3 */ /* 0x000e220000008800 */
[----:B------:R-:W-:Y:S01]  /*4aa0*/  UIADD3 UR38, UR21, 0x1, URZ ;  /* 0x0000000115267890 */ /* 0x000fe2000fffe03f */
[----:B------:R-:W-:Y:S01]  /*4ab0*/  MOV R2, 0x400 ;  /* 0x0000040000027802 */ /* 0x000fe20000000f00 */
[----:B------:R-:W-:Y:S02]  /*4ac0*/  IMAD.U32 R10, RZ, RZ, UR37 ;  /* 0x00000025ff0a7e24 */ /* 0x000fe4000f8e00ff */
[----:B------:R-:W-:-:S03]  /*4ad0*/  UISETP.NE.AND UP0, UPT, UR38, 0x2, UPT ;  /* 0x000000022600788c */ /* 0x000fc6000bf05270 */
[----:B------:R-:W-:Y:S01]  /*4ae0*/  SHF.L.U32 R10, R10, 0x1f, RZ ;  /* 0x0000001f0a0a7819 */ /* 0x000fe200000006ff */
[----:B------:R-:W-:-:S06]  /*4af0*/  USEL UR38, UR38, URZ, UP0 ;  /* 0x0000003f26267287 */ /* 0x000fcc0008000000 */
[----:B------:R-:W-:Y:S02]  /*4b00*/  IMAD.U32 R7, RZ, RZ, UR38 ;  /* 0x00000026ff077e24 */ /* 0x000fe4000f8e00ff */
[----:B0-----:R-:W-:-:S05]  /*4b10*/  IMAD.U32 R3, RZ, RZ, UR6 ;  /* 0x00000006ff037e24 */ /* 0x001fca000f8e00ff */
[----:B------:R-:W-:-:S05]  /*4b20*/  LEA R2, R3, R2, 0x18 ;  /* 0x0000000203027211 */ /* 0x000fca00078ec0ff */
[----:B------:R-:W-:-:S04]  /*4b30*/  IMAD R7, R7, 0x8, R2 ;  /* 0x0000000807077824 */ /* 0x000fc800078e0202 */
[----:B------:R0:W1:Y:S01]  /*4b40*/  SYNCS.PHASECHK.TRANS64.TRYWAIT P1, [R7+URZ+0x13230], R10 ;  /* 0x0132300a070075a7 */ /* 0x000062000802017f */
[----:B------:R-:W-:Y:S05]  /*4b50*/  @!P0 BRA `(.L_x_130) ;  /* 0x0000000000048947 */ /* 0x000fea0003800000 */
[----:B------:R-:W-:Y:S01]  /*4b60*/  BPT.TRAP 0x1 ;  /* 0x000000040000795c */ /* 0x000fe20000300000 */
.L_x_130:
[----:B-1----:R-:W-:Y:S05]  /*4b70*/  @P1 BRA `(.L_x_131) ;  /* 0x0000000000081947 */ /* 0x002fea0003800000 */
[----:B------:R-:W1:Y:S02]  /*4b80*/  SYNCS.PHASECHK.TRANS64.TRYWAIT P1, [R7+URZ+0x13230], R10 ;  /* 0x0132300a070075a7 */ /* 0x000e64000802017f */
[----:B-1----:R-:W-:Y:S05]  /*4b90*/  @!P1 BRA `(.L_x_132) ;  /* 0x0000008c00e49947 */ /* 0x002fea0003800000 */
.L_x_131:
        /* <DEDUP_REMOVED lines=64> */
.L_x_133:
[----:B------:R-:W-:Y:S01]  /*4fa0*/  R2UR UR12, R2 ;  /* 0x00000000020c72ca */ /* 0x000fe200000e0000 */
[----:B01----:R-:W-:-:S05]  /*4fb0*/  IMAD.U32 R10, RZ, RZ, UR20 ;  /* 0x00000014ff0a7e24 */ /* 0x003fca000f8e00ff */
[----:B------:R-:W-:-:S07]  /*4fc0*/  SHF.L.U32 R10, R10, 0x1f, RZ ;  /* 0x0000001f0a0a7819 */ /* 0x000fce00000006ff */
[----:B------:R-:W-:-:S09]  /*4fd0*/  ULEA UR12, UR21, UR12, 0x3 ;  /* 0x0000000c150c7291 */ /* 0x000fd2000f8e183f */
[----:B------:R0:W1:Y:S01]  /*4fe0*/  SYNCS.PHASECHK.TRANS64.TRYWAIT P1, [UR12+0x13250], R10 ;  /* 0x0132500aff0075a7 */ /* 0x000062000802014c */
[----:B------:R-:W-:Y:S05]  /*4ff0*/  @!P0 BRA `(.L_x_134) ;  /* 0x0000000000048947 */ /* 0x000fea0003800000 */
[----:B------:R-:W-:Y:S01]  /*5000*/  BPT.TRAP 0x1 ;  /* 0x000000040000795c */ /* 0x000fe20000300000 */
.L_x_134:
[----:B-1----:R-:W-:Y:S05]  /*5010*/  @P1 BRA `(.L_x_135) ;  /* 0x0000000000081947 */ /* 0x002fea0003800000 */
[----:B------:R-:W1:Y:S02]  /*5020*/  SYNCS.PHASECHK.TRANS64.TRYWAIT P1, [UR12+0x13250], R10 ;  /* 0x0132500aff0075a7 */ /* 0x000e64000802014c */
[----:B-1----:R-:W-:Y:S05]  /*5030*/  @!P1 BRA `(.L_x_136) ;  /* 0x0000008800d09947 */ /* 0x002fea0003800000 */
.L_x_135:
[C---:B01----:R-:W-:Y:S01]  /*5040*/  FMUL.FTZ R10, R0.reuse, R120 ;  /* 0x00000078000a7220 */ /* 0x043fe20000410000 */
[C---:B------:R-:W-:Y:S01]  /*5050*/  FMUL.FTZ R12, R0.reuse, R122 ;  /* 0x0000007a000c7220 */ /* 0x040fe20000410000 */
[C---:B------:R-:W-:Y:S01]  /*5060*/  FMUL.FTZ R11, R0.reuse, R121 ;  /* 0x00000079000b7220 */ /* 0x040fe20000410000 */
[C---:B------:R-:W-:Y:S01]  /*5070*/  FMUL.FTZ R13, R0.reuse, R123 ;  /* 0x0000007b000d7220 */ /* 0x040fe20000410000 */
[C---:B------:R-:W-:Y:S01]  /*5080*/  FMUL.FTZ R14, R0.reuse, R124 ;  /* 0x0000007c000e7220 */ /* 0x040fe20000410000 */
[C---:B------:R-:W-:Y:S01]  /*5090*/  FMUL.FTZ R20, R0.reuse, R126 ;  /* 0x0000007e00147220 */ /* 0x040fe20000410000 */
[----:B------:R-:W0:Y:S01]  /*50a0*/  MUFU.TANH R10, R10 ;  /* 0x0000000a000a7308 */ /* 0x000e220000002400 */
[C---:B------:R-:W-:Y:S01]  /*50b0*/  FMUL.FTZ R15, R0.reuse, R125 ;  /* 0x0000007d000f7220 */ /* 0x040fe20000410000 */
[C---:B------:R-:W-:Y:S01]  /*50c0*/  FMUL.FTZ R21, R0.reuse, R127 ;  /* 0x0000007f00157220 */ /* 0x040fe20000410000 */
[C---:B------:R-:W-:Y:S01]  /*50d0*/  FMUL.FTZ R120, R0.reuse, R128 ;  /* 0x0000008000787220 */ /* 0x040fe20000410000 */
[C---:B------:R-:W-:Y:S01]  /*50e0*/  FMUL.FTZ R122, R0.reuse, R130 ;  /* 0x00000082007a7220 */ /* 0x040fe20000410000 */
[C---:B------:R-:W-:Y:S01]  /*50f0*/  FMUL.FTZ R121, R0.reuse, R129 ;  /* 0x0000008100797220 */ /* 0x040fe20000410000 */
[C---:B------:R-:W-:Y:S01]  /*5100*/  FMUL.FTZ R123, R0.reuse, R131 ;  /* 0x00000083007b7220 */ /* 0x040fe20000410000 */
[C---:B------:R-:W-:Y:S01]  /*5110*/  FMUL.FTZ R124, R0.reuse, R132 ;  /* 0x00000084007c7220 */ /* 0x040fe20000410000 */
[----:B------:R-:W1:Y:S01]  /*5120*/  MUFU.TANH R12, R12 ;  /* 0x0000000c000c7308 */ /* 0x000e620000002400 */
[C---:B------:R-:W-:Y:S01]  /*5130*/  FMUL.FTZ R126, R0.reuse, R134 ;  /* 0x00000086007e7220 */ /* 0x040fe20000410000 */
[----:B------:R-:W-:Y:S01]  /*5140*/  FMUL.FTZ R125, R0, R133 ;  /* 0x00000085007d7220 */ /* 0x000fe20000410000 */
[----:B------:R-:W-:Y:S01]  /*5150*/  R2UR UR6, R2 ;  /* 0x00000000020672ca */ /* 0x000fe200000e0000 */
[C---:B------:R-:W-:Y:S01]  /*5160*/  FMUL.FTZ R127, R0.reuse, R135 ;  /* 0x00000087007f7220 */ /* 0x040fe20000410000 */
[C---:B------:R-:W-:Y:S01]  /*5170*/  FMUL.FTZ R104, R0.reuse, R104 ;  /* 0x0000006800687220 */ /* 0x040fe20000410000 */
[C---:B------:R-:W-:Y:S01]  /*5180*/  FMUL.FTZ R106, R0.reuse, R106 ;  /* 0x0000006a006a7220 */ /* 0x040fe20000410000 */
[----:B------:R-:W-:Y:S01]  /*5190*/  FMUL.FTZ R105, R0, R105 ;  /* 0x0000006900697220 */ /* 0x000fe20000410000 */
[----:B------:R-:W2:Y:S01]  /*51a0*/  MUFU.TANH R11, R11 ;  /* 0x0000000b000b7308 */ /* 0x000ea20000002400 */
[----:B0-----:R-:W-:Y:S01]  /*51b0*/  FMNMX.FTZ R128, R10, R5, !PT ;  /* 0x000000050a807209 */ /* 0x001fe20007810000 */
[C---:B------:R-:W-:Y:S01]  /*51c0*/  FMUL.FTZ R107, R0.reuse, R107 ;  /* 0x0000006b006b7220 */ /* 0x040fe20000410000 */
[C---:B------:R-:W-:Y:S01]  /*51d0*/  FMUL.FTZ R108, R0.reuse, R108 ;  /* 0x0000006c006c7220 */ /* 0x040fe20000410000 */
[C---:B------:R-:W-:Y:S01]  /*51e0*/  FMUL.FTZ R110, R0.reuse, R110 ;  /* 0x0000006e006e7220 */ /* 0x040fe20000410000 */
[C---:B------:R-:W-:Y:S01]  /*51f0*/  FMUL.FTZ R109, R0.reuse, R109 ;  /* 0x0000006d006d7220 */ /* 0x040fe20000410000 */
[C---:B------:R-:W-:Y:S01]  /*5200*/  FMUL.FTZ R111, R0.reuse, R111 ;  /* 0x0000006f006f7220 */ /* 0x040fe20000410000 */
[----:B------:R-:W-:Y:S01]  /*5210*/  FMUL.FTZ R112, R0, R112 ;  /* 0x0000007000707220 */ /* 0x000fe20000410000 */
[----:B------:R-:W0:Y:S01]  /*5220*/  MUFU.TANH R13, R13 ;  /* 0x0000000d000d7308 */ /* 0x000e220000002400 */
[----:B-1----:R-:W-:Y:S01]  /*5230*/  FMNMX.FTZ R130, R12, R9, !PT ;  /* 0x000000090c827209 */ /* 0x002fe20007810000 */
[----:B------:R-:W-:Y:S01]  /*5240*/  UIADD3 UR6, UR6, 0x1000, URZ ;  /* 0x0000100006067890 */ /* 0x000fe2000fffe03f */
[C---:B------:R-:W-:Y:S01]  /*5250*/  FMUL.FTZ R114, R0.reuse, R114 ;  /* 0x0000007200727220 */ /* 0x040fe20000410000 */
[C---:B------:R-:W-:Y:S01]  /*5260*/  FMUL.FTZ R113, R0.reuse, R113 ;  /* 0x0000007100717220 */ /* 0x040fe20000410000 */
[C---:B------:R-:W-:Y:S01]  /*5270*/  FMUL.FTZ R115, R0.reuse, R115 ;  /* 0x0000007300737220 */ /* 0x040fe20000410000 */
[----:B------:R-:W-:Y:S01]  /*5280*/  USHF.R.U32.HI UR6, URZ, 0x4, UR6 ;  /* 0x000000043f067899 */ /* 0x000fe20008011606 */
[C---:B------:R-:W-:Y:S01]  /*5290*/  FMUL.FTZ R116, R0.reuse, R116 ;  /* 0x0000007400747220 */ /* 0x040fe20000410000 */
[----:B------:R-:W1:Y:S01]  /*52a0*/  MUFU.TANH R14, R14 ;  /* 0x0000000e000e7308 */ /* 0x000e620000002400 */
[----:B--2---:R-:W-:Y:S01]  /*52b0*/  FMNMX.FTZ R129, R11, R128, !PT ;  /* 0x000000800b817209 */ /* 0x004fe20007810000 */
[----:B------:R-:W-:Y:S01]  /*52c0*/  ULOP3.LUT UR6, UR6, 0x3fff, URZ, 0xc0, !UPT ;  /* 0x00003fff06067892 */ /* 0x000fe2000f8ec03f */
[C---:B------:R-:W-:Y:S01]  /*52d0*/  FMUL.FTZ R118, R0.reuse, R118 ;  /* 0x0000007600767220 */ /* 0x040fe20000410000 */
[C---:B------:R-:W-:Y:S01]  /*52e0*/  FMUL.FTZ R117, R0.reuse, R117 ;  /* 0x0000007500757220 */ /* 0x040fe20000410000 */
[----:B------:R-:W-:Y:S01]  /*52f0*/  WARPGROUP.ARRIVE ;  /* 0x00000000000079c5 */ /* 0x000fe20000000000 */
[----:B------:R-:W-:Y:S01]  /*5300*/  ULOP3.LUT UR6, UR6, 0x10000, URZ, 0xfc, !UPT ;  /* 0x0001000006067892 */ /* 0x000fe2000f8efc3f */
[C---:B------:R-:W-:Y:S01]  /*5310*/  FMUL.FTZ R119, R0.reuse, R119 ;  /* 0x0000007700777220 */ /* 0x040fe20000410000 */
[----:B------:R-:W2:Y:S01]  /*5320*/  MUFU.TANH R20, R20 ;  /* 0x0000001400147308 */ /* 0x000ea20000002400 */
[----:B0-----:R-:W-:Y:S01]  /*5330*/  FMNMX.FTZ R131, R13, R130, !PT ;  /* 0x000000820d837209 */ /* 0x001fe20007810000 */
[----:B------:R-:W-:Y:S01]  /*5340*/  UIMAD UR10, UR21, 0x280, UR6 ;  /* 0x00000280150a78a4 */ /* 0x000fe2000f8e0206 */
[C---:B------:R-:W-:Y:S01]  /*5350*/  FMUL.FTZ R88, R0.reuse, R88 ;  /* 0x0000005800587220 */ /* 0x040fe20000410000 */
[----:B------:R-:W-:Y:S01]  /*5360*/  UMOV UR11, 0xc0000010 ;  /* 0xc0000010000b7882 */ /* 0x000fe20000000000 */
[C---:B------:R-:W-:Y:S01]  /*5370*/  FMUL.FTZ R90, R0.reuse, R90 ;  /* 0x0000005a005a7220 */ /* 0x040fe20000410000 */
[C---:B------:R-:W-:Y:S01]  /*5380*/  FMUL.FTZ R89, R0.reuse, R89 ;  /* 0x0000005900597220 */ /* 0x040fe20000410000 */
[----:B------:R-:W-:Y:S01]  /*5390*/  FMUL.FTZ R91, R0, R91 ;  /* 0x0000005b005b7220 */ /* 0x000fe20000410000 */
[----:B------:R-:W0:Y:S01]  /*53a0*/  MUFU.TANH R15, R15 ;  /* 0x0000000f000f7308 */ /* 0x000e220000002400 */
[----:B-1----:R-:W-:Y:S01]  /*53b0*/  FMNMX.FTZ R128, R14, R129, !PT ;  /* 0x000000810e807209 */ /* 0x002fe20007810000 */
[C---:B------:R-:W-:Y:S01]  /*53c0*/  FMUL.FTZ R92, R0.reuse, R92 ;  /* 0x0000005c005c7220 */ /* 0x040fe20000410000 */
[----:B------:R-:W-:Y:S01]  /*53d0*/  QGMMA.64x64x32.F32.E4M3.E4M3 R24, R152, gdesc[UR8], R24, gsb0 ;  /* 0x00e0000898187df3 */ /* 0x000fe20008000818 */
[C---:B------:R-:W-:Y:S01]  /*53e0*/  FMUL.FTZ R94, R0.reuse, R94 ;  /* 0x0000005e005e7220 */ /* 0x040fe20000410000 */
[C---:B------:R-:W-:Y:S01]  /*53f0*/  FMUL.FTZ R93, R0.reuse, R93 ;  /* 0x0000005d005d7220 */ /* 0x040fe20000410000 */
[C---:B------:R-:W-:Y:S01]  /*5400*/  FMUL.FTZ R95, R0.reuse, R95 ;  /* 0x0000005f005f7220 */ /* 0x040fe20000410000 */
[----:B------:R-:W-:Y:S01]  /*5410*/  FMUL.FTZ R96, R0, R96 ;  /* 0x0000006000607220 */ /* 0x000fe20000410000 */
[----:B------:R-:W1:Y:S01]  /*5420*/  MUFU.TANH R21, R21 ;  /* 0x0000001500157308 */ /* 0x000e620000002400 */
[----:B--2---:R-:W-:Y:S01]  /*5430*/  FMNMX.FTZ R130, R20, R131, !PT ;  /* 0x0000008314827209 */ /* 0x004fe20007810000 */
[C---:B------:R-:W-:Y:S01]  /*5440*/  FMUL.FTZ R98, R0.reuse, R98 ;  /* 0x0000006200627220 */ /* 0x040fe20000410000 */
[C---:B------:R-:W-:Y:S01]  /*5450*/  FMUL.FTZ R97, R0.reuse, R97 ;  /* 0x0000006100617220 */ /* 0x040fe20000410000 */
[C---:B------:R-:W-:Y:S01]  /*5460*/  FMUL.FTZ R99, R0.reuse, R99 ;  /* 0x0000006300637220 */ /* 0x040fe20000410000 */
[C---:B------:R-:W-:Y:S01]  /*5470*/  FMUL.FTZ R100, R0.reuse, R100 ;  /* 0x0000006400647220 */ /* 0x040fe20000410000 */
[C---:B------:R-:W-:Y:S01]  /*5480*/  FMUL.FTZ R102, R0.reuse, R102 ;  /* 0x0000006600667220 */ /* 0x040fe20000410000 */
[C---:B------:R-:W-:Y:S01]  /*5490*/  FMUL.FTZ R101, R0.reuse, R101 ;  /* 0x0000006500657220 */ /* 0x040fe20000410000 */
[----:B------:R-:W2:Y:S01]  /*54a0*/  MUFU.TANH R120, R120 ;  /* 0x0000007800787308 */ /* 0x000ea20000002400 */
[----:B0-----:R-:W-:Y:S01]  /*54b0*/  FMNMX.FTZ R129, R15, R128, !PT ;  /* 0x000000800f817209 */ /* 0x001fe20007810000 */
[C---:B------:R-:W-:Y:S01]  /*54c0*/  FMUL.FTZ R103, R0.reuse, R103 ;  /* 0x0000006700677220 */ /* 0x040fe20000410000 */
[C---:B------:R-:W-:Y:S01]  /*54d0*/  FMUL.FTZ R72, R0.reuse, R72 ;  /* 0x0000004800487220 */ /* 0x040fe20000410000 */
[C---:B------:R-:W-:Y:S01]  /*54e0*/  FMUL.FTZ R74, R0.reuse, R74 ;  /* 0x0000004a004a7220 */ /* 0x040fe20000410000 */
[C---:B------:R-:W-:Y:S01]  /*54f0*/  FMUL.FTZ R73, R0.reuse, R73 ;  /* 0x0000004900497220 */ /* 0x040fe20000410000 */
[C---:B------:R-:W-:Y:S01]  /*5500*/  FMUL.FTZ R75, R0.reuse, R75 ;  /* 0x0000004b004b7220 */ /* 0x040fe20000410000 */
[C---:B------:R-:W-:Y:S01]  /*5510*/  FMUL.FTZ R76, R0.reuse, R76 ;  /* 0x0000004c004c7220 */ /* 0x040fe20000410000 */
[----:B------:R-:W0:Y:S01]  /*5520*/  MUFU.TANH R122, R122 ;  /* 0x0000007a007a7308 */ /* 0x000e220000002400 */
[----:B-1----:R-:W-:Y:S01]  /*5530*/  FMNMX.FTZ R131, R21, R130, !PT ;  /* 0x0000008215837209 */ /* 0x002fe20007810000 */
[C---:B------:R-:W-:Y:S01]  /*5540*/  FMUL.FTZ R78, R0.reuse, R78 ;  /* 0x0000004e004e7220 */ /* 0x040fe20000410000 */
[C---:B------:R-:W-:Y:S01]  /*5550*/  FMUL.FTZ R77, R0.reuse, R77 ;  /* 0x0000004d004d7220 */ /* 0x040fe20000410000 */
        /* <DEDUP_REMOVED lines=11> */
[----:B------:R-:W-:Y:S01]  /*5610*/  FMUL.FTZ R56, R0, R56 ;  /* 0x0000003800387220 */ /* 0x000fe20000410000 */
[----:B------:R-:W2:Y:S01]  /*5620*/  MUFU.TANH R123, R123 ;  /* 0x0000007b007b7308 */ /* 0x000ea20000002400 */
[----:B0-----:R-:W-:Y:S01]  /*5630*/  FMNMX.FTZ R130, R122, R131, !PT ;  /* 0x000000837a827209 */ /* 0x001fe20007810000 */
[----:B------:R-:W-:Y:S01]  /*5640*/  UIADD3 UR6, UR10, 0x80, URZ ;  /* 0x000000800a067890 */ /* 0x000fe2000fffe03f */
[C---:B------:R-:W-:Y:S01]  /*5650*/  FMUL.FTZ R57, R0.reuse, R57 ;  /* 0x0000003900397220 */ /* 0x040fe20000410000 */
[C---:B------:R-:W-:Y:S01]  /*5660*/  FMUL.FTZ R59, R0.reuse, R59 ;  /* 0x0000003b003b7220 */ /* 0x040fe20000410000 */
[C---:B------:R-:W-:Y:S01]  /*5670*/  FMUL.FTZ R60, R0.reuse, R60 ;  /* 0x0000003c003c7220 */ /* 0x040fe20000410000 */
[----:B------:R-:W-:Y:S01]  /*5680*/  UMOV UR7, 0xc0000010 ;  /* 0xc000001000077882 */ /* 0x000fe20000000000 */
        /* <DEDUP_REMOVED lines=8> */
[C---:B------:R-:W-:Y:S01]  /*5710*/  FMUL.FTZ R68, R0.reuse, R68 ;  /* 0x0000004400447220 */ /* 0x040fe20000410000 */
[----:B------:R-:W1:Y:S01]  /*5720*/  MUFU.TANH R126, R126 ;  /* 0x0000007e007e7308 */ /* 0x000e620000002400 */
[----:B--2---:R-:W-:Y:S01]  /*5730*/  FMNMX.FTZ R131, R123, R130, !PT ;  /* 0x000000827b837209 */ /* 0x004fe20007810000 */
[C---:B------:R-:W-:Y:S01]  /*5740*/  FMUL.FTZ R69, R0.reuse, R69 ;  /* 0x0000004500457220 */ /* 0x040fe20000410000 */
[C---:B------:R-:W-:Y:S01]  /*5750*/  FMUL.FTZ R70, R0.reuse, R70 ;  /* 0x0000004600467220 */ /* 0x040fe20000410000 */
[----:B------:R-:W-:Y:S01]  /*5760*/  FMUL.FTZ R71, R0, R71 ;  /* 0x0000004700477220 */ /* 0x000fe20000410000 */
[----:B------:R-:W-:-:S03]  /*5770*/  UMOV UR11, 0xc0000010 ;  /* 0xc0000010000b7882 */ /* 0x000fc60000000000 */
[----:B------:R-:W2:Y:S01]  /*5780*/  MUFU.TANH R125, R125 ;  /* 0x0000007d007d7308 */ /* 0x000ea20000002400 */
[----:B0-----:R-:W-:-:S07]  /*5790*/  FMNMX.FTZ R128, R124, R129, !PT ;  /* 0x000000817c807209 */ /* 0x001fce0007810000 */
[----:B------:R-:W0:Y:S01]  /*57a0*/  MUFU.TANH R127, R127 ;  /* 0x0000007f007f7308 */ /* 0x000e220000002400 */
[----:B-1----:R-:W-:-:S07]  /*57b0*/  FMNMX.FTZ R130, R126, R131, !PT ;  /* 0x000000837e827209 */ /* 0x002fce0007810000 */
[----:B------:R-:W1:Y:S01]  /*57c0*/  MUFU.TANH R104, R104 ;  /* 0x0000006800687308 */ /* 0x000e620000002400 */
[----:B--2---:R-:W-:Y:S01]  /*57d0*/  FMNMX.FTZ R129, R125, R128, !PT ;  /* 0x000000807d817209 */ /* 0x004fe20007810000 */
[----:B------:R-:W-:Y:S01]  /*57e0*/  FMUL.FTZ R128, R0, R58 ;  /* 0x0000003a00807220 */ /* 0x000fe20000410000 */
[----:B------:R-:W-:Y:S02]  /*57f0*/  WARPGROUP.DEPBAR.LE gsb0, 0x0 ;  /* 0x00008000000079c5 */ /* 0x000fe40000010000 */
[----:B------:R-:W-:-:S06]  /*5800*/  WARPGROUP.ARRIVE ;  /* 0x00000000000079c5 */ /* 0x000fcc0000000000 */
[----:B------:R-:W2:Y:S01]  /*5810*/  S2R R155, SR_TID.X ;  /* 0x00000000009b7919 */ /* 0x000ea20000002100 */
[----:B------:R-:W3:Y:S01]  /*5820*/  MUFU.TANH R106, R106 ;  /* 0x0000006a006a7308 */ /* 0x000ee20000002400 */
[----:B0-----:R-:W-:Y:S01]  /*5830*/  FMNMX.FTZ R131, R127, R130, !PT ;  /* 0x000000827f837209 */ /* 0x001fe20007810000 */
[----:B------:R-:W-:Y:S01]  /*5840*/  QGMMA.64x64x32.F32.E4M3.E4M3 R24, R148, gdesc[UR4], R24, gsb0 ;  /* 0x00e0000494187df3 */ /* 0x000fe20008000818 */
[----:B------:R-:W-:Y:S01]  /*5850*/  UIADD3 UR6, UR10, 0x100, URZ ;  /* 0x000001000a067890 */ /* 0x000fe2000fffe03f */
[----:B------:R-:W-:-:S04]  /*5860*/  UMOV UR7, 0xc0000010 ;  /* 0xc000001000077882 */ /* 0x000fc80000000000 */
[----:B------:R-:W0:Y:S01]  /*5870*/  MUFU.TANH R105, R105 ;  /* 0x0000006900697308 */ /* 0x000e220000002400 */
[----:B-1----:R-:W-:-:S07]  /*5880*/  FMNMX.FTZ R130, R104, R129, !PT ;  /* 0x0000008168827209 */ /* 0x002fce0007810000 */
[----:B------:R-:W1:Y:S01]  /*5890*/  MUFU.TANH R107, R107 ;  /* 0x0000006b006b7308 */ /* 0x000e620000002400 */
[----:B---3--:R-:W-:-:S07]  /*58a0*/  FMNMX.FTZ R58, R106, R131, !PT ;  /* 0x000000836a3a7209 */ /* 0x008fce0007810000 */
[----:B------:R-:W3:Y:S01]  /*58b0*/  MUFU.TANH R108, R108 ;  /* 0x0000006c006c7308 */ /* 0x000ee20000002400 */
[----:B0-----:R-:W-:Y:S02]  /*58c0*/  FMNMX.FTZ R129, R105, R130, !PT ;  /* 0x0000008269817209 */ /* 0x001fe40007810000 */
[----:B--2---:R-:W-:-:S05]  /*58d0*/  LOP3.LUT P1, RZ, R155, 0x7f, RZ, 0xc0, !PT ;  /* 0x0000007f9bff7812 */ /* 0x004fca000782c0ff */
[----:B------:R-:W0:Y:S01]  /*58e0*/  MUFU.TANH R110, R110 ;  /* 0x0000006e006e7308 */ /* 0x000e220000002400 */
[----:B-1----:R-:W-:-:S07]  /*58f0*/  FMNMX.FTZ R131, R107, R58, !PT ;  /* 0x0000003a6b837209 */ /* 0x002fce0007810000 */
[----:B------:R-:W1:Y:S01]  /*5900*/  MUFU.TANH R109, R109 ;  /* 0x0000006d006d7308 */ /* 0x000e620000002400 */
[----:B---3--:R-:W-:-:S07]  /*5910*/  FMNMX.FTZ R58, R108, R129, !PT ;  /* 0x000000816c3a7209 */ /* 0x008fce0007810000 */
[----:B------:R-:W2:Y:S01]  /*5920*/  MUFU.TANH R111, R111 ;  /* 0x0000006f006f7308 */ /* 0x000ea20000002400 */
[----:B0-----:R-:W-:-:S07]  /*5930*/  FMNMX.FTZ R130, R110, R131, !PT ;  /* 0x000000836e827209 */ /* 0x001fce0007810000 */
[----:B------:R-:W0:Y:S01]  /*5940*/  MUFU.TANH R112, R112 ;  /* 0x0000007000707308 */ /* 0x000e220000002400 */
[----:B-1----:R-:W-:-:S07]  /*5950*/  FMNMX.FTZ R129, R109, R58, !PT ;  /* 0x0000003a6d817209 */ /* 0x002fce0007810000 */
[----:B------:R-:W1:Y:S01]  /*5960*/  MUFU.TANH R114, R114 ;  /* 0x0000007200727308 */ /* 0x000e620000002400 */
[----:B--2---:R-:W-:-:S07]  /*5970*/  FMNMX.FTZ R131, R111, R130, !PT ;  /* 0x000000826f837209 */ /* 0x004fce0007810000 */
[----:B------:R-:W2:Y:S01]  /*5980*/  MUFU.TANH R113, R113 ;  /* 0x0000007100717308 */ /* 0x000ea20000002400 */
[----:B0-----:R-:W-:-:S07]  /*5990*/  FMNMX.FTZ R58, R112, R129, !PT ;  /* 0x00000081703a7209 */ /* 0x001fce0007810000 */
[----:B------:R-:W0:Y:S01]  /*59a0*/  MUFU.TANH R115, R115 ;  /* 0x0000007300737308 */ /* 0x000e220000002400 */
[----:B-1----:R-:W-:Y:S01]  /*59b0*/  FMNMX.FTZ R130, R114, R131, !PT ;  /* 0x0000008372827209 */ /* 0x002fe20007810000 */
[----:B------:R-:W-:Y:S02]  /*59c0*/  WARPGROUP.DEPBAR.LE gsb0, 0x0 ;  /* 0x00008000000079c5 */ /* 0x000fe40000010000 */
[----:B------:R-:W-:-:S04]  /*59d0*/  WARPGROUP.ARRIVE ;  /* 0x00000000000079c5 */ /* 0x000fc80000000000 */
[----:B------:R-:W1:Y:S01]  /*59e0*/  MUFU.TANH R116, R116 ;  /* 0x0000007400747308 */ /* 0x000e620000002400 */
[----:B--2---:R-:W-:Y:S01]  /*59f0*/  FMNMX.FTZ R129, R113, R58, !PT ;  /* 0x0000003a71817209 */ /* 0x004fe20007810000 */
[----:B------:R-:W-:Y:S01]  /*5a00*/  QGMMA.64x64x32.F32.E4M3.E4M3 R24, R136, gdesc[UR4], R24, gsb0 ;  /* 0x00e0000488187df3 */ /* 0x000fe20008000818 */
[----:B------:R-:W-:Y:S01]  /*5a10*/  UIADD3 UR6, UR10, 0x180, URZ ;  /* 0x000001800a067890 */ /* 0x000fe2000fffe03f */
[----:B------:R-:W-:Y:S01]  /*5a20*/  UMOV UR7, 0xc0000010 ;  /* 0xc000001000077882 */ /* 0x000fe20000000000 */
[----:B------:R-:W-:-:S03]  /*5a30*/  UIADD3 UR10, UR10, 0x200, URZ ;  /* 0x000002000a0a7890 */ /* 0x000fc6000fffe03f */
        /* <DEDUP_REMOVED lines=19> */
[----:B0-----:R-:W-:Y:S01]  /*5b70*/  FMNMX.FTZ R58, R92, R129, !PT ;  /* 0x000000815c3a7209 */ /* 0x001fe20007810000 */
[----:B------:R-:W-:Y:S02]  /*5b80*/  WARPGROUP.DEPBAR.LE gsb0, 0x0 ;  /* 0x00008000000079c5 */ /* 0x000fe40000010000 */
[----:B------:R-:W-:-:S04]  /*5b90*/  WARPGROUP.ARRIVE ;  /* 0x00000000000079c5 */ /* 0x000fc80000000000 */
[----:B------:R-:W0:Y:S01]  /*5ba0*/  MUFU.TANH R95, R95 ;  /* 0x0000005f005f7308 */ /* 0x000e220000002400 */
[----:B-1----:R-:W-:Y:S01]  /*5bb0*/  FMNMX.FTZ R130, R94, R131, !PT ;  /* 0x000000835e827209 */ /* 0x002fe20007810000 */
[----:B------:R-:W-:Y:S06]  /*5bc0*/  QGMMA.64x64x32.F32.E4M3.E4M3 R24, R140, gdesc[UR4], R24, gsb0 ;  /* 0x00e000048c187df3 */ /* 0x000fec0008000818 */
[----:B------:R-:W1:Y:S01]  /*5bd0*/  MUFU.TANH R96, R96 ;  /* 0x0000006000607308 */ /* 0x000e620000002400 */
[----:B--2---:R-:W-:-:S07]  /*5be0*/  FMNMX.FTZ R129, R93, R58, !PT ;  /* 0x0000003a5d817209 */ /* 0x004fce0007810000 */
[----:B------:R-:W2:Y:S01]  /*5bf0*/  MUFU.TANH R98, R98 ;  /* 0x0000006200627308 */ /* 0x000ea20000002400 */
[----:B0-----:R-:W-:-:S07]  /*5c00*/  FMNMX.FTZ R131, R95, R130, !PT ;  /* 0x000000825f837209 */ /* 0x001fce0007810000 */
[----:B------:R-:W0:Y:S01]  /*5c10*/  MUFU.TANH R97, R97 ;  /* 0x0000006100617308 */ /* 0x000e220000002400 */
[----:B-1----:R-:W-:Y:S01]  /*5c20*/  FMNMX.FTZ R58, R96, R129, !PT ;  /* 0x00000081603a7209 */ /* 0x002fe20007810000 */
[----:B------:R-:W-:-:S06]  /*5c30*/  FMUL.FTZ R129, R0, R64 ;  /* 0x0000004000817220 */ /* 0x000fcc0000410000 */
        /* <DEDUP_REMOVED lines=13> */
[----:B--2---:R-:W-:Y:S01]  /*5d10*/  FMNMX.FTZ R133, R103, R64, !PT ;  /* 0x0000004067857209 */ /* 0x004fe20007810000 */
[----:B------:R-:W-:Y:S02]  /*5d20*/  WARPGROUP.DEPBAR.LE gsb0, 0x0 ;  /* 0x00008000000079c5 */ /* 0x000fe40000010000 */
[----:B------:R-:W-:-:S04]  /*5d30*/  WARPGROUP.ARRIVE ;  /* 0x00000000000079c5 */ /* 0x000fc80000000000 */
[----:B------:R-:W2:Y:S01]  /*5d40*/  MUFU.TANH R73, R73 ;  /* 0x0000004900497308 */ /* 0x000ea20000002400 */
[----:B0-----:R-:W-:Y:S01]  /*5d50*/  FMNMX.FTZ R58, R72, R131, !PT ;  /* 0x00000083483a7209 */ /* 0x001fe20007810000 */
[----:B------:R-:W-:Y:S06]  /*5d60*/  QGMMA.64x64x32.F32.E4M3.E4M3 R24, R144, gdesc[UR8], R24, gsb0 ;  /* 0x00e0000890187df3 */ /* 0x000fec0008000818 */
        /* <DEDUP_REMOVED lines=20> */
[----:B------:R-:W-:-:S06]  /*5eb0*/  WARPGROUP.DEPBAR.LE gsb0, 0x0 ;  /* 0x00008000000079c5 */ /* 0x000fcc0000010000 */
        /* <DEDUP_REMOVED lines=37> */
[----:B--2---:R-:W-:Y:S02]  /*6110*/  FMNMX.FTZ R130, R69, R58, !PT ;  /* 0x0000003a45827209 */ /* 0x004fe40007810000 */
[----:B0-----:R-:W-:-:S03]  /*6120*/  FMNMX.FTZ R64, R70, R133, !PT ;  /* 0x0000008546407209 */ /* 0x001fc60007810000 */
[----:B------:R-:W0:Y:S01]  /*6130*/  SHFL.BFLY PT, R133, R130, 0x2, 0x1f ;  /* 0x0c401f0082857f89 */ /* 0x000e2200000e0000 */
[----:B-1----:R-:W-:-:S05]  /*6140*/  FMNMX.FTZ R131, R71, R64, !PT ;  /* 0x0000004047837209 */ /* 0x002fca0007810000 */
[----:B------:R-:W1:Y:S01]  /*6150*/  SHFL.BFLY PT, R58, R131, 0x2, 0x1f ;  /* 0x0c401f00833a7f89 */ /* 0x000e6200000e0000 */
[----:B0-----:R-:W-:Y:S02]  /*6160*/  FMNMX.FTZ R133, R130, R133, !PT ;  /* 0x0000008582857209 */ /* 0x001fe40007810000 */
[----:B-1----:R-:W-:-:S03]  /*6170*/  FMNMX.FTZ R132, R131, R58, !PT ;  /* 0x0000003a83847209 */ /* 0x002fc60007810000 */
[----:B------:R-:W0:Y:S04]  /*6180*/  SHFL.BFLY PT, R58, R133, 0x1, 0x1f ;  /* 0x0c201f00853a7f89 */ /* 0x000e2800000e0000 */
[----:B------:R-:W1:Y:S01]  /*6190*/  SHFL.BFLY PT, R135, R132, 0x1, 0x1f ;  /* 0x0c201f0084877f89 */ /* 0x000e6200000e0000 */
[----:B0-----:R-:W-:Y:S02]  /*61a0*/  FMNMX.FTZ R58, R133, R58, !PT ;  /* 0x0000003a853a7209 */ /* 0x001fe40007810000 */
[----:B-1----:R-:W-:-:S03]  /*61b0*/  FMNMX.FTZ R64, R132, R135, !PT ;  /* 0x0000008784407209 */ /* 0x002fc60007810000 */
[----:B------:R-:W-:Y:S01]  /*61c0*/  FADD.FTZ R5, -R58, R5 ;  /* 0x000000053a057221 */ /* 0x000fe20000010100 */
[----:B------:R-:W-:-:S03]  /*61d0*/  IMAD.U32 R135, RZ, RZ, UR22 ;  /* 0x00000016ff877e24 */ /* 0x000fc6000f8e00ff */
[----:B------:R-:W-:Y:S01]  /*61e0*/  FMUL.FTZ R131, R5, UR22 ;  /* 0x0000001605837c20 */ /* 0x000fe20008410000 */
[----:B------:R-:W-:-:S01]  /*61f0*/  FADD.FTZ R5, -R64, R9 ;  /* 0x0000000940057221 */ /* 0x000fc20000010100 */
[----:B------:R-:W-:Y:S02]  /*6200*/  FFMA.FTZ R130, R58, R135, -8 ;  /* 0xc10000003a827423 */ /* 0x000fe40000010087 */
[----:B------:R0:W-:Y:S01]  /*6210*/  MUFU.EX2 R9, R131 ;  /* 0x0000008300097308 */ /* 0x0001e20000000800 */
[----:B------:R-:W-:Y:S01]  /*6220*/  FMUL.FTZ R5, R5, UR22 ;  /* 0x0000001605057c20 */ /* 0x000fe20008410000 */
[--C-:B------:R-:W-:Y:S01]  /*6230*/  FFMA.FTZ R132, R65, UR22, -R130.reuse ;  /* 0x0000001641847c23 */ /* 0x100fe20008010882 */
[----:B------:R-:W-:-:S01]  /*6240*/  FFMA.FTZ R65, R68, UR22, -R130 ;  /* 0x0000001644417c23 */ /* 0x000fc20008010882 */
[--C-:B------:R-:W-:Y:S01]  /*6250*/  FFMA.FTZ R68, R69, UR22, -R130.reuse ;  /* 0x0000001645447c23 */ /* 0x100fe20008010882 */
[----:B------:R-:W-:-:S01]  /*6260*/  FFMA.FTZ R10, R10, UR22, -R130 ;  /* 0x000000160a0a7c23 */ /* 0x000fc20008010882 */
[--C-:B------:R-:W-:Y:S01]  /*6270*/  FFMA.FTZ R11, R11, UR22, -R130.reuse ;  /* 0x000000160b0b7c23 */ /* 0x100fe20008010882 */
[----:B------:R-:W-:-:S01]  /*6280*/  FFMA.FTZ R14, R14, UR22, -R130 ;  /* 0x000000160e0e7c23 */ /* 0x000fc20008010882 */
[----:B------:R-:W-:Y:S01]  /*6290*/  MUFU.EX2 R5, R5 ;  /* 0x0000000500057308 */ /* 0x000fe20000000800 */
[----:B0-----:R-:W-:Y:S01]  /*62a0*/  MOV R131, UR22 ;  /* 0x0000001600837c02 */ /* 0x001fe20008000f00 */
[--C-:B------:R-:W-:Y:S01]  /*62b0*/  FFMA.FTZ R15, R15, UR22, -R130.reuse ;  /* 0x000000160f0f7c23 */ /* 0x100fe20008010882 */
[----:B------:R-:W-:-:S01]  /*62c0*/  FFMA.FTZ R120, R120, UR22, -R130 ;  /* 0x0000001678787c23 */ /* 0x000fc20008010882 */
[--C-:B------:R-:W-:Y:S01]  /*62d0*/  FFMA.FTZ R121, R121, UR22, -R130.reuse ;  /* 0x0000001679797c23 */ /* 0x100fe20008010882 */
[----:B------:R-:W-:-:S01]  /*62e0*/  FFMA.FTZ R124, R124, UR22, -R130 ;  /* 0x000000167c7c7c23 */ /* 0x000fc20008010882 */
[----:B------:R-:W-:Y:S01]  /*62f0*/  FFMA.FTZ R69, R64, R131, -8 ;  /* 0xc100000040457423 */ /* 0x000fe20000010083 */
[----:B------:R-:W-:-:S01]  /*6300*/  FFMA.FTZ R125, R125, UR22, -R130 ;  /* 0x000000167d7d7c23 */ /* 0x000fc20008010882 */
[----:B------:R-:W0:Y:S01]  /*6310*/  MUFU.EX2 R10, R10 ;  /* 0x0000000a000a7308 */ /* 0x000e220000000800 */
        /* <DEDUP_REMOVED lines=11> */
[----:B------:R-:W-:Y:S01]  /*63d0*/  FFMA.FTZ R105, R105, UR22, -R130 ;  /* 0x0000001669697c23 */ /* 0x000fe20008010882 */
[----:B------:R-:W-:-:S01]  /*63e0*/  FFMA.FTZ R107, R107, UR22, -R69 ;  /* 0x000000166b6b7c23 */ /* 0x000fc20008010845 */
[----:B------:R-:W-:Y:S01]  /*63f0*/  FFMA.FTZ R108, R108, UR22, -R130 ;  /* 0x000000166c6c7c23 */ /* 0x000fe20008010882 */
[----:B------:R-:W-:-:S01]  /*6400*/  FFMA.FTZ R110, R110, UR22, -R69 ;  /* 0x000000166e6e7c23 */ /* 0x000fc20008010845 */
[----:B------:R-:W2:Y:S01]  /*6410*/  MUFU.EX2 R11, R11 ;  /* 0x0000000b000b7308 */ /* 0x000ea20000000800 */
[----:B0-----:R-:W-:-:S01]  /*6420*/  FFMA.FTZ R8, R9, R8, R10 ;  /* 0x0000000809087223 */ /* 0x001fc2000001000a */
[----:B------:R-:W-:Y:S01]  /*6430*/  FFMA.FTZ R109, R109, UR22, -R130 ;  /* 0x000000166d6d7c23 */ /* 0x000fe20008010882 */
[----:B------:R-:W-:-:S01]  /*6440*/  FFMA.FTZ R111, R111, UR22, -R69 ;  /* 0x000000166f6f7c23 */ /* 0x000fc20008010845 */
[----:B------:R-:W-:Y:S01]  /*6450*/  FFMA.FTZ R112, R112, UR22, -R130 ;  /* 0x0000001670707c23 */ /* 0x000fe20008010882 */
[----:B------:R-:W-:-:S01]  /*6460*/  FFMA.FTZ R114, R114, UR22, -R69 ;  /* 0x0000001672727c23 */ /* 0x000fc20008010845 */
[----:B------:R-:W-:Y:S01]  /*6470*/  FFMA.FTZ R113, R113, UR22, -R130 ;  /* 0x0000001671717c23 */ /* 0x000fe20008010882 */
[----:B------:R-:W-:-:S01]  /*6480*/  FFMA.FTZ R115, R115, UR22, -R69 ;  /* 0x0000001673737c23 */ /* 0x000fc20008010845 */
[----:B------:R-:W0:Y:S01]  /*6490*/  MUFU.EX2 R13, R13 ;  /* 0x0000000d000d7308 */ /* 0x000e220000000800 */
[----:B-1----:R-:W-:-:S01]  /*64a0*/  FFMA.FTZ R6, R5, R6, R12 ;  /* 0x0000000605067223 */ /* 0x002fc2000001000c */
[----:B------:R-:W-:Y:S01]  /*64b0*/  FFMA.FTZ R116, R116, UR22, -R130 ;  /* 0x0000001674747c23 */ /* 0x000fe20008010882 */
[----:B------:R-:W-:-:S01]  /*64c0*/  FFMA.FTZ R118, R118, UR22, -R69 ;  /* 0x0000001676767c23 */ /* 0x000fc20008010845 */
[----:B------:R-:W-:Y:S01]  /*64d0*/  FFMA.FTZ R117, R117, UR22, -R130 ;  /* 0x0000001675757c23 */ /* 0x000fe20008010882 */
[----:B------:R-:W-:-:S01]  /*64e0*/  FFMA.FTZ R119, R119, UR22, -R69 ;  /* 0x0000001677777c23 */ /* 0x000fc20008010845 */
[----:B------:R-:W-:Y:S01]  /*64f0*/  FFMA.FTZ R88, R88, UR22, -R130 ;  /* 0x0000001658587c23 */ /* 0x000fe20008010882 */
[----:B------:R-:W-:-:S01]  /*6500*/  FFMA.FTZ R90, R90, UR22, -R69 ;  /* 0x000000165a5a7c23 */ /* 0x000fc20008010845 */
[----:B------:R-:W1:Y:S01]  /*6510*/  MUFU.EX2 R14, R14 ;  /* 0x0000000e000e7308 */ /* 0x000e620000000800 */
[----:B--2---:R-:W-:-:S01]  /*6520*/  FADD.FTZ R131, R11, R8 ;  /* 0x000000080b837221 */ /* 0x004fc20000010000 */
[----:B------:R-:W-:Y:S01]  /*6530*/  FFMA.FTZ R89, R89, UR22, -R130 ;  /* 0x0000001659597c23 */ /* 0x000fe20008010882 */
[----:B------:R-:W-:-:S01]  /*6540*/  FFMA.FTZ R91, R91, UR22, -R69 ;  /* 0x000000165b5b7c23 */ /* 0x000fc20008010845 */
[----:B------:R-:W-:Y:S01]  /*6550*/  FFMA.FTZ R92, R92, UR22, -R130 ;  /* 0x000000165c5c7c23 */ /* 0x000fe20008010882 */
[----:B------:R-:W-:-:S01]  /*6560*/  FFMA.FTZ R94, R94, UR22, -R69 ;  /* 0x000000165e5e7c23 */ /* 0x000fc20008010845 */
[----:B------:R-:W-:Y:S01]  /*6570*/  FFMA.FTZ R93, R93, UR22, -R130 ;  /* 0x000000165d5d7c23 */ /* 0x000fe20008010882 */
[----:B------:R-:W-:-:S01]  /*6580*/  FFMA.FTZ R95, R95, UR22, -R69 ;  /* 0x000000165f5f7c23 */ /* 0x000fc20008010845 */
[----:B------:R-:W2:Y:S01]  /*6590*/  MUFU.EX2 R20, R20 ;  /* 0x0000001400147308 */ /* 0x000ea20000000800 */
[----:B0-----:R-:W-:-:S01]  /*65a0*/  FADD.FTZ R133, R13, R6 ;  /* 0x000000060d857221 */ /* 0x001fc20000010000 */
[----:B------:R-:W-:Y:S01]  /*65b0*/  FFMA.FTZ R96, R96, UR22, -R130 ;  /* 0x0000001660607c23 */ /* 0x000fe20008010882 */
[----:B------:R-:W-:-:S01]  /*65c0*/  FFMA.FTZ R98, R98, UR22, -R69 ;  /* 0x0000001662627c23 */ /* 0x000fc20008010845 */
[----:B------:R-:W-:Y:S01]  /*65d0*/  FFMA.FTZ R97, R97, UR22, -R130 ;  /* 0x0000001661617c23 */ /* 0x000fe20008010882 */
[----:B------:R-:W-:-:S01]  /*65e0*/  FFMA.FTZ R99, R99, UR22, -R69 ;  /* 0x0000001663637c23 */ /* 0x000fc20008010845 */
[----:B------:R-:W-:Y:S01]  /*65f0*/  FFMA.FTZ R100, R100, UR22, -R130 ;  /* 0x0000001664647c23 */ /* 0x000fe20008010882 */
[----:B------:R-:W-:-:S01]  /*6600*/  FFMA.FTZ R102, R102, UR22, -R69 ;  /* 0x0000001666667c23 */ /* 0x000fc20008010845 */
[----:B------:R-:W0:Y:S01]  /*6610*/  MUFU.EX2 R15, R15 ;  /* 0x0000000f000f7308 */ /* 0x000e220000000800 */
[----:B-1----:R-:W-:-:S01]  /*6620*/  FADD.FTZ R6, R14, R131 ;  /* 0x000000830e067221 */ /* 0x002fc20000010000 */
        /* <DEDUP_REMOVED lines=36> */
[----:B------:R-:W-:-:S02]  /*6870*/  FFMA.FTZ R67, R67, UR22, -R69 ;  /* 0x0000001643437c23 */ /* 0x000fc40008010845 */
[----:B------:R-:W2:Y:S01]  /*6880*/  MUFU.EX2 R123, R123 ;  /* 0x0000007b007b7308 */ /* 0x000ea20000000800 */
[----:B0-----:R-:W-:-:S07]  /*6890*/  FADD.FTZ R8, R122, R133 ;  /* 0x000000857a087221 */ /* 0x001fce0000010000 */
[----:B------:R-:W0:Y:S01]  /*68a0*/  MUFU.EX2 R124, R124 ;  /* 0x0000007c007c7308 */ /* 0x000e220000000800 */
[----:B-1----:R-:W-:-:S07]  /*68b0*/  FADD.FTZ R131, R121, R6 ;  /* 0x0000000679837221 */ /* 0x002fce0000010000 */
[----:B------:R-:W1:Y:S01]  /*68c0*/  MUFU.EX2 R126, R126 ;  /* 0x0000007e007e7308 */ /* 0x000e620000000800 */
[----:B--2---:R-:W-:-:S07]  /*68d0*/  FADD.FTZ R133, R123, R8 ;  /* 0x000000087b857221 */ /* 0x004fce0000010000 */
        /* <DEDUP_REMOVED lines=101> */
[----:B--2---:R-:W-:-:S01]  /*6f30*/  FADD.FTZ R131, R85, R6 ;  /* 0x0000000655837221 */ /* 0x004fc20000010000 */
[----:B------:R-:W-:-:S05]  /*6f40*/  @!P1 VIADD R6, R7, 0x13240 ;  /* 0x0001324007069836 */ /* 0x000fca0000000000 */
[----:B------:R-:W-:Y:S01]  /*6f50*/  @!P1 PRMT R6, RZ, 0x654, R6 ;  /* 0x00000654ff069816 */ /* 0x000fe20000000006 */
[----:B------:R-:W2:Y:S01]  /*6f60*/  MUFU.EX2 R128, R128 ;  /* 0x0000008000807308 */ /* 0x000ea20000000800 */
[----:B0-----:R-:W-:-:S01]  /*6f70*/  FADD.FTZ R133, R87, R8 ;  /* 0x0000000857857221 */ /* 0x001fc20000010000 */
[----:B------:R-:W-:Y:S01]  /*6f80*/  FFMA.FTZ R8, R70, UR22, -R69 ;  /* 0x0000001646087c23 */ /* 0x000fe20008010845 */
[----:B------:R0:W-:Y:S05]  /*6f90*/  @!P1 SYNCS.ARRIVE.TRANS64.RED.A1T0 RZ, [R6+URZ], RZ ;  /* 0x000000ff06ff99a7 */ /* 0x0001ea000810043f */
[----:B------:R-:W3:Y:S01]  /*6fa0*/  MUFU.EX2 R57, R57 ;  /* 0x0000003900397308 */ /* 0x000ee20000000800 */
[----:B-1----:R-:W-:-:S07]  /*6fb0*/  FADD.FTZ R70, R56, R131 ;  /* 0x0000008338467221 */ /* 0x002fce0000010000 */
[----:B------:R-:W1:Y:S01]  /*6fc0*/  MUFU.EX2 R59, R59 ;  /* 0x0000003b003b7308 */ /* 0x000e620000000800 */
[----:B--2---:R-:W-:-:S07]  /*6fd0*/  FADD.FTZ R130, R128, R133 ;  /* 0x0000008580827221 */ /* 0x004fce0000010000 */
[----:B------:R-:W2:Y:S01]  /*6fe0*/  MUFU.EX2 R60, R60 ;  /* 0x0000003c003c7308 */ /* 0x000ea20000000800 */
[----:B---3--:R-:W-:-:S01]  /*6ff0*/  FADD.FTZ R131, R57, R70 ;  /* 0x0000004639837221 */ /* 0x008fc20000010000 */
[----:B------:R-:W-:-:S06]  /*7000*/  FFMA.FTZ R70, R71, UR22, -R69 ;  /* 0x0000001647467c23 */ /* 0x000fcc0008010845 */
        /* <DEDUP_REMOVED lines=8> */
[----:B------:R-:W0:Y:S01]  /*7090*/  MUFU.EX2 R66, R66 ;  /* 0x0000004200427308 */ /* 0x000e220000000800 */
[----:B--2---:R-:W-:-:S07]  /*70a0*/  FADD.FTZ R69, R63, R134 ;  /* 0x000000863f457221 */ /* 0x004fce0000010000 */
[----:B------:R-:W-:Y:S01]  /*70b0*/  MUFU.EX2 R132, R132 ;  /* 0x0000008400847308 */ /* 0x000fe20000000800 */
[----:B---3--:R-:W-:-:S07]  /*70c0*/  FADD.FTZ R71, R129, R130 ;  /* 0x0000008281477221 */ /* 0x008fce0000010000 */
[----:B------:R-:W1:Y:S01]  /*70d0*/  MUFU.EX2 R67, R67 ;  /* 0x0000004300437308 */ /* 0x000e620000000800 */
[----:B0-----:R-:W-:-:S07]  /*70e0*/  FADD.FTZ R6, R66, R69 ;  /* 0x0000004542067221 */ /* 0x001fce0000010000 */
[----:B------:R-:W0:Y:S08]  /*70f0*/  MUFU.EX2 R65, R65 ;  /* 0x0000004100417308 */ /* 0x000e300000000800 */
[----:B------:R2:W3:Y:S01]  /*7100*/  MUFU.EX2 R7, R8 ;  /* 0x0000000800077308 */ /* 0x0004e20000000800 */
[----:B-1----:R-:W-:-:S07]  /*7110*/  FADD.FTZ R6, R67, R6 ;  /* 0x0000000643067221 */ /* 0x002fce0000010000 */
[----:B------:R-:W1:Y:S01]  /*7120*/  MUFU.EX2 R68, R68 ;  /* 0x0000004400447308 */ /* 0x000e620000000800 */
[----:B--2---:R-:W-:-:S04]  /*7130*/  FADD.FTZ R8, R132, R71 ;  /* 0x0000004784087221 */ /* 0x004fc80000010000 */
[----:B0-----:R-:W-:-:S03]  /*7140*/  FADD.FTZ R69, R65, R8 ;  /* 0x0000000841457221 */ /* 0x001fc60000010000 */
[----:B------:R-:W0:Y:S01]  /*7150*/  MUFU.EX2 R70, R70 ;  /* 0x0000004600467308 */ /* 0x000e220000000800 */
[----:B---3--:R-:W-:-:S01]  /*7160*/  FADD.FTZ R71, R7, R6 ;  /* 0x0000000607477221 */ /* 0x008fc20000010000 */
[----:B-1----:R-:W-:-:S03]  /*7170*/  FADD.FTZ R8, R68, R69 ;  /* 0x0000004544087221 */ /* 0x002fc60000010000 */
[----:B0-----:R-:W-:Y:S01]  /*7180*/  FADD.FTZ R6, R70, R71 ;  /* 0x0000004746067221 */ /* 0x001fe20000010000 */
[----:B------:R-:W-:Y:S06]  /*7190*/  @!P0 BRA `(.L_x_137) ;  /* 0x0000000000048947 */ /* 0x000fec0003800000 */
[----:B------:R-:W-:Y:S01]  /*71a0*/  BPT.TRAP 0x1 ;  /* 0x000000040000795c */ /* 0x000fe20000300000 */
.L_x_137:
[----:B------:R-:W-:Y:S01]  /*71b0*/  R2UR UR7, R3 ;  /* 0x00000000030772ca */ /* 0x000fe200000e0000 */
[----:B------:R-:W-:Y:S01]  /*71c0*/  UIADD3 UR6, UR12, 0x13260, URZ ;  /* 0x000132600c067890 */ /* 0x000fe2000fffe03f */
[----:B------:R-:W-:Y:S01]  /*71d0*/  ISETP.LT.AND P1, PT, RZ, UR23, PT ;  /* 0x00000017ff007c0c */ /* 0x000fe2000bf21270 */
[----:B------:R-:W-:Y:S01]  /*71e0*/  UMOV UR20, UR37 ;  /* 0x0000002500147c82 */ /* 0x000fe20008000000 */
[----:B------:R-:W-:Y:S01]  /*71f0*/  F2FP.SATFINITE.E4M3.F32.PACK_AB_MERGE_C R14, R15, R14, RZ ;  /* 0x0000000e0f0e723e */ /* 0x000fe200048070ff */
[----:B------:R-:W-:Y:S01]  /*7200*/  UMOV UR21, UR38 ;  /* 0x0000002600157c82 */ /* 0x000fe20008000000 */
[----:B------:R-:W-:Y:S01]  /*7210*/  F2FP.SATFINITE.E4M3.F32.PACK_AB_MERGE_C R20, R21, R20, RZ ;  /* 0x000000141514723e */ /* 0x000fe200048070ff */
[-C--:B------:R-:W-:Y:S01]  /*7220*/  FMUL.FTZ R24, R24, R9.reuse ;  /* 0x0000000918187220 */ /* 0x080fe20000410000 */
[----:B------:R-:W-:Y:S01]  /*7230*/  F2FP.SATFINITE.E4M3.F32.PACK_AB_MERGE_C R124, R125, R124, RZ ;  /* 0x0000007c7d7c723e */ /* 0x000fe200048070ff */
[-C--:B------:R-:W-:Y:S01]  /*7240*/  FMUL.FTZ R25, R25, R9.reuse ;  /* 0x0000000919197220 */ /* 0x080fe20000410000 */
[----:B------:R-:W-:Y:S01]  /*7250*/  F2FP.SATFINITE.E4M3.F32.PACK_AB_MERGE_C R126, R127, R126, RZ ;  /* 0x0000007e7f7e723e */ /* 0x000fe200048070ff */
[-C--:B------:R-:W-:Y:S01]  /*7260*/  FMUL.FTZ R28, R28, R9.reuse ;  /* 0x000000091c1c7220 */ /* 0x080fe20000410000 */
[----:B------:R-:W-:Y:S01]  /*7270*/  F2FP.SATFINITE.E4M3.F32.PACK_AB_MERGE_C R108, R109, R108, RZ ;  /* 0x0000006c6d6c723e */ /* 0x000fe200048070ff */
[----:B------:R-:W-:Y:S01]  /*7280*/  UPRMT UR6, UR7, 0x654, UR6 ;  /* 0x0000065407067896 */ /* 0x000fe20008000006 */
[----:B------:R-:W-:Y:S01]  /*7290*/  F2FP.SATFINITE.E4M3.F32.PACK_AB_MERGE_C R110, R111, R110, RZ ;  /* 0x0000006e6f6e723e */ /* 0x000fe200048070ff */
[----:B------:R-:W-:Y:S01]  /*72a0*/  UIADD3 UR7, UR23, -0x1, URZ ;  /* 0xffffffff17077890 */ /* 0x000fe2000fffe03f */
[----:B------:R-:W-:Y:S01]  /*72b0*/  F2FP.SATFINITE.E4M3.F32.PACK_AB_MERGE_C R116, R117, R116, RZ ;  /* 0x000000747574723e */ /* 0x000fe200048070ff */
[-C--:B------:R-:W-:Y:S01]  /*72c0*/  FMUL.FTZ R29, R29, R9.reuse ;  /* 0x000000091d1d7220 */ /* 0x080fe20000410000 */
[----:B------:R-:W-:Y:S01]  /*72d0*/  F2FP.SATFINITE.E4M3.F32.PACK_AB_MERGE_C R118, R119, R118, RZ ;  /* 0x000000767776723e */ /* 0x000fe200048070ff */
[-C--:B------:R-:W-:Y:S01]  /*72e0*/  FMUL.FTZ R32, R32, R9.reuse ;  /* 0x0000000920207220 */ /* 0x080fe20000410000 */
[----:B------:R-:W-:Y:S01]  /*72f0*/  F2FP.SATFINITE.E4M3.F32.PACK_AB_MERGE_C R92, R93, R92, RZ ;  /* 0x0000005c5d5c723e */ /* 0x000fe200048070ff */
[-C--:B------:R-:W-:Y:S01]  /*7300*/  FMUL.FTZ R33, R33, R9.reuse ;  /* 0x0000000921217220 */ /* 0x080fe20000410000 */
[----:B------:R-:W-:Y:S01]  /*7310*/  F2FP.SATFINITE.E4M3.F32.PACK_AB_MERGE_C R94, R95, R94, RZ ;  /* 0x0000005e5f5e723e */ /* 0x000fe200048070ff */
[----:B------:R-:W-:Y:S01]  /*7320*/  SYNCS.ARRIVE.TRANS64.RED.A1T0 RZ, [UR6], RZ ;  /* 0x000000ffffff79a7 */ /* 0x000fe20008100406 */
        /* <DEDUP_REMOVED lines=58> */
[----:B------:R-:W-:Y:S01]  /*76d0*/  F2FP.SATFINITE.E4M3.F32.PACK_AB_MERGE_C R147, R67, R66, R7 ;  /* 0x000000424393723e */ /* 0x000fe20004807007 */
[----:B------:R-:W-:Y:S06]  /*76e0*/  @P1 BRA `(.L_x_138) ;  /* 0xffffffd000d41947 */ /* 0x000fec000383ffff */
.L_x_128:
[----:B------:R-:W-:Y:S06]  /*76f0*/  BAR.ARV 0x8, 0x1a0 ;  /* 0x0206800000007b1d */ /* 0x000fec0000002000 */
[----:B------:R-:W-:Y:S05]  /*7700*/  @!P0 BRA `(.L_x_139) ;  /* 0x0000000000048947 */ /* 0x000fea0003800000 */
[----:B------:R-:W-:Y:S01]  /*7710*/  BPT.TRAP 0x1 ;  /* 0x000000040000795c */ /* 0x000fe20000300000 */
.L_x_139:
[----:B------:R-:W-:Y:S02]  /*7720*/  IMAD.U32 R0, RZ, RZ, UR37 ;  /* 0x00000025ff007e24 */ /* 0x000fe4000f8e00ff */
[----:B------:R-:W-:-:S03]  /*7730*/  IMAD.U32 R15, RZ, RZ, UR38 ;  /* 0x00000026ff0f7e24 */ /* 0x000fc6000f8e00ff */
[----:B------:R-:W-:Y:S01]  /*7740*/  SHF.L.U32 R0, R0, 0x1f, RZ ;  /* 0x0000001f00007819 */ /* 0x000fe200000006ff */
[----:B------:R-:W-:-:S04]  /*7750*/  IMAD R15, R15, 0x8, R2 ;  /* 0x000000080f0f7824 */ /* 0x000fc800078e0202 */
[----:B------:R0:W1:Y:S01]  /*7760*/  SYNCS.PHASECHK.TRANS64.TRYWAIT P1, [R15+URZ+0x13250], R0 ;  /* 0x013250000f0075a7 */ /* 0x000062000802017f */
[----:B------:R-:W-:Y:S05]  /*7770*/  @!P0 BRA `(.L_x_140) ;  /* 0x0000000000048947 */ /* 0x000fea0003800000 */
[----:B------:R-:W-:Y:S01]  /*7780*/  BPT.TRAP 0x1 ;  /* 0x000000040000795c */ /* 0x000fe20000300000 */
.L_x_140:
[----:B------:R-:W-:Y:S01]  /*7790*/  VIADD R2, R2, 0x1000 ;  /* 0x0000100002027836 */ /* 0x000fe20000000000 */
[----:B-1----:R-:W-:Y:S06]  /*77a0*/  @P1 BRA `(.L_x_141) ;  /* 0x0000000000081947 */ /* 0x002fec0003800000 */
[----:B------:R-:W1:Y:S02]  /*77b0*/  SYNCS.PHASECHK.TRANS64.TRYWAIT P1, [R15+URZ+0x13250], R0 ;  /* 0x013250000f0075a7 */ /* 0x000e64000802017f */
[----:B-1----:R-:W-:Y:S05]  /*77c0*/  @!P1 BRA `(.L_x_142) ;  /* 0x0000006400049947 */ /* 0x002fea0003800000 */
.L_x_141:
[----:B------:R-:W-:Y:S01]  /*77d0*/  SHF.R.U32.HI R2, RZ, 0x4, R2 ;  /* 0x00000004ff027819 */ /* 0x000fe20000011602 */
[----:B------:R-:W-:Y:S05]  /*77e0*/  WARPSYNC.ALL ;  /* 0x0000000000007948 */ /* 0x000fea0003800000 */
[----:B------:R-:W-:Y:S01]  /*77f0*/  LOP3.LUT R2, R2, 0x3fff, RZ, 0xc0, !PT ;  /* 0x00003fff02027812 */ /* 0x000fe200078ec0ff */
[----:B------:R-:W-:Y:S01]  /*7800*/  WARPGROUP.ARRIVE ;  /* 0x00000000000079c5 */ /* 0x000fe20000000000 */
[----:B------:R-:W-:Y:S01]  /*7810*/  MOV R5, UR38 ;  /* 0x0000002600057c02 */ /* 0x000fe20008000f00 */
[----:B------:R-:W-:Y:S01]  /*7820*/  ULDC.64 UR10, c[0x0][0x9a0] ;  /* 0x00026800000a7ab9 */ /* 0x000fe20000000a00 */
[----:B------:R-:W-:Y:S01]  /*7830*/  LOP3.LUT R2, R2, 0x10000, RZ, 0xfc, !PT ;  /* 0x0001000002027812 */ /* 0x000fe200078efcff */
[----:B------:R-:W-:Y:S01]  /*7840*/  UISETP.NE.U32.AND UP0, UPT, UR10, URZ, UPT ;  /* 0x0000003f0a00728c */ /* 0x000fe2000bf05070 */
[----:B------:R-:W-:-:S03]  /*7850*/  IMAD.MOV.U32 R7, RZ, RZ, 0x3f800000 ;  /* 0x3f800000ff077424 */ /* 0x000fc600078e00ff */
[----:B------:R-:W-:Y:S01]  /*7860*/  IMAD R4, R5, 0x280, R2 ;  /* 0x0000028005047824 */ /* 0x000fe200078e0202 */
[----:B------:R-:W-:Y:S01]  /*7870*/  UISETP.NE.AND.EX UP0, UPT, UR11, URZ, UPT, UP0 ;  /* 0x0000003f0b00728c */ /* 0x000fe2000bf05300 */
[----:B------:R-:W-:-:S03]  /*7880*/  IMAD.MOV.U32 R5, RZ, RZ, -0x3ffffff0 ;  /* 0xc0000010ff057424 */ /* 0x000fc600078e00ff */
[----:B------:R-:W-:Y:S02]  /*7890*/  R2UR UR6, R4 ;  /* 0x00000000040672ca */ /* 0x000fe400000e0000 */
[----:B------:R-:W-:Y:S02]  /*78a0*/  R2UR UR7, R5 ;  /* 0x00000000050772ca */ /* 0x000fe400000e0000 */
[----:B------:R-:W-:-:S03]  /*78b0*/  PLOP3.LUT P1, PT, PT, PT, UP0, 0x80, 0x0 ;  /* 0x000000000000781c */ /* 0x000fc60003f2f008 */
[----:B------:R-:W-:Y:S01]  /*78c0*/  @UP0 ULDC.64 UR12, c[0x0][0x9c8] ;  /* 0x00027200000c0ab9 */ /* 0x000fe20000000a00 */
[----:B------:R-:W-:Y:S02]  /*78d0*/  @UP0 USHF.R.S32.HI UR9, URZ, 0x1f, UR42 ;  /* 0x0000001f3f090899 */ /* 0x000fe4000801142a */
[----:B------:R-:W-:Y:S02]  /*78e0*/  @UP0 UIMAD UR8, UR41, UR12, URZ ;  /* 0x0000000c290802a4 */ /* 0x000fe4000f8e023f */
[----:B------:R-:W-:Y:S02]  /*78f0*/  @UP0 UIMAD.WIDE.U32 UR4, UR40, UR12, URZ ;  /* 0x0000000c280402a5 */ /* 0x000fe4000f8e003f */
[----:B------:R-:W-:-:S07]  /*7900*/  @UP0 UIMAD UR8, UR40, UR13, UR8 ;  /* 0x0000000d280802a4 */ /* 0x000fce000f8e0208 */
[----:B------:R-:W-:Y:S01]  /*7910*/  QGMMA.64x64x32.F32.E4M3.E4M3 R24, R152, gdesc[UR4], R24, gsb0 ;  /* 0x00e0000498187df3 */ /* 0x000fe20008000818 */
[----:B------:R-:W-:Y:S01]  /*7920*/  @UP0 ULDC.64 UR12, c[0x0][0x9d0] ;  /* 0x00027400000c0ab9 */ /* 0x000fe20000000a00 */
[----:B------:R-:W-:Y:S02]  /*7930*/  @UP0 UIADD3 UR5, UR5, UR8, URZ ;  /* 0x0000000805050290 */ /* 0x000fe4000fffe03f */
[----:B------:R-:W-:Y:S02]  /*7940*/  @UP0 UIMAD UR8, UR9, UR12, URZ ;  /* 0x0000000c090802a4 */ /* 0x000fe4000f8e023f */
[----:B------:R-:W-:Y:S02]  /*7950*/  @UP0 UIMAD.WIDE.U32 UR4, UR42, UR12, UR4 ;  /* 0x0000000c2a0402a5 */ /* 0x000fe4000f8e0004 */
[----:B------:R-:W-:Y:S02]  /*7960*/  @UP0 UIMAD UR8, UR42, UR13, UR8 ;  /* 0x0000000d2a0802a4 */ /* 0x000fe4000f8e0208 */
[----:B------:R-:W-:-:S02]  /*7970*/  @UP0 ULEA UR6, UP1, UR4, UR10, 0x2 ;  /* 0x0000000a04060291 */ /* 0x000fc4000f82103f */
[----:B------:R-:W-:-:S04]  /*7980*/  @UP0 UIADD3 UR5, UR5, UR8, URZ ;  /* 0x0000000805050290 */ /* 0x000fc8000fffe03f */
[----:B------:R-:W-:Y:S01]  /*7990*/  @UP0 ULEA.HI.X UR5, UR4, UR11, UR5, 0x2, UP1 ;  /* 0x0000000b04050291 */ /* 0x000fe200088f1405 */
[----:B------:R-:W-:Y:S02]  /*79a0*/  VIADD R10, R4, 0x80 ;  /* 0x00000080040a7836 */ /* 0x000fe40000000000 */
[----:B------:R-:W-:Y:S01]  /*79b0*/  @UP0 UMOV UR4, UR6 ;  /* 0x0000000600040c82 */ /* 0x000fe20008000000 */
[----:B------:R-:W-:Y:S02]  /*79c0*/  IMAD.MOV.U32 R11, RZ, RZ, -0x3ffffff0 ;  /* 0xc0000010ff0b7424 */ /* 0x000fe400078e00ff */
[----:B------:R-:W-:Y:S02]  /*79d0*/  IMAD.U32 R12, RZ, RZ, UR4 ;  /* 0x00000004ff0c7e24 */ /* 0x000fe4000f8e00ff */
[----:B------:R-:W-:Y:S01]  /*79e0*/  IMAD.U32 R13, RZ, RZ, UR5 ;  /* 0x00000005ff0d7e24 */ /* 0x000fe2000f8e00ff */
[----:B------:R-:W-:Y:S02]  /*79f0*/  R2UR UR6, R10 ;  /* 0x000000000a0672ca */ /* 0x000fe400000e0000 */
[----:B------:R-:W-:-:S02]  /*7a00*/  R2UR UR7, R11 ;  /* 0x000000000b0772ca */ /* 0x000fc400000e0000 */
[----:B------:R2:W3:Y:S01]  /*7a10*/  @P1 LDG.E R7, desc[UR54][R12.64] ;  /* 0x000000360c071981 */ /* 0x0004e2000c1e1900 */
[----:B------:R-:W-:Y:S02]  /*7a20*/  WARPGROUP.DEPBAR.LE gsb0, 0x0 ;  /* 0x00008000000079c5 */ /* 0x000fe40000010000 */
[----:B------:R-:W-:-:S08]  /*7a30*/  WARPGROUP.ARRIVE ;  /* 0x00000000000079c5 */ /* 0x000fd00000000000 */
[----:B------:R-:W-:Y:S01]  /*7a40*/  QGMMA.64x64x32.F32.E4M3.E4M3 R24, R148, gdesc[UR4], R24, gsb0 ;  /* 0x00e0000494187df3 */ /* 0x000fe20008000818 */
[----:B------:R-:W-:Y:S01]  /*7a50*/  VIADD R10, R4, 0x100 ;  /* 0x00000100040a7836 */ /* 0x000fe20000000000 */
[----:B------:R-:W-:-:S04]  /*7a60*/  MOV R11, 0xc0000010 ;  /* 0xc0000010000b7802 */ /* 0x000fc80000000f00 */
[----:B------:R-:W-:Y:S02]  /*7a70*/  R2UR UR6, R10 ;  /* 0x000000000a0672ca */ /* 0x000fe400000e0000 */
[----:B------:R-:W-:Y:S01]  /*7a80*/  R2UR UR7, R11 ;  /* 0x000000000b0772ca */ /* 0x000fe200000e0000 */
[----:B------:R-:W-:Y:S02]  /*7a90*/  VIADD R10, R4, 0x180 ;  /* 0x00000180040a7836 */ /* 0x000fe40000000000 */
[----:B------:R-:W-:Y:S01]  /*7aa0*/  IMAD.MOV.U32 R11, RZ, RZ, -0x3ffffff0 ;  /* 0xc0000010ff0b7424 */ /* 0x000fe200078e00ff */
[----:B------:R-:W-:Y:S02]  /*7ab0*/  WARPGROUP.DEPBAR.LE gsb0, 0x0 ;  /* 0x00008000000079c5 */ /* 0x000fe40000010000 */
[----:B------:R-:W-:-:S07]  /*7ac0*/  WARPGROUP.ARRIVE ;  /* 0x00000000000079c5 */ /* 0x000fce0000000000 */
[----:B------:R-:W-:Y:S01]  /*7ad0*/  QGMMA.64x64x32.F32.E4M3.E4M3 R24, R136, gdesc[UR4], R24, gsb0 ;  /* 0x00e0000488187df3 */ /* 0x000fe20008000818 */
[----:B------:R-:W-:Y:S02]  /*7ae0*/  R2UR UR6, R10 ;  /* 0x000000000a0672ca */ /* 0x000fe400000e0000 */
[----:B------:R-:W-:Y:S01]  /*7af0*/  R2UR UR7, R11 ;  /* 0x000000000b0772ca */ /* 0x000fe200000e0000 */
[----:B------:R-:W0:Y:S04]  /*7b00*/  SHFL.BFLY PT, R5, R8, 0x2, 0x1f ;  /* 0x0c401f0008057f89 */ /* 0x000e2800000e0000 */
[----:B------:R-:W4:Y:S01]  /*7b10*/  SHFL.BFLY PT, R11, R6, 0x2, 0x1f ;  /* 0x0c401f00060b7f89 */ /* 0x000f2200000e0000 */
[----:B------:R-:W-:Y:S01]  /*7b20*/  VIADD R4, R4, 0x200 ;  /* 0x0000020004047836 */ /* 0x000fe20000000000 */
[----:B------:R-:W-:-:S02]  /*7b30*/  WARPGROUP.DEPBAR.LE gsb0, 0x0 ;  /* 0x00008000000079c5 */ /* 0x000fc40000010000 */
[----:B------:R-:W-:-:S06]  /*7b40*/  WARPGROUP.ARRIVE ;  /* 0x00000000000079c5 */ /* 0x000fcc0000000000 */
[----:B------:R-:W-:Y:S01]  /*7b50*/  QGMMA.64x64x32.F32.E4M3.E4M3 R24, R140, gdesc[UR4], R24, gsb0 ;  /* 0x00e000048c187df3 */ /* 0x000fe20008000818 */
[----:B01----:R-:W-:-:S01]  /*7b60*/  FADD.FTZ R0, R5, R8 ;  /* 0x0000000805007221 */ /* 0x003fc20000010000 */
[----:B------:R-:W-:Y:S01]  /*7b70*/  IMAD.MOV.U32 R5, RZ, RZ, -0x3ffffff0 ;  /* 0xc0000010ff057424 */ /* 0x000fe200078e00ff */
[----:B------:R-:W-:-:S04]  /*7b80*/  R2UR UR6, R4 ;  /* 0x00000000040672ca */ /* 0x000fc800000e0000 */
[----:B------:R-:W-:Y:S01]  /*7b90*/  R2UR UR7, R5 ;  /* 0x00000000050772ca */ /* 0x000fe200000e0000 */
[----:B------:R-:W0:Y:S01]  /*7ba0*/  SHFL.BFLY PT, R9, R0, 0x1, 0x1f ;  /* 0x0c201f0000097f89 */ /* 0x000e2200000e0000 */
[----:B----4-:R-:W-:-:S05]  /*7bb0*/  FADD.FTZ R11, R11, R6 ;  /* 0x000000060b0b7221 */ /* 0x010fca0000010000 */
[----:B------:R-:W1:Y:S01]  /*7bc0*/  SHFL.BFLY PT, R2, R11, 0x1, 0x1f ;  /* 0x0c201f000b027f89 */ /* 0x000e6200000e0000 */
[----:B------:R-:W-:Y:S02]  /*7bd0*/  IMAD.MOV.U32 R4, RZ, RZ, RZ ;  /* 0x000000ffff047224 */ /* 0x000fe400078e00ff */
[----:B0-----:R-:W-:-:S05]  /*7be0*/  FADD.FTZ R5, R0, R9 ;  /* 0x0000000900057221 */ /* 0x001fca0000010000 */
[----:B------:R-:W-:Y:S01]  /*7bf0*/  FSETP.NE.FTZ.AND P1, PT, R5, RZ, PT ;  /* 0x000000ff0500720b */ /* 0x000fe20003f35000 */
[----:B-1----:R-:W-:-:S01]  /*7c00*/  FADD.FTZ R10, R11, R2 ;  /* 0x000000020b0a7221 */ /* 0x002fc20000010000 */
[----:B------:R-:W-:Y:S01]  /*7c10*/  FMUL.FTZ R6, R5, 0.00390625 ;  /* 0x3b80000005067820 */ /* 0x000fe20000410000 */
[----:B------:R-:W-:Y:S02]  /*7c20*/  WARPGROUP.DEPBAR.LE gsb0, 0x0 ;  /* 0x00008000000079c5 */ /* 0x000fe40000010000 */
[----:B------:R-:W-:-:S06]  /*7c30*/  WARPGROUP.ARRIVE ;  /* 0x00000000000079c5 */ /* 0x000fcc0000000000 */
[----:B------:R-:W-:Y:S01]  /*7c40*/  QGMMA.64x64x32.F32.E4M3.E4M3 R24, R144, gdesc[UR4], R24, gsb0 ;  /* 0x00e0000490187df3 */ /* 0x000fe20008000818 */
[----:B--2---:R-:W-:Y:S01]  /*7c50*/  FMUL.FTZ R12, R10, 0.00390625 ;  /* 0x3b8000000a0c7820 */ /* 0x004fe20000410000 */
[----:B------:R-:W-:Y:S01]  /*7c60*/  FSETP.NE.FTZ.AND P2, PT, R6, RZ, PT ;  /* 0x000000ff0600720b */ /* 0x000fe20003f55000 */
[----:B------:R-:W-:Y:S03]  /*7c70*/  @P1 MUFU.RCP R4, R5 ;  /* 0x0000000500041308 */ /* 0x000fe60000001000 */
[----:B------:R-:W-:Y:S02]  /*7c80*/  FSETP.NE.FTZ.AND P3, PT, R12, RZ, PT ;  /* 0x000000ff0c00720b */ /* 0x000fe40003f75000 */
[----:B------:R-:W-:Y:S01]  /*7c90*/  FSETP.NE.FTZ.AND P1, PT, R10, RZ, PT ;  /* 0x000000ff0a00720b */ /* 0x000fe20003f35000 */
[----:B------:R-:W-:-:S06]  /*7ca0*/  IMAD.MOV.U32 R8, RZ, RZ, RZ ;  /* 0x000000ffff087224 */ /* 0x000fcc00078e00ff */
[----:B------:R-:W0:Y:S08]  /*7cb0*/  @P2 MUFU.LG2 R6, R6 ;  /* 0x0000000600062308 */ /* 0x000e300000000c00 */
[----:B------:R-:W1:Y:S08]  /*7cc0*/  @P3 MUFU.LG2 R9, R12 ;  /* 0x0000000c00093308 */ /* 0x000e700000000c00 */
[----:B------:R-:W2:Y:S01]  /*7cd0*/  @P1 MUFU.RCP R8, R10 ;  /* 0x0000000a00081308 */ /* 0x000ea20000001000 */
[----:B------:R-:W-:Y:S01]  /*7ce0*/  IMAD.U32 R11, RZ, RZ, UR22 ;  /* 0x00000016ff0b7e24 */ /* 0x000fe2000f8e00ff */
[----:B------:R-:W-:Y:S01]  /*7cf0*/  MOV R14, UR22 ;  /* 0x00000016000e7c02 */ /* 0x000fe20008000f00 */
[----:B0-----:R-:W-:-:S02]  /*7d00*/  @P2 FMUL.FTZ R6, R6, 0.69314718246459960938 ;  /* 0x3f31721806062820 */ /* 0x001fc40000410000 */
[----:B------:R-:W-:Y:S02]  /*7d10*/  @P2 FMUL.FTZ R5, R11, 0.69314718246459960938 ;  /* 0x3f3172180b052820 */ /* 0x000fe40000410000 */
[----:B------:R-:W-:Y:S01]  /*7d20*/  @P3 FMUL.FTZ R14, R14, 0.69314718246459960938 ;  /* 0x3f3172180e0e3820 */ /* 0x000fe20000410000 */
[----:B-1----:R-:W-:Y:S01]  /*7d30*/  @P3 FMUL.FTZ R9, R9, 0.69314718246459960938 ;  /* 0x3f31721809093820 */ /* 0x002fe20000410000 */
[----:B------:R-:W-:Y:S02]  /*7d40*/  IMAD.MOV.U32 R2, RZ, RZ, -0x800000 ;  /* 0xff800000ff027424 */ /* 0x000fe400078e00ff */
[----:B------:R-:W-:Y:S01]  /*7d50*/  @P2 FFMA.FTZ R2, R5, R58, R6 ;  /* 0x0000003a05022223 */ /* 0x000fe20000010006 */
[----:B------:R-:W-:Y:S02]  /*7d60*/  IMAD.MOV.U32 R0, RZ, RZ, -0x800000 ;  /* 0xff800000ff007424 */ /* 0x000fe400078e00ff */
[----:B------:R-:W-:Y:S01]  /*7d70*/  @P3 FFMA.FTZ R0, R14, R64, R9 ;  /* 0x000000400e003223 */ /* 0x000fe20000010009 */
[-C--:B---3--:R-:W-:Y:S01]  /*7d80*/  FMUL.FTZ R5, R4, R7.reuse ;  /* 0x0000000704057220 */ /* 0x088fe20000410000 */
[----:B--2---:R-:W-:Y:S01]  /*7d90*/  FMUL.FTZ R62, R8, R7 ;  /* 0x00000007083e7220 */ /* 0x004fe20000410000 */
[----:B------:R-:W-:-:S02]  /*7da0*/  WARPGROUP.DEPBAR.LE gsb0, 0x0 ;  /* 0x00008000000079c5 */ /* 0x000fc40000010000 */
[----:B------:R-:W-:Y:S05]  /*7db0*/  @!P0 BRA `(.L_x_143) ;  /* 0x0000000000048947 */ /* 0x000fea0003800000 */
[----:B------:R-:W-:Y:S01]  /*7dc0*/  BPT.TRAP 0x1 ;  /* 0x000000040000795c */ /* 0x000fe20000300000 */
.L_x_143:
[----:B------:R-:W-:Y:S01]  /*7dd0*/  VIADD R4, R15, 0x13260 ;  /* 0x000132600f047836 */ /* 0x000fe20000000000 */
[----:B------:R-:W-:Y:S01]  /*7de0*/  UIADD3 UR38, UR38, 0x1, URZ ;  /* 0x0000000126267890 */ /* 0x000fe2000fffe03f */
[-C--:B------:R-:W-:Y:S01]  /*7df0*/  FMUL.FTZ R56, R33, R5.reuse ;  /* 0x0000000521387220 */ /* 0x080fe20000410000 */
[-C--:B------:R-:W-:Y:S01]  /*7e00*/  FMUL.FTZ R59, R25, R5.reuse ;  /* 0x00000005193b7220 */ /* 0x080fe20000410000 */
[-C--:B------:R-:W-:Y:S01]  /*7e10*/  FMUL.FTZ R57, R32, R5.reuse ;  /* 0x0000000520397220 */ /* 0x080fe20000410000 */
[----:B------:R-:W-:Y:S01]  /*7e20*/  PRMT R4, R3, 0x654, R4 ;  /* 0x0000065403047816 */ /* 0x000fe20000000004 */
[----:B------:R-:W-:Y:S01]  /*7e30*/  UISETP.NE.AND UP0, UPT, UR38, 0x2, UPT ;  /* 0x000000022600788c */ /* 0x000fe2000bf05270 */
[-C--:B------:R-:W-:Y:S01]  /*7e40*/  FMUL.FTZ R33, R37, R5.reuse ;  /* 0x0000000525217220 */ /* 0x080fe20000410000 */
[-C--:B------:R-:W-:Y:S01]  /*7e50*/  FMUL.FTZ R20, R41, R5.reuse ;  /* 0x0000000529147220 */ /* 0x080fe20000410000 */
[----:B------:R0:W-:Y:S01]  /*7e60*/  SYNCS.ARRIVE.TRANS64.RED.A1T0 RZ, [R4+URZ], RZ ;  /* 0x000000ff04ff79a7 */ /* 0x0001e2000810043f */
[-C--:B------:R-:W-:Y:S01]  /*7e70*/  FMUL.FTZ R15, R45, R5.reuse ;  /* 0x000000052d0f7220 */ /* 0x080fe20000410000 */
[-C--:B------:R-:W-:Y:S01]  /*7e80*/  FMUL.FTZ R61, R24, R5.reuse ;  /* 0x00000005183d7220 */ /* 0x080fe20000410000 */
[-C--:B------:R-:W-:Y:S01]  /*7e90*/  FMUL.FTZ R32, R40, R5.reuse ;  /* 0x0000000528207220 */ /* 0x080fe20000410000 */
[-C--:B------:R-:W-:Y:S01]  /*7ea0*/  FMUL.FTZ R25, R44, R5.reuse ;  /* 0x000000052c197220 */ /* 0x080fe20000410000 */
[-C--:B------:R-:W-:Y:S01]  /*7eb0*/  FMUL.FTZ R45, R26, R62.reuse ;  /* 0x0000003e1a2d7220 */ /* 0x080fe20000410000 */
[-C--:B------:R-:W-:Y:S01]  /*7ec0*/  FMUL.FTZ R41, R27, R62.reuse ;  /* 0x0000003e1b297220 */ /* 0x080fe20000410000 */
[-C--:B------:R-:W-:Y:S01]  /*7ed0*/  FMUL.FTZ R37, R34, R62.reuse ;  /* 0x0000003e22257220 */ /* 0x080fe20000410000 */
[----:B------:R-:W-:Y:S01]  /*7ee0*/  USEL UR4, URZ, 0x1, UP0 ;  /* 0x000000013f047887 */ /* 0x000fe20008000000 */
[-C--:B------:R-:W-:Y:S01]  /*7ef0*/  FMUL.FTZ R60, R28, R5.reuse ;  /* 0x000000051c3c7220 */ /* 0x080fe20000410000 */
[-C--:B------:R-:W-:Y:S01]  /*7f00*/  FMUL.FTZ R58, R29, R5.reuse ;  /* 0x000000051d3a7220 */ /* 0x080fe20000410000 */
[-C--:B------:R-:W-:Y:S01]  /*7f10*/  FMUL.FTZ R36, R36, R5.reuse ;  /* 0x0000000524247220 */ /* 0x080fe20000410000 */
[-C--:B------:R-:W-:Y:S01]  /*7f20*/  FMUL.FTZ R12, R48, R5.reuse ;  /* 0x00000005300c7220 */ /* 0x080fe20000410000 */
[-C--:B------:R-:W-:Y:S01]  /*7f30*/  FMUL.FTZ R8, R49, R5.reuse ;  /* 0x0000000531087220 */ /* 0x080fe20000410000 */
        /* <DEDUP_REMOVED lines=10> */
[----:B------:R-:W-:Y:S01]  /*7fe0*/  PLOP3.LUT P0, PT, PT, PT, PT, 0x8, 0x0 ;  /* 0x000000000000781c */ /* 0x000fe20003f0e170 */
[-C--:B------:R-:W-:Y:S01]  /*7ff0*/  FMUL.FTZ R13, R47, R62.reuse ;  /* 0x0000003e2f0d7220 */ /* 0x080fe20000410000 */
[-C--:B------:R-:W-:Y:S01]  /*8000*/  FMUL.FTZ R10, R50, R62.reuse ;  /* 0x0000003e320a7220 */ /* 0x080fe20000410000 */
[-C--:B------:R-:W-:Y:S01]  /*8010*/  FMUL.FTZ R6, R51, R62.reuse ;  /* 0x0000003e33067220 */ /* 0x080fe20000410000 */
[-C--:B------:R-:W-:Y:S01]  /*8020*/  FMUL.FTZ R9, R54, R62.reuse ;  /* 0x0000003e36097220 */ /* 0x080fe20000410000 */
[----:B------:R-:W-:Y:S01]  /*8030*/  FMUL.FTZ R55, R55, R62 ;  /* 0x0000003e37377220 */ /* 0x000fe20000410000 */
[----:B------:R-:W-:-:S02]  /*8040*/  UIADD3 UR36, UR36, 0x1, URZ ;  /* 0x0000000124247890 */ /* 0x000fc4000fffe03f */
[----:B------:R-:W-:Y:S02]  /*8050*/  USEL UR38, UR38, URZ, UP0 ;  /* 0x0000003f26267287 */ /* 0x000fe40008000000 */
[----:B0-----:R-:W-:-:S12]  /*8060*/  ULOP3.LUT UR37, UR37, UR4, URZ, 0x3c, !UPT ;  /* 0x0000000425257292 */ /* 0x001fd8000f8e3c3f */
.L_x_121:
[----:B------:R-:W0:Y:S01]  /*8070*/  S2R R4, SR_CgaCtaId ;  /* 0x0000000000047919 */ /* 0x000e220000008800 */
[----:B------:R-:W-:Y:S01]  /*8080*/  MOV R3, 0x400 ;  /* 0x0000040000037802 */ /* 0x000fe20000000f00 */
[----:B------:R-:W-:Y:S01]  /*8090*/  BSSY B0, `(.L_x_144) ;  /* 0x00001bf000007945 */ /* 0x000fe20003800000 */
[----:B------:R-:W-:Y:S02]  /*80a0*/  BAR.SYNC.DEFER_BLOCKING 0x5, 0x200 ;  /* 0x0148000000007b1d */ /* 0x000fe40000010000 */
[----:B0-----:R-:W-:-:S05]  /*80b0*/  LEA R3, R4, R3, 0x18 ;  /* 0x0000000304037211 */ /* 0x001fca00078ec0ff */
[----:B------:R-:W0:Y:S02]  /*80c0*/  LDS.128 R28, [R3+0x132d0] ;  /* 0x0132d000031c7984 */ /* 0x000e240000000c00 */
[----:B0-----:R-:W-:Y:S01]  /*80d0*/  R2UR UR5, R30 ;  /* 0x000000001e0572ca */ /* 0x001fe200000e0000 */
[----:B------:R-:W-:Y:S06]  /*80e0*/  BAR.ARV 0x4, 0x200 ;  /* 0x0108000000007b1d */ /* 0x000fec0000002000 */
[----:B------:R-:W-:Y:S08]  /*80f0*/  @P0 BRA `(.L_x_145) ;  /* 0x0000001000800947 */ /* 0x000ff00003800000 */
[----:B------:R-:W0:Y:S01]  /*8100*/  S2R R35, SR_TID.X ;  /* 0x0000000000237919 */ /* 0x000e220000002100 */
[----:B------:R-:W-:Y:S01]  /*8110*/  ULDC.64 UR6, c[0x4][0x38] ;  /* 0x01000e0000067ab9 */ /* 0x000fe20000000a00 */
[----:B------:R-:W2:Y:S01]  /*8120*/  LDL R38, [R1] ;  /* 0x0000000001267983 */ /* 0x000ea20000100800 */
[----:B0-----:R-:W-:-:S05]  /*8130*/  IMAD.SHL.U32 R4, R35, 0x4, RZ ;  /* 0x0000000423047824 */ /* 0x001fca00078e00ff */
[----:B------:R-:W-:-:S04]  /*8140*/  LOP3.LUT R4, R4, 0xc, RZ, 0xc0, !PT ;  /* 0x0000000c04047812 */ /* 0x000fc800078ec0ff */
[----:B------:R-:W-:-:S05]  /*8150*/  IADD3 R4, P0, R4, UR6, RZ ;  /* 0x0000000604047c10 */ /* 0x000fca000ff1e0ff */
[----:B------:R-:W-:Y:S01]  /*8160*/  IMAD.X R5, RZ, RZ, UR7, P0 ;  /* 0x00000007ff057e24 */ /* 0x000fe200080e06ff */
[----:B------:R-:W0:Y:S01]  /*8170*/  S2R R30, SR_SWINHI ;  /* 0x00000000001e7919 */ /* 0x000e220000002f00 */
[----:B------:R-:W-:Y:S01]  /*8180*/  F2FP.BF16.F32.PACK_AB R9, R9, R10 ;  /* 0x0000000a0909723e */ /* 0x000fe200000010ff */
[----:B------:R-:W-:Y:S02]  /*8190*/  ULDC.64 UR6, c[0x0][0xbd8] ;  /* 0x0002f60000067ab9 */ /* 0x000fe40000000a00 */
[----:B------:R1:W3:Y:S01]  /*81a0*/  LDG.E.CONSTANT R28, desc[UR54][R4.64] ;  /* 0x00000036041c7981 */ /* 0x0002e2000c1e9900 */
[----:B------:R-:W-:Y:S01]  /*81b0*/  F2FP.BF16.F32.PACK_AB R8, R7, R8 ;  /* 0x000000080708723e */ /* 0x000fe200000010ff */
[----:B------:R-:W-:Y:S01]  /*81c0*/  ULEA UR4, UP1, UR40, UR6, 0x2 ;  /* 0x0000000628047291 */ /* 0x000fe2000f82103f */
[----:B------:R-:W-:Y:S01]  /*81d0*/  F2FP.BF16.F32.PACK_AB R10, R55, R6 ;  /* 0x00000006370a723e */ /* 0x000fe200000010ff */
[----:B------:R-:W-:Y:S01]  /*81e0*/  UISETP.NE.U32.AND UP0, UPT, UR6, URZ, UPT ;  /* 0x0000003f0600728c */ /* 0x000fe2000bf05070 */
[----:B------:R-:W-:Y:S01]  /*81f0*/  F2FP.BF16.F32.PACK_AB R21, R21, R24 ;  /* 0x000000181515723e */ /* 0x000fe200000010ff */
[----:B------:R-:W-:Y:S01]  /*8200*/  ULEA.HI.X UR6, UR40, UR7, UR41, 0x2, UP1 ;  /* 0x0000000728067291 */ /* 0x000fe200088f1429 */
[----:B------:R-:W-:Y:S01]  /*8210*/  F2FP.BF16.F32.PACK_AB R14, R13, R14 ;  /* 0x0000000e0d0e723e */ /* 0x000fe200000010ff */
[----:B------:R-:W-:Y:S01]  /*8220*/  UISETP.NE.AND.EX UP0, UPT, UR7, URZ, UPT, UP0 ;  /* 0x0000003f0700728c */ /* 0x000fe2000bf05300 */
[----:B------:R-:W-:-:S02]  /*8230*/  F2FP.BF16.F32.PACK_AB R11, R11, R12 ;  /* 0x0000000c0b0b723e */ /* 0x000fc400000010ff */
[----:B-1----:R-:W-:Y:S02]  /*8240*/  LOP3.LUT P0, R4, R35, 0x3, RZ, 0xc0, !PT ;  /* 0x0000000323047812 */ /* 0x002fe4000780c0ff */
[----:B------:R-:W-:Y:S02]  /*8250*/  F2FP.BF16.F32.PACK_AB R60, R60, R61 ;  /* 0x0000003d3c3c723e */ /* 0x000fe400000010ff */
[----:B------:R-:W-:Y:S02]  /*8260*/  ISETP.EQ.OR P0, PT, R4, 0x3, !P0 ;  /* 0x000000030400780c */ /* 0x000fe40004702670 */
[----:B------:R-:W-:Y:S02]  /*8270*/  F2FP.BF16.F32.PACK_AB R44, R44, R45 ;  /* 0x0000002d2c2c723e */ /* 0x000fe400000010ff */
[----:B------:R-:W-:Y:S02]  /*8280*/  SEL R39, R11, R8, P0 ;  /* 0x000000080b277207 */ /* 0x000fe40000000000 */
[----:B------:R-:W-:-:S02]  /*8290*/  SEL R43, R8, R11, P0 ;  /* 0x0000000b082b7207 */ /* 0x000fc40000000000 */
[----:B------:R-:W-:Y:S02]  /*82a0*/  SEL R49, R21, R14, P0 ;  /* 0x0000000e15317207 */ /* 0x000fe40000000000 */
[----:B------:R-:W-:Y:S02]  /*82b0*/  SEL R21, R14, R21, P0 ;  /* 0x000000150e157207 */ /* 0x000fe40000000000 */
[----:B------:R-:W-:Y:S02]  /*82c0*/  F2FP.BF16.F32.PACK_AB R59, R58, R59 ;  /* 0x0000003b3a3b723e */ /* 0x000fe400000010ff */
[----:B------:R-:W-:Y:S02]  /*82d0*/  MOV R4, R3 ;  /* 0x0000000300047202 */ /* 0x000fe40000000f00 */
[----:B0-----:R-:W-:Y:S02]  /*82e0*/  MOV R5, R30 ;  /* 0x0000001e00057202 */ /* 0x001fe40000000f00 */
[----:B------:R-:W-:-:S02]  /*82f0*/  F2FP.BF16.F32.PACK_AB R41, R40, R41 ;  /* 0x000000292829723e */ /* 0x000fc400000010ff */
[----:B------:R-:W-:Y:S02]  /*8300*/  F2FP.BF16.F32.PACK_AB R36, R36, R57 ;  /* 0x000000392424723e */ /* 0x000fe400000010ff */
[----:B------:R-:W-:Y:S02]  /*8310*/  F2FP.BF16.F32.PACK_AB R34, R34, R37 ;  /* 0x000000252222723e */ /* 0x000fe400000010ff */
[----:B------:R-:W-:Y:S02]  /*8320*/  F2FP.BF16.F32.PACK_AB R33, R33, R56 ;  /* 0x000000382121723e */ /* 0x000fe400000010ff */
[----:B------:R-:W-:Y:S02]  /*8330*/  F2FP.BF16.F32.PACK_AB R27, R26, R27 ;  /* 0x0000001b1a1b723e */ /* 0x000fe400000010ff */
[----:B------:R-:W-:Y:S02]  /*8340*/  F2FP.BF16.F32.PACK_AB R25, R25, R32 ;  /* 0x000000201919723e */ /* 0x000fe400000010ff */
[----:B------:R-:W-:-:S02]  /*8350*/  F2FP.BF16.F32.PACK_AB R20, R15, R20 ;  /* 0x000000140f14723e */ /* 0x000fc400000010ff */
[----:B------:R-:W-:Y:S02]  /*8360*/  SEL R15, R60, R59, P0 ;  /* 0x0000003b3c0f7207 */ /* 0x000fe40000000000 */
[----:B------:R-:W-:Y:S02]  /*8370*/  SEL R45, R44, R41, P0 ;  /* 0x000000292c2d7207 */ /* 0x000fe40000000000 */
[----:B------:R-:W-:Y:S02]  /*8380*/  SEL R59, R59, R60, P0 ;  /* 0x0000003c3b3b7207 */ /* 0x000fe40000000000 */
[----:B------:R-:W-:Y:S02]  /*8390*/  SEL R35, R36, R33, P0 ;  /* 0x0000002124237207 */ /* 0x000fe40000000000 */
[----:B------:R-:W-:Y:S02]  /*83a0*/  SEL R37, R25, R20, P0 ;  /* 0x0000001419257207 */ /* 0x000fe40000000000 */
[----:B------:R-:W-:-:S02]  /*83b0*/  SEL R41, R41, R44, P0 ;  /* 0x0000002c29297207 */ /* 0x000fc40000000000 */
[----:B------:R-:W-:Y:S02]  /*83c0*/  SEL R47, R34, R27, P0 ;  /* 0x0000001b222f7207 */ /* 0x000fe40000000000 */
[----:B------:R-:W-:Y:S02]  /*83d0*/  SEL R33, R33, R36, P0 ;  /* 0x0000002421217207 */ /* 0x000fe40000000000 */
[----:B------:R-:W-:Y:S02]  /*83e0*/  SEL R25, R20, R25, P0 ;  /* 0x0000001914197207 */ /* 0x000fe40000000000 */
[----:B------:R-:W-:Y:S02]  /*83f0*/  SEL R27, R27, R34, P0 ;  /* 0x000000221b1b7207 */ /* 0x000fe40000000000 */
[----:B------:R-:W-:Y:S02]  /*8400*/  SEL R51, R9, R10, P0 ;  /* 0x0000000a09337207 */ /* 0x000fe40000000000 */
[----:B------:R-:W-:Y:S01]  /*8410*/  SEL R53, R10, R9, P0 ;  /* 0x000000090a357207 */ /* 0x000fe20000000000 */
[----:B--2---:R-:W-:-:S03]  /*8420*/  IMAD.WIDE R6, R38, 0x2, R4 ;  /* 0x0000000226067825 */ /* 0x004fc600078e0204 */
[C---:B------:R-:W-:Y:S02]  /*8430*/  IADD3 R55, P3, R6.reuse, 0x20, RZ ;  /* 0x0000002006377810 */ /* 0x040fe40007f7e0ff */
[C---:B------:R-:W-:Y:S02]  /*8440*/  IADD3 R61, P1, R6.reuse, 0x60, RZ ;  /* 0x00000060063d7810 */ /* 0x040fe40007f3e0ff */
[----:B------:R-:W-:Y:S02]  /*8450*/  LOP3.LUT R8, R55, 0x380, RZ, 0xc0, !PT ;  /* 0x0000038037087812 */ /* 0x000fe400078ec0ff */
[----:B------:R-:W-:Y:S01]  /*8460*/  LOP3.LUT R13, R6, 0x380, RZ, 0xc0, !PT ;  /* 0x00000380060d7812 */ /* 0x000fe200078ec0ff */
[----:B------:R-:W-:Y:S01]  /*8470*/  IMAD.X R9, RZ, RZ, R7, P1 ;  /* 0x000000ffff097224 */ /* 0x000fe200008e0607 */
[----:B------:R-:W-:Y:S02]  /*8480*/  LOP3.LUT R14, R61, 0x380, RZ, 0xc0, !PT ;  /* 0x000003803d0e7812 */ /* 0x000fe400078ec0ff */
[----:B------:R-:W-:-:S02]  /*8490*/  SHF.R.U64 R8, R8, 0x3, RZ ;  /* 0x0000000308087819 */ /* 0x000fc400000012ff */
[----:B------:R-:W-:Y:S02]  /*84a0*/  SHF.R.U64 R13, R13, 0x3, RZ ;  /* 0x000000030d0d7819 */ /* 0x000fe400000012ff */
[----:B------:R-:W-:Y:S02]  /*84b0*/  SHF.R.U64 R14, R14, 0x3, RZ ;  /* 0x000000030e0e7819 */ /* 0x000fe400000012ff */
[----:B------:R-:W-:Y:S02]  /*84c0*/  IADD3 R57, P2, R6, 0x40, RZ ;  /* 0x0000004006397810 */ /* 0x000fe40007f5e0ff */
[----:B------:R-:W-:Y:S02]  /*84d0*/  LOP3.LUT R12, R8, R55, RZ, 0x3c, !PT ;  /* 0x00000037080c7212 */ /* 0x000fe400078e3cff */
[----:B------:R-:W-:Y:S01]  /*84e0*/  LOP3.LUT R6, R13, R6, RZ, 0x3c, !PT ;  /* 0x000000060d067212 */ /* 0x000fe200078e3cff */
[----:B------:R-:W-:Y:S01]  /*84f0*/  IMAD.X R11, RZ, RZ, R7, P2 ;  /* 0x000000ffff0b7224 */ /* 0x000fe200010e0607 */
[----:B------:R-:W-:-:S02]  /*8500*/  LOP3.LUT R8, R14, R61, RZ, 0x3c, !PT ;  /* 0x0000003d0e087212 */ /* 0x000fc400078e3cff */
[----:B------:R-:W-:Y:S02]  /*8510*/  MOV R46, R6 ;  /* 0x00000006002e7202 */ /* 0x000fe40000000f00 */
[----:B------:R-:W-:Y:S02]  /*8520*/  LOP3.LUT R10, R57, 0x380, RZ, 0xc0, !PT ;  /* 0x00000380390a7812 */ /* 0x000fe400078ec0ff */
[----:B------:R-:W-:Y:S01]  /*8530*/  IADD3.X R13, RZ, R7, RZ, P3, !PT ;  /* 0x00000007ff0d7210 */ /* 0x000fe20001ffe4ff */
[----:B------:R-:W-:Y:S01]  /*8540*/  IMAD.U32 R7, RZ, RZ, UR6 ;  /* 0x00000006ff077e24 */ /* 0x000fe2000f8e00ff */
[----:B------:R-:W-:Y:S01]  /*8550*/  SHF.R.U64 R10, R10, 0x3, RZ ;  /* 0x000000030a0a7819 */ /* 0x000fe200000012ff */
[----:B------:R-:W-:Y:S01]  /*8560*/  ULDC.64 UR6, c[0x0][0xbe0] ;  /* 0x0002f80000067ab9 */ /* 0x000fe20000000a00 */
[----:B------:R-:W-:Y:S02]  /*8570*/  MOV R44, R12 ;  /* 0x0000000c002c7202 */ /* 0x000fe40000000f00 */
[----:B------:R-:W-:-:S02]  /*8580*/  LOP3.LUT R10, R10, R57, RZ, 0x3c, !PT ;  /* 0x000000390a0a7212 */ /* 0x000fc400078e3cff */
[----:B------:R-:W-:Y:S02]  /*8590*/  PLOP3.LUT P1, PT, PT, PT, UP0, 0x80, 0x0 ;  /* 0x000000000000781c */ /* 0x000fe40003f2f008 */
[----:B------:R-:W-:Y:S02]  /*85a0*/  MOV R42, R10 ;  /* 0x0000000a002a7202 */ /* 0x000fe40000000f00 */
[----:B---3--:R-:W-:Y:S01]  /*85b0*/  LOP3.LUT R14, R28, 0x2, RZ, 0x3c, !PT ;  /* 0x000000021c0e7812 */ /* 0x008fe200078e3cff */
[----:B------:R-:W-:Y:S04]  /*85c0*/  SHFL.IDX PT, R15, R15, R28, 0x1c1f ;  /* 0x001c1f1c0f0f7589 */ /* 0x000fe800000e0000 */
[----:B------:R-:W0:Y:S04]  /*85d0*/  SHFL.IDX PT, R6, R59, R14, 0x1c1f ;  /* 0x001c1f0e3b067589 */ /* 0x000e2800000e0000 */
[----:B------:R-:W-:Y:S04]  /*85e0*/  SHFL.IDX PT, R45, R45, R28, 0x1c1f ;  /* 0x001c1f1c2d2d7589 */ /* 0x000fe800000e0000 */
[----:B------:R1:W2:Y:S04]  /*85f0*/  SHFL.IDX PT, R30, R41, R14, 0x1c1f ;  /* 0x001c1f0e291e7589 */ /* 0x0002a800000e0000 */
[----:B------:R-:W-:Y:S04]  /*8600*/  SHFL.IDX PT, R35, R35, R28, 0x1c1f ;  /* 0x001c1f1c23237589 */ /* 0x000fe800000e0000 */
[----:B------:R-:W-:Y:S01]  /*8610*/  SHFL.IDX PT, R37, R37, R28, 0x1c1f ;  /* 0x001c1f1c25257589 */ /* 0x000fe200000e0000 */
[----:B-1----:R-:W-:-:S03]  /*8620*/  MOV R41, R8 ;  /* 0x0000000800297202 */ /* 0x002fc60000000f00 */
[----:B------:R-:W1:Y:S04]  /*8630*/  SHFL.IDX PT, R20, R33, R14, 0x1c1f ;  /* 0x001c1f0e21147589 */ /* 0x000e6800000e0000 */
[----:B------:R-:W3:Y:S01]  /*8640*/  SHFL.IDX PT, R24, R25, R14, 0x1c1f ;  /* 0x001c1f0e19187589 */ /* 0x000ee200000e0000 */
[----:B0-----:R-:W-:Y:S02]  /*8650*/  SEL R8, R15, R6, P0 ;  /* 0x000000060f087207 */ /* 0x001fe40000000000 */
[----:B------:R-:W-:Y:S01]  /*8660*/  SEL R10, R6, R15, P0 ;  /* 0x0000000f060a7207 */ /* 0x000fe20000000000 */
[----:B------:R-:W-:Y:S04]  /*8670*/  SHFL.IDX PT, R47, R47, R28, 0x1c1f ;  /* 0x001c1f1c2f2f7589 */ /* 0x000fe800000e0000 */
[----:B------:R-:W-:Y:S01]  /*8680*/  SHFL.IDX PT, R39, R39, R28, 0x1c1f ;  /* 0x001c1f1c27277589 */ /* 0x000fe200000e0000 */
[----:B--2---:R-:W-:-:S03]  /*8690*/  SEL R9, R45, R30, P0 ;  /* 0x0000001e2d097207 */ /* 0x004fc60000000000 */
[----:B------:R-:W-:Y:S01]  /*86a0*/  SHFL.IDX PT, R49, R49, R28, 0x1c1f ;  /* 0x001c1f1c31317589 */ /* 0x000fe200000e0000 */
[----:B------:R-:W-:-:S03]  /*86b0*/  SEL R11, R30, R45, P0 ;  /* 0x0000002d1e0b7207 */ /* 0x000fc60000000000 */
[----:B------:R-:W-:Y:S01]  /*86c0*/  SHFL.IDX PT, R51, R51, R28, 0x1c1f ;  /* 0x001c1f1c33337589 */ /* 0x000fe200000e0000 */
[----:B------:R-:W-:Y:S01]  /*86d0*/  BAR.SYNC.DEFER_BLOCKING 0x1, 0x180 ;  /* 0x0046000000007b1d */ /* 0x000fe20000010000 */
[----:B-1----:R-:W-:Y:S01]  /*86e0*/  SEL R12, R35, R20, P0 ;  /* 0x00000014230c7207 */ /* 0x002fe20000000000 */
[----:B------:R-:W-:Y:S01]  /*86f0*/  UISETP.NE.U32.AND UP1, UPT, UR6, URZ, UPT ;  /* 0x0000003f0600728c */ /* 0x000fe2000bf25070 */
[----:B------:R-:W-:Y:S01]  /*8700*/  IMAD.U32 R6, RZ, RZ, UR4 ;  /* 0x00000004ff067e24 */ /* 0x000fe2000f8e00ff */
[----:B---3--:R-:W-:Y:S02]  /*8710*/  SEL R32, R37, R24, P0 ;  /* 0x0000001825207207 */ /* 0x008fe40000000000 */
[----:B------:R-:W-:Y:S01]  /*8720*/  SEL R34, R24, R37, P0 ;  /* 0x0000002518227207 */ /* 0x000fe20000000000 */
[----:B------:R-:W0:Y:S04]  /*8730*/  SHFL.IDX PT, R36, R27, R14, 0x1c1f ;  /* 0x001c1f0e1b247589 */ /* 0x000e2800000e0000 */
[----:B------:R-:W1:Y:S04]  /*8740*/  SHFL.IDX PT, R26, R43, R14, 0x1c1f ;  /* 0x001c1f0e2b1a7589 */ /* 0x000e6800000e0000 */
[----:B------:R-:W2:Y:S04]  /*8750*/  SHFL.IDX PT, R38, R21, R14, 0x1c1f ;  /* 0x001c1f0e15267589 */ /* 0x000ea800000e0000 */
[----:B------:R3:W4:Y:S04]  /*8760*/  SHFL.IDX PT, R40, R53, R14, 0x1c1f ;  /* 0x001c1f0e35287589 */ /* 0x00072800000e0000 */
[----:B------:R4:W-:Y:S01]  /*8770*/  STSM.16.M88.4 [R46], R8 ;  /* 0x000000082e007844 */ /* 0x0009e20000000200 */
[----:B---3--:R-:W-:-:S02]  /*8780*/  SEL R14, R20, R35, P0 ;  /* 0x00000023140e7207 */ /* 0x008fc40000000000 */
[----:B0-----:R-:W-:Y:S02]  /*8790*/  SEL R13, R47, R36, P0 ;  /* 0x000000242f0d7207 */ /* 0x001fe40000000000 */
[----:B------:R-:W-:Y:S02]  /*87a0*/  SEL R15, R36, R47, P0 ;  /* 0x0000002f240f7207 */ /* 0x000fe40000000000 */
[----:B-1----:R-:W-:Y:S02]  /*87b0*/  SEL R24, R39, R26, P0 ;  /* 0x0000001a27187207 */ /* 0x002fe40000000000 */
[----:B------:R-:W-:Y:S01]  /*87c0*/  SEL R26, R26, R39, P0 ;  /* 0x000000271a1a7207 */ /* 0x000fe20000000000 */
[----:B------:R0:W-:Y:S01]  /*87d0*/  STSM.16.M88.4 [R44], R12 ;  /* 0x0000000c2c007844 */ /* 0x0001e20000000200 */
[----:B--2---:R-:W-:Y:S02]  /*87e0*/  SEL R33, R49, R38, P0 ;  /* 0x0000002631217207 */ /* 0x004fe40000000000 */
[----:B------:R-:W-:-:S02]  /*87f0*/  SEL R35, R38, R49, P0 ;  /* 0x0000003126237207 */ /* 0x000fc40000000000 */
[----:B----4-:R-:W-:Y:S02]  /*8800*/  SEL R25, R51, R40, P0 ;  /* 0x0000002833197207 */ /* 0x010fe40000000000 */
[----:B------:R-:W-:Y:S01]  /*8810*/  SEL R27, R40, R51, P0 ;  /* 0x00000033281b7207 */ /* 0x000fe20000000000 */
[----:B------:R0:W-:Y:S04]  /*8820*/  STSM.16.M88.4 [R42], R32 ;  /* 0x000000202a007844 */ /* 0x0001e80000000200 */
[----:B------:R0:W-:Y:S01]  /*8830*/  STSM.16.M88.4 [R41], R24 ;  /* 0x0000001829007844 */ /* 0x0001e20000000200 */
[----:B------:R-:W-:Y:S01]  /*8840*/  BAR.SYNC.DEFER_BLOCKING 0x1, 0x180 ;  /* 0x0046000000007b1d */ /* 0x000fe20000010000 */
[----:B------:R-:W-:-:S07]  /*8850*/  UISETP.NE.AND.EX UP1, UPT, UR7, URZ, UPT, UP1 ;  /* 0x0000003f0700728c */ /* 0x000fce000bf25310 */
[----:B------:R-:W1:Y:S01]  /*8860*/  LDC R28, c[0x0][0xa88] ;  /* 0x0002a200ff1c7b82 */ /* 0x000e620000000800 */
[----:B------:R-:W-:-:S03]  /*8870*/  PLOP3.LUT P0, PT, PT, PT, UP1, 0x80, 0x0 ;  /* 0x000000000000781c */ /* 0x000fc60003f0f018 */
[----:B------:R-:W-:Y:S02]  /*8880*/  @UP1 ULDC.64 UR6, c[0x0][0xbe0] ;  /* 0x0002f80000061ab9 */ /* 0x000fe40000000a00 */
[----:B------:R-:W-:-:S06]  /*8890*/  @UP1 UIMAD.WIDE UR6, UR40, 0x4, UR6 ;  /* 0x00000004280618a5 */ /* 0x000fcc000f8e0206 */
[----:B------:R-:W-:Y:S02]  /*88a0*/  IMAD.U32 R8, RZ, RZ, UR6 ;  /* 0x00000006ff087e24 */ /* 0x000fe4000f8e00ff */
[----:B------:R-:W-:Y:S01]  /*88b0*/  IMAD.U32 R9, RZ, RZ, UR7 ;  /* 0x00000007ff097e24 */ /* 0x000fe2000f8e00ff */
[----:B------:R-:W2:Y:S01]  /*88c0*/  @P1 LDG.E R20, desc[UR54][R6.64] ;  /* 0x0000003606141981 */ /* 0x000ea2000c1e1900 */
[----:B------:R-:W-:-:S03]  /*88d0*/  UMOV UR4, URZ ;  /* 0x0000003f00047c82 */ /* 0x000fc60008000000 */
[----:B-1----:R0:W5:Y:S01]  /*88e0*/  @P0 LDG.E R28, desc[UR54][R8.64] ;  /* 0x00000036081c0981 */ /* 0x002162000c1e1900 */
[----:B--2---:R-:W-:Y:S01]  /*88f0*/  @P1 R2UR UR4, R20 ;  /* 0x00000000140412ca */ /* 0x004fe200000e0000 */
[----:B0-----:R-:W-:-:S14]  /*8900*/  @P0 BRA `(.L_x_146) ;  /* 0x0000000000100947 */ /* 0x001fdc0003800000 */
[----:B------:R-:W-:Y:S05]  /*8910*/  @!P1 BRA `(.L_x_146) ;  /* 0x00000000000c9947 */ /* 0x000fea0003800000 */
[----:B------:R-:W2:Y:S04]  /*8920*/  LDG.E R9, desc[UR54][R6.64] ;  /* 0x0000003606097981 */ /* 0x000ea8000c1e1900 */
[----:B-----5:R-:W2:Y:S02]  /*8930*/  LDG.E R28, desc[UR54][R6.64+0x4] ;  /* 0x00000436061c7981 */ /* 0x020ea4000c1e1900 */
[----:B--2---:R-:W-:-:S07]  /*8940*/  IMAD.IADD R28, R28, 0x1, -R9 ;  /* 0x000000011c1c7824 */ /* 0x004fce00078e0a09 */
.L_x_146:
[----:B------:R-:W-:Y:S01]  /*8950*/  USHF.R.S32.HI UR11, URZ, 0x1f, UR43 ;  /* 0x0000001f3f0b7899 */ /* 0x000fe2000801142b */
[----:B------:R-:W-:Y:S01]  /*8960*/  IMAD R11, R19, 0xc0, R157 ;  /* 0x000000c0130b7824 */ /* 0x000fe200078e029d */
[----:B------:R-:W-:Y:S01]  /*8970*/  ULDC.64 UR12, c[0x0][0xb70] ;  /* 0x0002dc00000c7ab9 */ /* 0x000fe20000000a00 */
[----:B------:R-:W-:Y:S01]  /*8980*/  USHF.R.S32.HI UR9, URZ, 0x1f, UR4 ;  /* 0x0000001f3f097899 */ /* 0x000fe20008011404 */
[----:B------:R-:W-:Y:S01]  /*8990*/  IMAD R7, R16, 0x40, R18 ;  /* 0x0000004010077824 */ /* 0x000fe200078e0212 */
[----:B------:R-:W-:Y:S01]  /*89a0*/  UIMAD UR10, UR11, UR12, URZ ;  /* 0x0000000c0b0a72a4 */ /* 0x000fe2000f8e023f */
[----:B------:R-:W-:Y:S01]  /*89b0*/  SHF.R.S32.HI R6, RZ, 0x1f, R11 ;  /* 0x0000001fff067819 */ /* 0x000fe2000001140b */
[----:B------:R-:W-:Y:S01]  /*89c0*/  UMOV UR8, UR4 ;  /* 0x0000000400087c82 */ /* 0x000fe20008000000 */
[----:B------:R-:W-:Y:S01]  /*89d0*/  USEL UR41, UR41, URZ, !UP0 ;  /* 0x0000003f29297287 */ /* 0x000fe2000c000000 */
[----:B------:R-:W-:Y:S01]  /*89e0*/  IMAD.WIDE R4, R7, 0x2, R4 ;  /* 0x0000000207047825 */ /* 0x000fe200078e0204 */
[----:B------:R-:W-:Y:S01]  /*89f0*/  UIMAD.WIDE.U32 UR6, UR43, UR12, UR8 ;  /* 0x0000000c2b0672a5 */ /* 0x000fe2000f8e0008 */
[----:B------:R-:W-:Y:S01]  /*8a00*/  LOP3.LUT P0, RZ, R22, 0x3, RZ, 0xc0, !PT ;  /* 0x0000000316ff7812 */ /* 0x000fe2000780c0ff */
[----:B------:R-:W-:Y:S01]  /*8a10*/  UIMAD UR10, UR43, UR13, UR10 ;  /* 0x0000000d2b0a72a4 */ /* 0x000fe2000f8e020a */
[----:B------:R-:W-:Y:S01]  /*8a20*/  VIADD R7, R11, 0x8 ;  /* 0x000000080b077836 */ /* 0x000fe20000000000 */
[----:B------:R-:W-:Y:S01]  /*8a30*/  USEL UR40, UR40, URZ, !UP0 ;  /* 0x0000003f28287287 */ /* 0x000fe2000c000000 */
[C---:B------:R-:W-:Y:S01]  /*8a40*/  LOP3.LUT R25, R4.reuse, 0x380, RZ, 0xc0, !PT ;  /* 0x0000038004197812 */ /* 0x040fe200078ec0ff */
[----:B------:R-:W-:Y:S01]  /*8a50*/  ULDC.64 UR12, c[0x0][0xb78] ;  /* 0x0002de00000c7ab9 */ /* 0x000fe20000000a00 */
[----:B------:R-:W-:Y:S01]  /*8a60*/  UIADD3 UR7, UR7, UR10, URZ ;  /* 0x0000000a07077290 */ /* 0x000fe2000fffe03f */
[----:B------:R-:W-:Y:S01]  /*8a70*/  IADD3 R15, P3, R4, 0x3000, RZ ;  /* 0x00003000040f7810 */ /* 0x000fe20007f7e0ff */
[----:B------:R-:W-:Y:S01]  /*8a80*/  UIMAD UR8, UR41, UR12, URZ ;  /* 0x0000000c290872a4 */ /* 0x000fe2000f8e023f */
[----:B------:R-:W-:Y:S01]  /*8a90*/  SHF.R.U64 R25, R25, 0x3, RZ ;  /* 0x0000000319197819 */ /* 0x000fe200000012ff */
[----:B------:R-:W-:-:S02]  /*8aa0*/  UIMAD.WIDE.U32 UR6, UR40, UR12, UR6 ;  /* 0x0000000c280672a5 */ /* 0x000fc4000f8e0006 */
[----:B------:R-:W-:Y:S01]  /*8ab0*/  UIMAD UR8, UR40, UR13, UR8 ;  /* 0x0000000d280872a4 */ /* 0x000fe2000f8e0208 */
[----:B------:R-:W-:Y:S01]  /*8ac0*/  LOP3.LUT R24, R25, R4, RZ, 0x3c, !PT ;  /* 0x0000000419187212 */ /* 0x000fe200078e3cff */
[----:B------:R-:W-:Y:S02]  /*8ad0*/  IMAD.MOV.U32 R25, RZ, RZ, R5 ;  /* 0x000000ffff197224 */ /* 0x000fe400078e0005 */
[----:B------:R-:W-:Y:S02]  /*8ae0*/  IADD3 R8, P1, R11, UR6, RZ ;  /* 0x000000060b087c10 */ /* 0x000fe4000ff3e0ff */
[----:B------:R-:W-:-:S04]  /*8af0*/  MOV R9, UR8 ;  /* 0x0000000800097c02 */ /* 0x000fc80008000f00 */
[----:B------:R-:W-:Y:S01]  /*8b00*/  IADD3.X R9, R6, UR7, R9, P1, !PT ;  /* 0x0000000706097c10 */ /* 0x000fe20008ffe409 */
[----:B------:R-:W-:Y:S01]  /*8b10*/  ULDC.64 UR6, c[0x0][0xb40] ;  /* 0x0002d00000067ab9 */ /* 0x000fe20000000a00 */
[-C--:B-----5:R-:W-:Y:S02]  /*8b20*/  ISETP.GE.OR P1, PT, R11, R28.reuse, P0 ;  /* 0x0000001c0b00720c */ /* 0x0a0fe40000726670 */
[----:B------:R-:W-:Y:S02]  /*8b30*/  LEA R32, P2, R8, UR6, 0x2 ;  /* 0x0000000608207c11 */ /* 0x000fe4000f8410ff */
[----:B------:R-:W-:Y:S02]  /*8b40*/  IADD3 R11, P4, R4, 0x4800, RZ ;  /* 0x00004800040b7810 */ /* 0x000fe40007f9e0ff */
[----:B------:R-:W-:Y:S01]  /*8b50*/  LEA.HI.X R33, R8, UR7, R9, 0x2, P2 ;  /* 0x0000000708217c11 */ /* 0x000fe200090f1409 */
[----:B------:R-:W-:Y:S01]  /*8b60*/  ULDC.64 UR6, c[0x0][0xaa0] ;  /* 0x0002a80000067ab9 */ /* 0x000fe20000000a00 */
[----:B------:R-:W-:Y:S01]  /*8b70*/  IADD3 R17, P2, R4, 0x1800, RZ ;  /* 0x0000180004117810 */ /* 0x000fe20007f5e0ff */
[--C-:B------:R-:W-:Y:S01]  /*8b80*/  IMAD.X R9, RZ, RZ, R5.reuse, P3 ;  /* 0x000000ffff097224 */ /* 0x100fe200018e0605 */
[----:B------:R-:W-:Y:S01]  /*8b90*/  ISETP.GE.OR P0, PT, R7, R28, P0 ;  /* 0x0000001c0700720c */ /* 0x000fe20000706670 */
[--C-:B------:R-:W-:Y:S01]  /*8ba0*/  IMAD.X R7, RZ, RZ, R5.reuse, P4 ;  /* 0x000000ffff077224 */ /* 0x100fe200020e0605 */
[----:B------:R-:W-:Y:S01]  /*8bb0*/  LOP3.LUT R10, R17, 0x380, RZ, 0xc0, !PT ;  /* 0x00000380110a7812 */ /* 0x000fe200078ec0ff */
[----:B------:R-:W-:Y:S01]  /*8bc0*/  IMAD.X R13, RZ, RZ, R5, P2 ;  /* 0x000000ffff0d7224 */ /* 0x000fe200010e0605 */
[----:B------:R-:W-:Y:S01]  /*8bd0*/  LOP3.LUT R8, R15, 0x380, RZ, 0xc0, !PT ;  /* 0x000003800f087812 */ /* 0x000fe200078ec0ff */
[----:B------:R-:W-:Y:S01]  /*8be0*/  @!P1 STG.E desc[UR54][R32.64], R2 ;  /* 0x0000000220009986 */ /* 0x000fe2000c101936 */
[----:B------:R-:W-:-:S02]  /*8bf0*/  SHF.R.U64 R10, R10, 0x3, RZ ;  /* 0x000000030a0a7819 */ /* 0x000fc400000012ff */
[----:B------:R-:W-:Y:S02]  /*8c00*/  LOP3.LUT R6, R11, 0x380, RZ, 0xc0, !PT ;  /* 0x000003800b067812 */ /* 0x000fe400078ec0ff */
[----:B------:R-:W-:Y:S01]  /*8c10*/  LOP3.LUT R12, R10, R17, RZ, 0x3c, !PT ;  /* 0x000000110a0c7212 */ /* 0x000fe200078e3cff */
[----:B------:R-:W-:Y:S01]  /*8c20*/  IMAD.U32 R17, RZ, RZ, UR6 ;  /* 0x00000006ff117e24 */ /* 0x000fe2000f8e00ff */
[----:B------:R-:W-:Y:S01]  /*8c30*/  SHF.R.U64 R8, R8, 0x3, RZ ;  /* 0x0000000308087819 */ /* 0x000fe200000012ff */
[----:B------:R-:W-:Y:S01]  /*8c40*/  UIMAD UR6, UR9, UR6, URZ ;  /* 0x00000006090672a4 */ /* 0x000fe2000f8e023f */
[----:B------:R-:W-:Y:S01]  /*8c50*/  SHF.R.U64 R4, R6, 0x3, RZ ;  /* 0x0000000306047819 */ /* 0x000fe200000012ff */
[----:B------:R0:W-:Y:S01]  /*8c60*/  @!P0 STG.E desc[UR54][R32.64+0x20], R0 ;  /* 0x0000200020008986 */ /* 0x0001e2000c101936 */
[----:B------:R-:W-:Y:S02]  /*8c70*/  SHF.R.S32.HI R21, RZ, 0x1f, R18 ;  /* 0x0000001fff157819 */ /* 0x000fe40000011412 */
[----:B------:R-:W-:Y:S01]  /*8c80*/  MOV R20, R18 ;  /* 0x0000001200147202 */ /* 0x000fe20000000f00 */
[----:B------:R-:W-:Y:S01]  /*8c90*/  UIMAD UR6, UR4, UR7, UR6 ;  /* 0x00000007040672a4 */ /* 0x000fe2000f8e0206 */
[----:B------:R-:W-:Y:S01]  /*8ca0*/  LOP3.LUT R8, R8, R15, RZ, 0x3c, !PT ;  /* 0x0000000f08087212 */ /* 0x000fe200078e3cff */
[----:B------:R-:W5:Y:S01]  /*8cb0*/  LD.E.128 R24, desc[UR54][R24.64] ;  /* 0x0000003618187980 */ /* 0x000f62000c101d00 */
[----:B------:R-:W-:Y:S01]  /*8cc0*/  LOP3.LUT R6, R4, R11, RZ, 0x3c, !PT ;  /* 0x0000000b04067212 */ /* 0x000fe200078e3cff */
[----:B------:R-:W-:Y:S01]  /*8cd0*/  IMAD.WIDE.U32 R20, R17, UR4, R20 ;  /* 0x0000000411147c25 */ /* 0x000fe2000f8e0014 */
[----:B------:R-:W-:Y:S01]  /*8ce0*/  ULDC UR4, c[0x0][0xa8c] ;  /* 0x0002a30000047ab9 */ /* 0x000fe20000000800 */
[----:B------:R-:W5:Y:S01]  /*8cf0*/  LD.E.128 R12, desc[UR54][R12.64] ;  /* 0x000000360c0c7980 */ /* 0x000f62000c101d00 */
[----:B------:R-:W-:Y:S01]  /*8d00*/  ISETP.GE.AND P0, PT, R18, UR4, PT ;  /* 0x0000000412007c0c */ /* 0x000fe2000bf06270 */
[----:B0-----:R-:W-:-:S02]  /*8d10*/  VIADD R0, R16, 0x30 ;  /* 0x0000003010007836 */ /* 0x001fc40000000000 */
[----:B------:R-:W5:Y:S01]  /*8d20*/  LD.E.128 R8, desc[UR54][R8.64] ;  /* 0x0000003608087980 */ /* 0x000f62000c101d00 */
[----:B------:R-:W-:Y:S02]  /*8d30*/  IMAD R17, R19, -0xc0, R28 ;  /* 0xffffff4013117824 */ /* 0x000fe400078e021c */
[----:B------:R-:W-:Y:S01]  /*8d40*/  VIADD R21, R21, UR6 ;  /* 0x0000000615157c36 */ /* 0x000fe20008000000 */
[----:B------:R-:W5:Y:S01]  /*8d50*/  LD.E.128 R4, desc[UR54][R6.64] ;  /* 0x0000003606047980 */ /* 0x000f62000c101d00 */
[----:B------:R-:W-:Y:S01]  /*8d60*/  ULDC.64 UR6, c[0x0][0xae0] ;  /* 0x0002b80000067ab9 */ /* 0x000fe20000000a00 */
[----:B------:R-:W-:Y:S01]  /*8d70*/  @!PT LDS RZ, [RZ] ;  /* 0x00000000fffff984 */ /* 0x000fe20000000800 */
[----:B------:R-:W-:Y:S01]  /*8d80*/  @!PT LDS RZ, [RZ] ;  /* 0x00000000fffff984 */ /* 0x000fe20000000800 */
[----:B------:R-:W-:Y:S01]  /*8d90*/  @!PT LDS RZ, [RZ] ;  /* 0x00000000fffff984 */ /* 0x000fe20000000800 */
[----:B------:R-:W-:Y:S01]  /*8da0*/  @!PT LDS RZ, [RZ] ;  /* 0x00000000fffff984 */ /* 0x000fe20000000800 */
[----:B------:R0:W-:Y:S06]  /*8db0*/  MEMBAR.ALL.CTA ;  /* 0x0000000000007992 */ /* 0x0001ec0000008000 */
[----:B0-----:R-:W0:Y:S01]  /*8dc0*/  FENCE.VIEW.ASYNC.S ;  /* 0x00000000000073c6 */ /* 0x001e220000000000 */
[----:B------:R-:W-:Y:S01]  /*8dd0*/  UIMAD UR4, UR11, UR6, URZ ;  /* 0x000000060b0472a4 */ /* 0x000fe2000f8e023f */
[----:B------:R-:W-:Y:S01]  /*8de0*/  ISETP.GE.OR P3, PT, R0, R17, P0 ;  /* 0x000000110000720c */ /* 0x000fe20000766670 */
[----:B------:R-:W-:-:S02]  /*8df0*/  IMAD.U32 R33, RZ, RZ, UR6 ;  /* 0x00000006ff217e24 */ /* 0x000fc4000f8e00ff */
[C---:B------:R-:W-:Y:S01]  /*8e00*/  VIADD R0, R16.reuse, 0x60 ;  /* 0x0000006010007836 */ /* 0x040fe20000000000 */
[----:B------:R-:W-:Y:S01]  /*8e10*/  UIMAD UR4, UR43, UR7, UR4 ;  /* 0x000000072b0472a4 */ /* 0x000fe2000f8e0204 */
[----:B------:R-:W-:Y:S02]  /*8e20*/  VIADD R2, R16, 0x90 ;  /* 0x0000009010027836 */ /* 0x000fe40000000000 */
[----:B------:R-:W-:Y:S01]  /*8e30*/  IMAD.WIDE.U32 R20, R33, UR43, R20 ;  /* 0x0000002b21147c25 */ /* 0x000fe2000f8e0014 */
[-C--:B------:R-:W-:Y:S01]  /*8e40*/  ISETP.GE.OR P1, PT, R0, R17.reuse, P0 ;  /* 0x000000110000720c */ /* 0x080fe20000726670 */
[----:B------:R-:W-:Y:S01]  /*8e50*/  ULDC.64 UR6, c[0x0][0xae8] ;  /* 0x0002ba0000067ab9 */ /* 0x000fe20000000a00 */
[-C--:B------:R-:W-:Y:S01]  /*8e60*/  ISETP.GE.OR P2, PT, R2, R17.reuse, P0 ;  /* 0x000000110200720c */ /* 0x080fe20000746670 */
[----:B------:R-:W-:Y:S01]  /*8e70*/  VIADD R21, R21, UR4 ;  /* 0x0000000415157c36 */ /* 0x000fe20008000000 */
[----:B------:R-:W-:Y:S01]  /*8e80*/  ISETP.GE.OR P0, PT, R16, R17, P0 ;  /* 0x000000111000720c */ /* 0x000fe20000706670 */
[----:B------:R-:W-:-:S02]  /*8e90*/  UIMAD UR4, UR41, UR6, URZ ;  /* 0x00000006290472a4 */ /* 0x000fc4000f8e023f */
[----:B------:R-:W-:Y:S01]  /*8ea0*/  MOV R35, UR6 ;  /* 0x0000000600237c02 */ /* 0x000fe20008000f00 */
[----:B------:R-:W-:Y:S01]  /*8eb0*/  VIADD R3, R3, 0x13220 ;  /* 0x0001322003037836 */ /* 0x000fe20000000000 */
[----:B------:R-:W-:-:S03]  /*8ec0*/  UIMAD UR4, UR40, UR7, UR4 ;  /* 0x00000007280472a4 */ /* 0x000fc6000f8e0204 */
[----:B------:R-:W-:Y:S01]  /*8ed0*/  IMAD.WIDE.U32 R34, R35, UR40, R20 ;  /* 0x0000002823227c25 */ /* 0x000fe2000f8e0014 */
[----:B------:R-:W-:Y:S02]  /*8ee0*/  PRMT R3, RZ, 0x654, R3 ;  /* 0x00000654ff037816 */ /* 0x000fe40000000003 */
[--C-:B------:R-:W-:Y:S01]  /*8ef0*/  SHF.R.S32.HI R17, RZ, 0x1f, R16.reuse ;  /* 0x0000001fff117819 */ /* 0x100fe20000011410 */
[----:B------:R-:W-:Y:S01]  /*8f00*/  VIADD R37, R35, UR4 ;  /* 0x0000000423257c36 */ /* 0x000fe20008000000 */
[----:B0-----:R0:W-:Y:S01]  /*8f10*/  SYNCS.ARRIVE.TRANS64.RED.A1T0 RZ, [R3+URZ], RZ ;  /* 0x000000ff03ff79a7 */ /* 0x0011e2000810043f */
[----:B------:R-:W-:Y:S01]  /*8f20*/  BSSY B1, `(.L_x_147) ;  /* 0x000000e000017945 */ /* 0x000fe20003800000 */
[----:B------:R-:W-:-:S03]  /*8f30*/  IMAD.WIDE R32, R19, 0xc0, R16 ;  /* 0x000000c013207825 */ /* 0x000fc600078e0210 */
[----:B------:R-:W-:Y:S05]  /*8f40*/  @P0 BRA `(.L_x_148) ;  /* 0x00000000002c0947 */ /* 0x000fea0003800000 */
[----:B------:R-:W-:Y:S01]  /*8f50*/  ULDC.64 UR6, c[0x0][0xad8] ;  /* 0x0002b60000067ab9 */ /* 0x000fe20000000a00 */
[----:B------:R-:W-:Y:S02]  /*8f60*/  IMAD.MOV.U32 R2, RZ, RZ, R34 ;  /* 0x000000ffff027224 */ /* 0x000fe400078e0022 */
[----:B------:R-:W-:Y:S02]  /*8f70*/  IMAD R19, R33, UR6, RZ ;  /* 0x0000000621137c24 */ /* 0x000fe4000f8e02ff */
[----:B0-----:R-:W-:Y:S02]  /*8f80*/  IMAD.MOV.U32 R3, RZ, RZ, R37 ;  /* 0x000000ffff037224 */ /* 0x001fe400078e0025 */
[C---:B------:R-:W-:Y:S02]  /*8f90*/  IMAD R19, R32.reuse, UR7, R19 ;  /* 0x0000000720137c24 */ /* 0x040fe4000f8e0213 */
[----:B------:R-:W-:Y:S01]  /*8fa0*/  IMAD.WIDE.U32 R2, R32, UR6, R2 ;  /* 0x0000000620027c25 */ /* 0x000fe2000f8e0002 */
[----:B------:R-:W-:-:S03]  /*8fb0*/  ULDC.64 UR6, c[0x0][0xa80] ;  /* 0x0002a00000067ab9 */ /* 0x000fc60000000a00 */
[----:B------:R-:W-:Y:S01]  /*8fc0*/  IMAD.IADD R3, R3, 0x1, R19 ;  /* 0x0000000103037824 */ /* 0x000fe200078e0213 */
[----:B------:R-:W-:-:S04]  /*8fd0*/  LEA R20, P0, R2, UR6, 0x1 ;  /* 0x0000000602147c11 */ /* 0x000fc8000f8008ff */
[----:B------:R-:W-:-:S05]  /*8fe0*/  LEA.HI.X R21, R2, UR7, R3, 0x1, P0 ;  /* 0x0000000702157c11 */ /* 0x000fca00080f0c03 */
[----:B-----5:R1:W-:Y:S04]  /*8ff0*/  STG.E.128 desc[UR54][R20.64], R24 ;  /* 0x0000001814007986 */ /* 0x0203e8000c101d36 */
.L_x_148:
[----:B------:R-:W-:Y:S05]  /*9000*/  BSYNC B1 ;  /* 0x0000000000017941 */ /* 0x000fea0003800000 */
.L_x_147:
[----:B------:R-:W-:Y:S04]  /*9010*/  BSSY B1, `(.L_x_149) ;  /* 0x000000f000017945 */ /* 0x000fe80003800000 */
[----:B------:R-:W-:Y:S05]  /*9020*/  @P3 BRA `(.L_x_150) ;  /* 0x0000000000343947 */ /* 0x000fea0003800000 */
[----:B------:R-:W-:Y:S01]  /*9030*/  IADD3 R19, P0, R32, 0x30, RZ ;  /* 0x0000003020137810 */ /* 0x000fe20007f1e0ff */
[----:B------:R-:W-:Y:S01]  /*9040*/  ULDC.64 UR6, c[0x0][0xad8] ;  /* 0x0002b60000067ab9 */ /* 0x000fe20000000a00 */
[----:B------:R-:W-:Y:S01]  /*9050*/  MOV R2, R34 ;  /* 0x0000002200027202 */ /* 0x000fe20000000f00 */
[----:B0-----:R-:W-:Y:S02]  /*9060*/  IMAD.MOV.U32 R3, RZ, RZ, R37 ;  /* 0x000000ffff037224 */ /* 0x001fe400078e0025 */
[----:B------:R-:W-:Y:S02]  /*9070*/  IMAD.X R0, RZ, RZ, R33, P0 ;  /* 0x000000ffff007224 */ /* 0x000fe400000e0621 */
[----:B------:R-:W-:-:S04]  /*9080*/  IMAD.WIDE.U32 R2, R19, UR6, R2 ;  /* 0x0000000613027c25 */ /* 0x000fc8000f8e0002 */
[----:B------:R-:W-:-:S04]  /*9090*/  IMAD R0, R0, UR6, RZ ;  /* 0x0000000600007c24 */ /* 0x000fc8000f8e02ff */
[----:B------:R-:W-:Y:S01]  /*90a0*/  IMAD R19, R19, UR7, R0 ;  /* 0x0000000713137c24 */ /* 0x000fe2000f8e0200 */
[----:B------:R-:W-:Y:S02]  /*90b0*/  ULDC.64 UR6, c[0x0][0xa80] ;  /* 0x0002a00000067ab9 */ /* 0x000fe40000000a00 */
[----:B-1----:R-:W-:Y:S01]  /*90c0*/  LEA R20, P0, R2, UR6, 0x1 ;  /* 0x0000000602147c11 */ /* 0x002fe2000f8008ff */
[----:B------:R-:W-:-:S05]  /*90d0*/  IMAD.IADD R3, R3, 0x1, R19 ;  /* 0x0000000103037824 */ /* 0x000fca00078e0213 */
[----:B------:R-:W-:-:S05]  /*90e0*/  LEA.HI.X R21, R2, UR7, R3, 0x1, P0 ;  /* 0x0000000702157c11 */ /* 0x000fca00080f0c03 */
[----:B-----5:R2:W-:Y:S02]  /*90f0*/  STG.E.128 desc[UR54][R20.64], R12 ;  /* 0x0000000c14007986 */ /* 0x0205e4000c101d36 */
.L_x_150:
[----:B------:R-:W-:Y:S05]  /*9100*/  BSYNC B1 ;  /* 0x0000000000017941 */ /* 0x000fea0003800000 */
.L_x_149:
[----:B------:R-:W-:Y:S04]  /*9110*/  BSSY B1, `(.L_x_151) ;  /* 0x000000f000017945 */ /* 0x000fe80003800000 */
[----:B------:R-:W-:Y:S05]  /*9120*/  @P1 BRA `(.L_x_152) ;  /* 0x0000000000341947 */ /* 0x000fea0003800000 */
[----:B--2--5:R-:W-:Y:S01]  /*9130*/  IADD3 R13, P0, R32, 0x60, RZ ;  /* 0x00000060200d7810 */ /* 0x024fe20007f1e0ff */
[----:B------:R-:W-:Y:S01]  /*9140*/  ULDC.64 UR6, c[0x0][0xad8] ;  /* 0x0002b60000067ab9 */ /* 0x000fe20000000a00 */
[----:B------:R-:W-:Y:S02]  /*9150*/  IMAD.MOV.U32 R2, RZ, RZ, R34 ;  /* 0x000000ffff027224 */ /* 0x000fe400078e0022 */
[----:B0-----:R-:W-:Y:S02]  /*9160*/  IMAD.MOV.U32 R3, RZ, RZ, R37 ;  /* 0x000000ffff037224 */ /* 0x001fe400078e0025 */
[----:B------:R-:W-:Y:S02]  /*9170*/  IMAD.X R0, RZ, RZ, R33, P0 ;  /* 0x000000ffff007224 */ /* 0x000fe400000e0621 */
[----:B------:R-:W-:-:S04]  /*9180*/  IMAD.WIDE.U32 R2, R13, UR6, R2 ;  /* 0x000000060d027c25 */ /* 0x000fc8000f8e0002 */
[----:B------:R-:W-:-:S04]  /*9190*/  IMAD R0, R0, UR6, RZ ;  /* 0x0000000600007c24 */ /* 0x000fc8000f8e02ff */
[----:B------:R-:W-:Y:S01]  /*91a0*/  IMAD R13, R13, UR7, R0 ;  /* 0x000000070d0d7c24 */ /* 0x000fe2000f8e0200 */
[----:B------:R-:W-:Y:S02]  /*91b0*/  ULDC.64 UR6, c[0x0][0xa80] ;  /* 0x0002a00000067ab9 */ /* 0x000fe40000000a00 */
[----:B------:R-:W-:Y:S01]  /*91c0*/  LEA R12, P0, R2, UR6, 0x1 ;  /* 0x00000006020c7c11 */ /* 0x000fe2000f8008ff */
[----:B------:R-:W-:-:S05]  /*91d0*/  IMAD.IADD R3, R3, 0x1, R13 ;  /* 0x0000000103037824 */ /* 0x000fca00078e020d */
[----:B------:R-:W-:-:S05]  /*91e0*/  LEA.HI.X R13, R2, UR7, R3, 0x1, P0 ;  /* 0x00000007020d7c11 */ /* 0x000fca00080f0c03 */
[----:B------:R3:W-:Y:S02]  /*91f0*/  STG.E.128 desc[UR54][R12.64], R8 ;  /* 0x000000080c007986 */ /* 0x0007e4000c101d36 */
.L_x_152:
[----:B------:R-:W-:Y:S05]  /*9200*/  BSYNC B1 ;  /* 0x0000000000017941 */ /* 0x000fea0003800000 */
.L_x_151:
[----:B------:R-:W-:Y:S05]  /*9210*/  @P2 BRA `(.L_x_153) ;  /* 0x0000000800982947 */ /* 0x000fea0003800000 */
[----:B---3-5:R-:W-:Y:S01]  /*9220*/  IADD3 R9, P0, R32, 0x90, RZ ;  /* 0x0000009020097810 */ /* 0x028fe20007f1e0ff */
[----:B------:R-:W-:Y:S01]  /*9230*/  ULDC.64 UR6, c[0x0][0xad8] ;  /* 0x0002b60000067ab9 */ /* 0x000fe20000000a00 */
[----:B------:R-:W-:Y:S02]  /*9240*/  IMAD.MOV.U32 R2, RZ, RZ, R34 ;  /* 0x000000ffff027224 */ /* 0x000fe400078e0022 */
[----:B------:R-:W-:Y:S01]  /*9250*/  IADD3.X R32, RZ, R33, RZ, P0, !PT ;  /* 0x00000021ff207210 */ /* 0x000fe200007fe4ff */
[----:B0-----:R-:W-:-:S04]  /*9260*/  IMAD.MOV.U32 R3, RZ, RZ, R37 ;  /* 0x000000ffff037224 */ /* 0x001fc800078e0025 */
[----:B------:R-:W-:Y:S02]  /*9270*/  IMAD R32, R32, UR6, RZ ;  /* 0x0000000620207c24 */ /* 0x000fe4000f8e02ff */
[----:B------:R-:W-:-:S04]  /*9280*/  IMAD.WIDE.U32 R2, R9, UR6, R2 ;  /* 0x0000000609027c25 */ /* 0x000fc8000f8e0002 */
[----:B------:R-:W-:Y:S01]  /*9290*/  IMAD R9, R9, UR7, R32 ;  /* 0x0000000709097c24 */ /* 0x000fe2000f8e0220 */
[----:B------:R-:W-:Y:S02]  /*92a0*/  ULDC.64 UR6, c[0x0][0xa80] ;  /* 0x0002a00000067ab9 */ /* 0x000fe40000000a00 */
[----:B------:R-:W-:Y:S01]  /*92b0*/  LEA R8, P0, R2, UR6, 0x1 ;  /* 0x0000000602087c11 */ /* 0x000fe2000f8008ff */
[----:B------:R-:W-:-:S05]  /*92c0*/  IMAD.IADD R3, R3, 0x1, R9 ;  /* 0x0000000103037824 */ /* 0x000fca00078e0209 */
[----:B------:R-:W-:-:S05]  /*92d0*/  LEA.HI.X R9, R2, UR7, R3, 0x1, P0 ;  /* 0x0000000702097c11 */ /* 0x000fca00080f0c03 */
[----:B------:R4:W-:Y:S01]  /*92e0*/  STG.E.128 desc[UR54][R8.64], R4 ;  /* 0x0000000408007986 */ /* 0x0009e2000c101d36 */
[----:B------:R-:W-:Y:S05]  /*92f0*/  BRA `(.L_x_153) ;  /* 0x0000000800607947 */ /* 0x000fea0003800000 */
.L_x_145:
[----:B------:R-:W-:Y:S01]  /*9300*/  ULDC.64 UR6, c[0x0][0xbd8] ;  /* 0x0002f60000067ab9 */ /* 0x000fe20000000a00 */
[----:B------:R-:W-:Y:S01]  /*9310*/  IMAD.MOV.U32 R7, RZ, RZ, RZ ;  /* 0x000000ffff077224 */ /* 0x000fe200078e00ff */
[----:B------:R-:W-:Y:S02]  /*9320*/  UISETP.NE.U32.AND UP0, UPT, UR6, URZ, UPT ;  /* 0x0000003f0600728c */ /* 0x000fe4000bf05070 */
[----:B------:R-:W-:Y:S01]  /*9330*/  ULEA UR6, UP1, UR40, UR6, 0x2 ;  /* 0x0000000628067291 */ /* 0x000fe2000f82103f */
[----:B------:R-:W0:Y:S01]  /*9340*/  S2R R4, SR_TID.X ;  /* 0x0000000000047919 */ /* 0x000e220000002100 */
[----:B------:R-:W-:Y:S02]  /*9350*/  UISETP.NE.AND.EX UP0, UPT, UR7, URZ, UPT, UP0 ;  /* 0x0000003f0700728c */ /* 0x000fe4000bf05300 */
[----:B------:R-:W-:Y:S02]  /*9360*/  ULEA.HI.X UR7, UR40, UR7, UR41, 0x2, UP1 ;  /* 0x0000000728077291 */ /* 0x000fe400088f1429 */
[----:B------:R-:W-:Y:S01]  /*9370*/  IMAD.U32 R2, RZ, RZ, UR6 ;  /* 0x00000006ff027e24 */ /* 0x000fe2000f8e00ff */
[----:B------:R-:W1:Y:S01]  /*9380*/  LDC R0, c[0x0][0xa88] ;  /* 0x0002a200ff007b82 */ /* 0x000e620000000800 */
[----:B------:R-:W-:-:S02]  /*9390*/  PLOP3.LUT P1, PT, PT, PT, UP0, 0x80, 0x0 ;  /* 0x000000000000781c */ /* 0x000fc40003f2f008 */
[----:B------:R-:W-:Y:S01]  /*93a0*/  IMAD.U32 R3, RZ, RZ, UR7 ;  /* 0x00000007ff037e24 */ /* 0x000fe2000f8e00ff */
[----:B------:R-:W-:Y:S02]  /*93b0*/  ULDC.64 UR6, c[0x0][0xbe0] ;  /* 0x0002f80000067ab9 */ /* 0x000fe40000000a00 */
[----:B------:R-:W-:-:S04]  /*93c0*/  UISETP.NE.U32.AND UP1, UPT, UR6, URZ, UPT ;  /* 0x0000003f0600728c */ /* 0x000fc8000bf25070 */
[----:B------:R-:W-:-:S04]  /*93d0*/  UISETP.NE.AND.EX UP1, UPT, UR7, URZ, UPT, UP1 ;  /* 0x0000003f0700728c */ /* 0x000fc8000bf25310 */
[----:B------:R2:W5:Y:S02]  /*93e0*/  @P1 LDG.E R7, desc[UR54][R2.64] ;  /* 0x0000003602071981 */ /* 0x000564000c1e1900 */
[----:B------:R-:W-:-:S05]  /*93f0*/  PLOP3.LUT P2, PT, PT, PT, UP1, 0x80, 0x0 ;  /* 0x000000000000781c */ /* 0x000fca0003f4f018 */
[----:B------:R-:W-:Y:S02]  /*9400*/  @UP1 ULDC.64 UR6, c[0x0][0xbe0] ;  /* 0x0002f80000061ab9 */ /* 0x000fe40000000a00 */
[----:B------:R-:W-:Y:S01]  /*9410*/  @UP1 UIMAD.WIDE UR6, UR40, 0x4, UR6 ;  /* 0x00000004280618a5 */ /* 0x000fe2000f8e0206 */
[----:B0-----:R-:W-:-:S05]  /*9420*/  IADD3 R6, R4, -0x80, RZ ;  /* 0xffffff8004067810 */ /* 0x001fca0007ffe0ff */
[----:B------:R-:W-:Y:S02]  /*9430*/  IMAD.U32 R4, RZ, RZ, UR6 ;  /* 0x00000006ff047e24 */ /* 0x000fe4000f8e00ff */
[----:B------:R-:W-:-:S05]  /*9440*/  IMAD.U32 R5, RZ, RZ, UR7 ;  /* 0x00000007ff057e24 */ /* 0x000fca000f8e00ff */
[----:B-1----:R2:W5:Y:S01]  /*9450*/  @P2 LDG.E R0, desc[UR54][R4.64] ;  /* 0x0000003604002981 */ /* 0x002562000c1e1900 */
[----:B------:R-:W-:Y:S01]  /*9460*/  ISETP.GT.AND P0, PT, R6, 0xbf, PT ;  /* 0x000000bf0600780c */ /* 0x000fe20003f04270 */
[----:B------:R-:W-:-:S12]  /*9470*/  @P2 BRA `(.L_x_154) ;  /* 0x0000000000102947 */ /* 0x000fd80003800000 */
[----:B------:R-:W-:Y:S05]  /*9480*/  @!P1 BRA `(.L_x_154) ;  /* 0x00000000000c9947 */ /* 0x000fea0003800000 */
[----:B--2---:R-:W2:Y:S04]  /*9490*/  LDG.E R5, desc[UR54][R2.64] ;  /* 0x0000003602057981 */ /* 0x004ea8000c1e1900 */
[----:B-----5:R-:W2:Y:S02]  /*94a0*/  LDG.E R0, desc[UR54][R2.64+0x4] ;  /* 0x0000043602007981 */ /* 0x020ea4000c1e1900 */
[----:B--2---:R-:W-:-:S07]  /*94b0*/  IMAD.IADD R0, R0, 0x1, -R5 ;  /* 0x0000000100007824 */ /* 0x004fce00078e0a05 */
.L_x_154:
[----:B------:R-:W-:Y:S01]  /*94c0*/  USHF.R.S32.HI UR7, URZ, 0x1f, UR43 ;  /* 0x0000001f3f077899 */ /* 0x000fe2000801142b */
[----:B------:R-:W-:Y:S01]  /*94d0*/  BSSY B1, `(.L_x_155) ;  /* 0x000001e000017945 */ /* 0x000fe20003800000 */
[----:B------:R-:W-:Y:S01]  /*94e0*/  USEL UR40, UR40, URZ, !UP0 ;  /* 0x0000003f28287287 */ /* 0x000fe2000c000000 */
[----:B------:R-:W-:Y:S01]  /*94f0*/  SHF.R.S32.HI R9, RZ, 0x1f, R18 ;  /* 0x0000001fff097819 */ /* 0x000fe20000011412 */
[----:B------:R-:W-:Y:S01]  /*9500*/  USEL UR41, UR41, URZ, !UP0 ;  /* 0x0000003f29297287 */ /* 0x000fe2000c000000 */
[----:B-----5:R-:W-:Y:S01]  /*9510*/  SHF.R.S32.HI R6, RZ, 0x1f, R7 ;  /* 0x0000001fff067819 */ /* 0x020fe20000011407 */
[----:B------:R-:W-:Y:S10]  /*9520*/  @P0 BRA `(.L_x_156) ;  /* 0x0000000000600947 */ /* 0x000ff40003800000 */
[----:B--2---:R-:W0:Y:S02]  /*9530*/  S2R R2, SR_TID.X ;  /* 0x0000000000027919 */ /* 0x004e240000002100 */
[----:B0-----:R-:W-:-:S04]  /*9540*/  IMAD R2, R19, 0xc0, R2 ;  /* 0x000000c013027824 */ /* 0x001fc800078e0202 */
[----:B------:R-:W-:-:S05]  /*9550*/  VIADD R3, R2, 0xffffff80 ;  /* 0xffffff8002037836 */ /* 0x000fca0000000000 */
[----:B------:R-:W-:-:S13]  /*9560*/  ISETP.GE.AND P0, PT, R3, R0, PT ;  /* 0x000000000300720c */ /* 0x000fda0003f06270 */
[----:B------:R-:W-:Y:S05]  /*9570*/  @P0 BRA `(.L_x_156) ;  /* 0x00000000004c0947 */ /* 0x000fea0003800000 */
[C---:B------:R-:W-:Y:S01]  /*9580*/  IADD3 R2, P0, R3.reuse, R7, RZ ;  /* 0x0000000703027210 */ /* 0x040fe20007f1e0ff */
[----:B------:R-:W-:Y:S02]  /*9590*/  ULDC.64 UR8, c[0x0][0xb70] ;  /* 0x0002dc0000087ab9 */ /* 0x000fe40000000a00 */
[----:B------:R-:W-:Y:S01]  /*95a0*/  UIMAD UR4, UR7, UR8, URZ ;  /* 0x00000008070472a4 */ /* 0x000fe2000f8e023f */
[----:B------:R-:W-:Y:S01]  /*95b0*/  LEA.HI.X.SX32 R3, R3, R6, 0x1, P0 ;  /* 0x0000000603037211 */ /* 0x000fe200000f0eff */
[----:B------:R-:W-:Y:S02]  /*95c0*/  IMAD.U32 R5, RZ, RZ, UR8 ;  /* 0x00000008ff057e24 */ /* 0x000fe4000f8e00ff */
[----:B------:R-:W-:Y:S02]  /*95d0*/  UIMAD UR4, UR43, UR9, UR4 ;  /* 0x000000092b0472a4 */ /* 0x000fe4000f8e0204 */
[----:B------:R-:W-:Y:S01]  /*95e0*/  IMAD.WIDE.U32 R2, R5, UR43, R2 ;  /* 0x0000002b05027c25 */ /* 0x000fe2000f8e0002 */
[----:B------:R-:W-:-:S02]  /*95f0*/  ULDC.64 UR8, c[0x0][0xb78] ;  /* 0x0002de0000087ab9 */ /* 0x000fc40000000a00 */
[----:B------:R-:W-:Y:S02]  /*9600*/  UIMAD UR6, UR41, UR8, URZ ;  /* 0x00000008290672a4 */ /* 0x000fe4000f8e023f */
[----:B------:R-:W-:Y:S01]  /*9610*/  MOV R5, UR8 ;  /* 0x0000000800057c02 */ /* 0x000fe20008000f00 */
[----:B------:R-:W-:Y:S01]  /*9620*/  VIADD R3, R3, UR4 ;  /* 0x0000000403037c36 */ /* 0x000fe20008000000 */
[----:B------:R-:W-:-:S03]  /*9630*/  UIMAD UR6, UR40, UR9, UR6 ;  /* 0x00000009280672a4 */ /* 0x000fc6000f8e0206 */
[----:B------:R-:W-:Y:S01]  /*9640*/  IMAD.WIDE.U32 R2, R5, UR40, R2 ;  /* 0x0000002805027c25 */ /* 0x000fe2000f8e0002 */
[----:B------:R-:W-:-:S03]  /*9650*/  ULDC.64 UR8, c[0x0][0xb40] ;  /* 0x0002d00000087ab9 */ /* 0x000fc60000000a00 */
[----:B------:R-:W-:Y:S01]  /*9660*/  VIADD R3, R3, UR6 ;  /* 0x0000000603037c36 */ /* 0x000fe20008000000 */
[----:B------:R-:W-:-:S04]  /*9670*/  LEA R4, P0, R2, UR8, 0x2 ;  /* 0x0000000802047c11 */ /* 0x000fc8000f8010ff */
[----:B------:R-:W-:Y:S01]  /*9680*/  LEA.HI.X R5, R2, UR9, R3, 0x2, P0 ;  /* 0x0000000902057c11 */ /* 0x000fe200080f1403 */
[----:B------:R-:W-:-:S05]  /*9690*/  IMAD.MOV.U32 R3, RZ, RZ, -0x800000 ;  /* 0xff800000ff037424 */ /* 0x000fca00078e00ff */
[----:B------:R0:W-:Y:S03]  /*96a0*/  STG.E desc[UR54][R4.64], R3 ;  /* 0x0000000304007986 */ /* 0x0001e6000c101936 */
.L_x_156:
[----:B------:R-:W-:Y:S05]  /*96b0*/  BSYNC B1 ;  /* 0x0000000000017941 */ /* 0x000fea0003800000 */
.L_x_155:
[----:B------:R-:W-:Y:S01]  /*96c0*/  ULDC.64 UR8, c[0x0][0xaa0] ;  /* 0x0002a80000087ab9 */ /* 0x000fe20000000a00 */
[----:B--2---:R-:W-:Y:S01]  /*96d0*/  IMAD.MOV.U32 R2, RZ, RZ, R18 ;  /* 0x000000ffff027224 */ /* 0x004fe200078e0012 */
[----:B------:R-:W-:Y:S01]  /*96e0*/  ULDC UR6, c[0x0][0xa8c] ;  /* 0x0002a30000067ab9 */ /* 0x000fe20000000800 */
[----:B0-----:R-:W-:Y:S01]  /*96f0*/  IMAD.MOV.U32 R3, RZ, RZ, R9 ;  /* 0x000000ffff037224 */ /* 0x001fe200078e0009 */
[----:B------:R-:W-:Y:S01]  /*9700*/  ISETP.GE.AND P0, PT, R18, UR6, PT ;  /* 0x0000000612007c0c */ /* 0x000fe2000bf06270 */
[----:B------:R-:W-:Y:S01]  /*9710*/  IMAD R4, R6, UR8, RZ ;  /* 0x0000000806047c24 */ /* 0x000fe2000f8e02ff */
[----:B------:R-:W-:Y:S01]  /*9720*/  BSSY B1, `(.L_x_157) ;  /* 0x0000027000017945 */ /* 0x000fe20003800000 */
[----:B------:R-:W-:-:S04]  /*9730*/  IMAD.WIDE.U32 R2, R7, UR8, R2 ;  /* 0x0000000807027c25 */ /* 0x000fc8000f8e0002 */
[----:B------:R-:W-:Y:S01]  /*9740*/  IMAD R7, R7, UR9, R4 ;  /* 0x0000000907077c24 */ /* 0x000fe2000f8e0204 */
[----:B------:R-:W-:Y:S01]  /*9750*/  ULDC.64 UR8, c[0x0][0xae0] ;  /* 0x0002b80000087ab9 */ /* 0x000fe20000000a00 */
[C---:B------:R-:W-:Y:S01]  /*9760*/  VIADD R4, R16.reuse, 0x30 ;  /* 0x0000003010047836 */ /* 0x040fe20000000000 */
[----:B------:R-:W-:Y:S01]  /*9770*/  UIMAD UR4, UR7, UR8, URZ ;  /* 0x00000008070472a4 */ /* 0x000fe2000f8e023f */
[----:B------:R-:W-:Y:S02]  /*9780*/  IMAD R5, R19, -0xc0, R0 ;  /* 0xffffff4013057824 */ /* 0x000fe400078e0200 */
[----:B------:R-:W-:Y:S01]  /*9790*/  IMAD.IADD R3, R3, 0x1, R7 ;  /* 0x0000000103037824 */ /* 0x000fe200078e0207 */
[----:B------:R-:W-:Y:S01]  /*97a0*/  MOV R7, UR8 ;  /* 0x0000000800077c02 */ /* 0x000fe20008000f00 */
[----:B------:R-:W-:Y:S01]  /*97b0*/  VIADD R0, R16, 0x60 ;  /* 0x0000006010007836 */ /* 0x000fe20000000000 */
[----:B------:R-:W-:Y:S01]  /*97c0*/  ISETP.GE.OR P3, PT, R4, R5, P0 ;  /* 0x000000050400720c */ /* 0x000fe20000766670 */
[----:B------:R-:W-:Y:S01]  /*97d0*/  VIADD R4, R16, 0x90 ;  /* 0x0000009010047836 */ /* 0x000fe20000000000 */
[----:B------:R-:W-:-:S02]  /*97e0*/  UIMAD UR4, UR43, UR9, UR4 ;  /* 0x000000092b0472a4 */ /* 0x000fc4000f8e0204 */
[----:B------:R-:W-:Y:S01]  /*97f0*/  IMAD.WIDE.U32 R2, R7, UR43, R2 ;  /* 0x0000002b07027c25 */ /* 0x000fe2000f8e0002 */
[-C--:B------:R-:W-:Y:S01]  /*9800*/  ISETP.GE.OR P1, PT, R0, R5.reuse, P0 ;  /* 0x000000050000720c */ /* 0x080fe20000726670 */
[----:B------:R-:W-:Y:S01]  /*9810*/  ULDC.64 UR6, c[0x0][0xae8] ;  /* 0x0002ba0000067ab9 */ /* 0x000fe20000000a00 */
[-C--:B------:R-:W-:Y:S01]  /*9820*/  ISETP.GE.OR P2, PT, R4, R5.reuse, P0 ;  /* 0x000000050400720c */ /* 0x080fe20000746670 */
[----:B------:R-:W-:Y:S01]  /*9830*/  IMAD.U32 R9, RZ, RZ, UR6 ;  /* 0x00000006ff097e24 */ /* 0x000fe2000f8e00ff */
[----:B------:R-:W-:Y:S01]  /*9840*/  ISETP.GE.OR P0, PT, R16, R5, P0 ;  /* 0x000000051000720c */ /* 0x000fe20000706670 */
[----:B------:R-:W-:Y:S01]  /*9850*/  VIADD R3, R3, UR4 ;  /* 0x0000000403037c36 */ /* 0x000fe20008000000 */
[----:B------:R-:W-:Y:S01]  /*9860*/  UIMAD UR4, UR41, UR6, URZ ;  /* 0x00000006290472a4 */ /* 0x000fe2000f8e023f */
[--C-:B------:R-:W-:Y:S01]  /*9870*/  SHF.R.S32.HI R7, RZ, 0x1f, R16.reuse ;  /* 0x0000001fff077819 */ /* 0x100fe20000011410 */
[----:B------:R-:W-:Y:S02]  /*9880*/  IMAD.MOV.U32 R6, RZ, RZ, R16 ;  /* 0x000000ffff067224 */ /* 0x000fe400078e0010 */
[----:B------:R-:W-:-:S02]  /*9890*/  UIMAD UR4, UR40, UR7, UR4 ;  /* 0x00000007280472a4 */ /* 0x000fc4000f8e0204 */
[----:B------:R-:W-:-:S04]  /*98a0*/  IMAD.WIDE.U32 R4, R9, UR40, R2 ;  /* 0x0000002809047c25 */ /* 0x000fc8000f8e0002 */
[----:B------:R-:W-:-:S04]  /*98b0*/  IMAD.WIDE R6, R19, 0xc0, R6 ;  /* 0x000000c013067825 */ /* 0x000fc800078e0206 */
[----:B------:R-:W-:Y:S01]  /*98c0*/  VIADD R11, R5, UR4 ;  /* 0x00000004050b7c36 */ /* 0x000fe20008000000 */
[----:B------:R-:W-:Y:S06]  /*98d0*/  @P0 BRA `(.L_x_158) ;  /* 0x00000000002c0947 */ /* 0x000fec0003800000 */
[----:B------:R-:W-:Y:S01]  /*98e0*/  ULDC.64 UR6, c[0x0][0xad8] ;  /* 0x0002b60000067ab9 */ /* 0x000fe20000000a00 */
[----:B------:R-:W-:Y:S01]  /*98f0*/  MOV R2, R4 ;  /* 0x0000000400027202 */ /* 0x000fe20000000f00 */
[----:B------:R-:W-:Y:S02]  /*9900*/  IMAD R9, R7, UR6, RZ ;  /* 0x0000000607097c24 */ /* 0x000fe4000f8e02ff */
[----:B------:R-:W-:Y:S02]  /*9910*/  IMAD.MOV.U32 R3, RZ, RZ, R11 ;  /* 0x000000ffff037224 */ /* 0x000fe400078e000b */
[C---:B------:R-:W-:Y:S02]  /*9920*/  IMAD R9, R6.reuse, UR7, R9 ;  /* 0x0000000706097c24 */ /* 0x040fe4000f8e0209 */
[----:B------:R-:W-:Y:S01]  /*9930*/  IMAD.WIDE.U32 R2, R6, UR6, R2 ;  /* 0x0000000606027c25 */ /* 0x000fe2000f8e0002 */
[----:B------:R-:W-:-:S03]  /*9940*/  ULDC.64 UR6, c[0x0][0xa80] ;  /* 0x0002a00000067ab9 */ /* 0x000fc60000000a00 */
[----:B------:R-:W-:Y:S01]  /*9950*/  IMAD.IADD R3, R3, 0x1, R9 ;  /* 0x0000000103037824 */ /* 0x000fe200078e0209 */
[----:B------:R-:W-:-:S04]  /*9960*/  LEA R8, P0, R2, UR6, 0x1 ;  /* 0x0000000602087c11 */ /* 0x000fc8000f8008ff */
[----:B------:R-:W-:-:S05]  /*9970*/  LEA.HI.X R9, R2, UR7, R3, 0x1, P0 ;  /* 0x0000000702097c11 */ /* 0x000fca00080f0c03 */
[----:B------:R0:W-:Y:S04]  /*9980*/  STG.E.128 desc[UR54][R8.64], RZ ;  /* 0x000000ff08007986 */ /* 0x0001e8000c101d36 */
.L_x_158:
[----:B------:R-:W-:Y:S05]  /*9990*/  BSYNC B1 ;  /* 0x0000000000017941 */ /* 0x000fea0003800000 */
.L_x_157:
[----:B------:R-:W-:Y:S04]  /*99a0*/  BSSY B1, `(.L_x_159) ;  /* 0x000000f000017945 */ /* 0x000fe80003800000 */
[----:B------:R-:W-:Y:S05]  /*99b0*/  @P3 BRA `(.L_x_160) ;  /* 0x0000000000343947 */ /* 0x000fea0003800000 */
[----:B0-----:R-:W-:Y:S01]  /*99c0*/  IADD3 R9, P0, R6, 0x30, RZ ;  /* 0x0000003006097810 */ /* 0x001fe20007f1e0ff */
[----:B------:R-:W-:Y:S01]  /*99d0*/  ULDC.64 UR6, c[0x0][0xad8] ;  /* 0x0002b60000067ab9 */ /* 0x000fe20000000a00 */
[----:B------:R-:W-:Y:S02]  /*99e0*/  IMAD.MOV.U32 R2, RZ, RZ, R4 ;  /* 0x000000ffff027224 */ /* 0x000fe400078e0004 */
[----:B------:R-:W-:Y:S02]  /*99f0*/  IMAD.MOV.U32 R3, RZ, RZ, R11 ;  /* 0x000000ffff037224 */ /* 0x000fe400078e000b */
        /* <DEDUP_REMOVED lines=8> */
[----:B------:R1:W-:Y:S02]  /*9a80*/  STG.E.128 desc[UR54][R8.64], RZ ;  /* 0x000000ff08007986 */ /* 0x0003e4000c101d36 */
.L_x_160:
[----:B------:R-:W-:Y:S05]  /*9a90*/  BSYNC B1 ;  /* 0x0000000000017941 */ /* 0x000fea0003800000 */
.L_x_159:
[----:B------:R-:W-:Y:S04]  /*9aa0*/  BSSY B1, `(.L_x_161) ;  /* 0x000000f000017945 */ /* 0x000fe80003800000 */
[----:B------:R-:W-:Y:S05]  /*9ab0*/  @P1 BRA `(.L_x_162) ;  /* 0x0000000000341947 */ /* 0x000fea0003800000 */
[----:B01----:R-:W-:Y:S01]  /*9ac0*/  IADD3 R9, P0, R6, 0x60, RZ ;  /* 0x0000006006097810 */ /* 0x003fe20007f1e0ff */
[----:B------:R-:W-:Y:S01]  /*9ad0*/  ULDC.64 UR6, c[0x0][0xad8] ;  /* 0x0002b60000067ab9 */ /* 0x000fe20000000a00 */
[----:B------:R-:W-:Y:S02]  /*9ae0*/  IMAD.MOV.U32 R2, RZ, RZ, R4 ;  /* 0x000000ffff027224 */ /* 0x000fe400078e0004 */
[----:B------:R-:W-:Y:S01]  /*9af0*/  IADD3.X R0, RZ, R7, RZ, P0, !PT ;  /* 0x00000007ff007210 */ /* 0x000fe200007fe4ff */
[----:B------:R-:W-:-:S04]  /*9b00*/  IMAD.MOV.U32 R3, RZ, RZ, R11 ;  /* 0x000000ffff037224 */ /* 0x000fc800078e000b */
[----:B------:R-:W-:Y:S02]  /*9b10*/  IMAD R0, R0, UR6, RZ ;  /* 0x0000000600007c24 */ /* 0x000fe4000f8e02ff */
[----:B------:R-:W-:-:S04]  /*9b20*/  IMAD.WIDE.U32 R2, R9, UR6, R2 ;  /* 0x0000000609027c25 */ /* 0x000fc8000f8e0002 */
[----:B------:R-:W-:Y:S01]  /*9b30*/  IMAD R9, R9, UR7, R0 ;  /* 0x0000000709097c24 */ /* 0x000fe2000f8e0200 */
[----:B------:R-:W-:Y:S02]  /*9b40*/  ULDC.64 UR6, c[0x0][0xa80] ;  /* 0x0002a00000067ab9 */ /* 0x000fe40000000a00 */
[----:B------:R-:W-:Y:S01]  /*9b50*/  LEA R8, P0, R2, UR6, 0x1 ;  /* 0x0000000602087c11 */ /* 0x000fe2000f8008ff */
[----:B------:R-:W-:-:S05]  /*9b60*/  IMAD.IADD R3, R3, 0x1, R9 ;  /* 0x0000000103037824 */ /* 0x000fca00078e0209 */
[----:B------:R-:W-:-:S05]  /*9b70*/  LEA.HI.X R9, R2, UR7, R3, 0x1, P0 ;  /* 0x0000000702097c11 */ /* 0x000fca00080f0c03 */
[----:B------:R2:W-:Y:S02]  /*9b80*/  STG.E.128 desc[UR54][R8.64], RZ ;  /* 0x000000ff08007986 */ /* 0x0005e4000c101d36 */
.L_x_162:
[----:B------:R-:W-:Y:S05]  /*9b90*/  BSYNC B1 ;  /* 0x0000000000017941 */ /* 0x000fea0003800000 */
.L_x_161:
[----:B------:R-:W-:Y:S05]  /*9ba0*/  @P2 BRA `(.L_x_153) ;  /* 0x0000000000342947 */ /* 0x000fea0003800000 */
[----:B------:R-:W-:Y:S01]  /*9bb0*/  IADD3 R5, P0, R6, 0x90, RZ ;  /* 0x0000009006057810 */ /* 0x000fe20007f1e0ff */
        /* <DEDUP_REMOVED lines=8> */
[----:B------:R-:W-:Y:S02]  /*9c40*/  LEA R4, P0, R2, UR6, 0x1 ;  /* 0x0000000602047c11 */ /* 0x000fe4000f8008ff */
[----:B------:R-:W-:-:S04]  /*9c50*/  IADD3 R3, R3, R5, RZ ;  /* 0x0000000503037210 */ /* 0x000fc80007ffe0ff */
[----:B------:R-:W-:-:S05]  /*9c60*/  LEA.HI.X R5, R2, UR7, R3, 0x1, P0 ;  /* 0x0000000702057c11 */ /* 0x000fca00080f0c03 */
[----:B------:R3:W-:Y:S02]  /*9c70*/  STG.E.128 desc[UR54][R4.64], RZ ;  /* 0x000000ff04007986 */ /* 0x0007e4000c101d36 */
.L_x_153:
[----:B------:R-:W-:Y:S05]  /*9c80*/  BSYNC B0 ;  /* 0x0000000000007941 */ /* 0x000fea0003800000 */
.L_x_144:
[----:B------:R-:W-:Y:S02]  /*9c90*/  ULDC UR4, c[0x0][0xc14] ;  /* 0x0003050000047ab9 */ /* 0x000fe40000000800 */
[----:B------:R-:W-:-:S13]  /*9ca0*/  ISETP.GE.AND P0, PT, R31, UR4, PT ;  /* 0x000000041f007c0c */ /* 0x000fda000bf06270 */
[----:B------:R-:W-:Y:S05]  /*9cb0*/  @!P0 BRA `(.L_x_163) ;  /* 0xffffff7000308947 */ /* 0x000fea000383ffff */
[----:B------:R-:W-:Y:S05]  /*9cc0*/  EXIT ;  /* 0x000000000000794d */ /* 0x000fea0003800000 */
.L_x_118:
[----:B------:R-:W-:-:S08]  /*9cd0*/  NOP ;  /* 0x0000000000007918 */ /* 0x000fd00000000000 */
[----:B------:R-:W0:-:S00]  /*9ce0*/  USETMAXREG.DEALLOC.CTAPOOL 0x20 ;  /* 0x00000020000079c8 */ /* 0x000e0000080e0500 */
[----:B0-----:R-:W-:-:S06]  /*9cf0*/  LOP3.LUT R0, R0, 0x3, RZ, 0xc0, !PT ;  /* 0x0000000300007812 */ /* 0x001fcc00078ec0ff */
[----:B------:R-:W0:Y:S02]  /*9d00*/  SHFL.IDX PT, R0, R0, RZ, 0x1f ;  /* 0x00001fff00007589 */ /* 0x000e2400000e0000 */
[----:B0-----:R-:W-:Y:S01]  /*9d10*/  ISETP.NE.AND P0, PT, R0, RZ, PT ;  /* 0x000000ff0000720c */ /* 0x001fe20003f05270 */
[----:B------:R-:W-:-:S03]  /*9d20*/  IMAD.MOV.U32 R0, RZ, RZ, RZ ;  /* 0x000000ffff007224 */ /* 0x000fc600078e00ff */
[----:B------:R-:W-:-:S05]  /*9d30*/  P2R R2, PR, RZ, 0x1 ;  /* 0x00000001ff027803 */ /* 0x000fca0000000000 */
[----:B------:R0:W-:Y:S04]  /*9d40*/  STL [R1+0x4], R2 ;  /* 0x0000040201007387 */ /* 0x0001e80000100800 */
[----:B------:R-:W-:Y:S05]  /*9d50*/  @!P0 BRA `(.L_x_164) ;  /* 0x0000000000248947 */ /* 0x000fea0003800000 */
[----:B------:R-:W1:Y:S08]  /*9d60*/  S2UR UR5, SR_CgaCtaId ;  /* 0x00000000000579c3 */ /* 0x000e700000008800 */
[----:B------:R-:W-:Y:S06]  /*9d70*/  BAR.SYNC.DEFER_BLOCKING 0x5, 0x200 ;  /* 0x0148000000007b1d */ /* 0x000fec0000010000 */
[----:B------:R-:W-:-:S02]  /*9d80*/  UMOV UR4, 0x400 ;  /* 0x0000040000047882 */ /* 0x000fc40000000000 */
[----:B-1----:R-:W-:-:S09]  /*9d90*/  ULEA UR4, UR5, UR4, 0x18 ;  /* 0x0000000405047291 */ /* 0x002fd2000f8ec03f */
[----:B------:R-:W1:Y:S02]  /*9da0*/  LDS.128 R24, [UR4+0x132d0] ;  /* 0x0132d004ff187984 */ /* 0x000e640008000c00 */
[----:B-1----:R-:W-:Y:S02]  /*9db0*/  R2UR UR51, R27 ;  /* 0x000000001b3372ca */ /* 0x002fe400000e0000 */
[----:B------:R-:W-:Y:S01]  /*9dc0*/  R2UR UR38, R26 ;  /* 0x000000001a2672ca */ /* 0x000fe200000e0000 */
[----:B------:R-:W-:Y:S06]  /*9dd0*/  BAR.ARV 0x4, 0x200 ;  /* 0x0108000000007b1d */ /* 0x000fec0000002000 */
[----:B------:R-:W-:Y:S08]  /*9de0*/  BRA `(.L_x_165) ;  /* 0x0000000800187947 */ /* 0x000ff00003800000 */
.L_x_164:
[----:B0-----:R-:W0:Y:S01]  /*9df0*/  S2R R2, SR_TID.X ;  /* 0x0000000000027919 */ /* 0x001e220000002100 */
[----:B------:R-:W-:Y:S01]  /*9e00*/  ULDC UR4, c[0x0][0xc14] ;  /* 0x0003050000047ab9 */ /* 0x000fe20000000800 */
[----:B------:R-:W1:Y:S01]  /*9e10*/  LDC R11, c[0x0][0xc10] ;  /* 0x00030400ff0b7b82 */ /* 0x000e620000000800 */
[----:B0-----:R-:W-:-:S04]  /*9e20*/  LOP3.LUT R5, R2, 0x1f, RZ, 0xc0, !PT ;  /* 0x0000001f02057812 */ /* 0x001fc800078ec0ff */
[----:B------:R-:W-:-:S04]  /*9e30*/  ISETP.NE.AND P0, PT, R5, 0x1f, PT ;  /* 0x0000001f0500780c */ /* 0x000fc80003f05270 */
[----:B------:R-:W-:-:S13]  /*9e40*/  ISETP.GE.OR P1, PT, R5, UR4, !P0 ;  /* 0x0000000405007c0c */ /* 0x000fda000c726670 */
[----:B------:R-:W0:Y:S02]  /*9e50*/  @!P1 LDC.64 R2, c[0x0][0xc58] ;  /* 0x00031600ff029b82 */ /* 0x000e240000000a00 */
[----:B0-----:R-:W-:-:S05]  /*9e60*/  @!P1 IMAD.WIDE.U32 R2, R5, 0x4, R2 ;  /* 0x0000000405029825 */ /* 0x001fca00078e0002 */
[----:B------:R-:W2:Y:S01]  /*9e70*/  @!P1 LDG.E R0, desc[UR54][R2.64] ;  /* 0x0000003602009981 */ /* 0x000ea2000c1e1900 */
[C---:B------:R-:W-:Y:S01]  /*9e80*/  ISETP.NE.AND P1, PT, R5.reuse, RZ, PT ;  /* 0x000000ff0500720c */ /* 0x040fe20003f25270 */
[----:B------:R-:W-:Y:S01]  /*9e90*/  UMOV UR51, URZ ;  /* 0x0000003f00337c82 */ /* 0x000fe20008000000 */
[C---:B------:R-:W-:Y:S02]  /*9ea0*/  ISETP.GE.U32.AND P2, PT, R5.reuse, 0x2, PT ;  /* 0x000000020500780c */ /* 0x040fe40003f46070 */
[C---:B------:R-:W-:Y:S02]  /*9eb0*/  ISETP.GE.U32.AND P3, PT, R5.reuse, 0x4, PT ;  /* 0x000000040500780c */ /* 0x040fe40003f66070 */
[C---:B------:R-:W-:Y:S02]  /*9ec0*/  ISETP.GE.U32.AND P4, PT, R5.reuse, 0x8, PT ;  /* 0x000000080500780c */ /* 0x040fe40003f86070 */
[----:B------:R-:W-:Y:S02]  /*9ed0*/  ISETP.GE.U32.AND P5, PT, R5, 0x10, PT ;  /* 0x000000100500780c */ /* 0x000fe40003fa6070 */
[----:B------:R-:W-:Y:S01]  /*9ee0*/  MOV R24, RZ ;  /* 0x000000ff00187202 */ /* 0x000fe20000000f00 */
[----:B--2---:R-:W0:Y:S02]  /*9ef0*/  SHFL.UP PT, R4, R0, 0x1, RZ ;  /* 0x0420000000047989 */ /* 0x004e2400000e00ff */
[----:B0-----:R-:W-:-:S05]  /*9f00*/  SEL R7, R4, RZ, P1 ;  /* 0x000000ff04077207 */ /* 0x001fca0000800000 */
[----:B------:R-:W-:-:S05]  /*9f10*/  IMAD.IADD R7, R0, 0x1, R7 ;  /* 0x0000000100077824 */ /* 0x000fca00078e0207 */
[----:B------:R-:W0:Y:S02]  /*9f20*/  SHFL.UP PT, R4, R7, 0x2, RZ ;  /* 0x0440000007047989 */ /* 0x000e2400000e00ff */
        /* <DEDUP_REMOVED lines=10> */
[----:B------:R-:W-:Y:S02]  /*9fd0*/  IMAD.IADD R6, R2, 0x1, R7 ;  /* 0x0000000102067824 */ /* 0x000fe400078e0207 */
[----:B------:R-:W0:Y:S03]  /*9fe0*/  S2R R7, SR_CTAID.X ;  /* 0x0000000000077919 */ /* 0x000e260000002500 */
[----:B------:R-:W1:Y:S02]  /*9ff0*/  SHFL.IDX PT, R4, R6, 0x1f, 0x1f ;  /* 0x03e01f0006047f89 */ /* 0x000e6400000e0000 */
[----:B-1----:R-:W-:-:S04]  /*a000*/  IMAD R4, R4, R11, RZ ;  /* 0x0000000b04047224 */ /* 0x002fc800078e02ff */
[----:B------:R-:W-:Y:S01]  /*a010*/  IMAD.MOV.U32 R3, RZ, RZ, R4 ;  /* 0x000000ffff037224 */ /* 0x000fe200078e0004 */
[----:B0-----:R-:W-:-:S13]  /*a020*/  ISETP.GT.AND P6, PT, R4, R7, PT ;  /* 0x000000070400720c */ /* 0x001fda0003fc4270 */
[----:B------:R-:W-:Y:S05]  /*a030*/  @P6 BRA `(.L_x_166) ;  /* 0x0000000000a06947 */ /* 0x000fea0003800000 */
[----:B------:R-:W-:Y:S01]  /*a040*/  IMAD.MOV.U32 R4, RZ, RZ, R3 ;  /* 0x000000ffff047224 */ /* 0x000fe200078e0003 */
[----:B------:R-:W-:Y:S01]  /*a050*/  UMOV UR51, URZ ;  /* 0x0000003f00337c82 */ /* 0x000fe20008000000 */
[----:B------:R-:W-:Y:S01]  /*a060*/  ULDC UR6, c[0x0][0xc14] ;  /* 0x0003050000067ab9 */ /* 0x000fe20000000800 */
[----:B------:R-:W-:-:S05]  /*a070*/  ULDC UR5, c[0x0][0xc14] ;  /* 0x0003050000057ab9 */ /* 0x000fca0000000800 */
.L_x_170:
[----:B------:R-:W-:-:S03]  /*a080*/  UIADD3 UR4, UR51, 0x1f, URZ ;  /* 0x0000001f33047890 */ /* 0x000fc6000fffe03f */
[----:B------:R-:W-:Y:S01]  /*a090*/  UMOV UR51, UR5 ;  /* 0x0000000500337c82 */ /* 0x000fe20008000000 */
[----:B------:R-:W-:-:S06]  /*a0a0*/  UISETP.GE.AND UP0, UPT, UR4, UR6, UPT ;  /* 0x000000060400728c */ /* 0x000fcc000bf06270 */
[----:B------:R-:W-:-:S13]  /*a0b0*/  PLOP3.LUT P6, PT, PT, PT, UP0, 0x40, 0x0 ;  /* 0x000000000000781c */ /* 0x000fda0003fce808 */
[----:B------:R-:W-:Y:S05]  /*a0c0*/  @!P6 BRA `(.L_x_167) ;  /* 0x000000040034e947 */ /* 0x000fea0003800000 */
[----:B------:R-:W-:Y:S01]  /*a0d0*/  UMOV UR51, UR4 ;  /* 0x0000000400337c82 */ /* 0x000fe20008000000 */
[----:B------:R-:W-:Y:S01]  /*a0e0*/  BSSY B0, `(.L_x_168) ;  /* 0x0000008000007945 */ /* 0x000fe20003800000 */
[----:B------:R-:W-:Y:S02]  /*a0f0*/  VIADD R9, R5, UR51 ;  /* 0x0000003305097c36 */ /* 0x000fe40008000000 */
[----:B------:R-:W-:-:S03]  /*a100*/  IMAD.MOV.U32 R0, RZ, RZ, RZ ;  /* 0x000000ffff007224 */ /* 0x000fc600078e00ff */
[----:B------:R-:W-:-:S13]  /*a110*/  ISETP.GE.OR P6, PT, R9, UR6, !P0 ;  /* 0x0000000609007c0c */ /* 0x000fda000c7c6670 */
[----:B------:R-:W-:Y:S05]  /*a120*/  @P6 BRA `(.L_x_169) ;  /* 0x00000000000c6947 */ /* 0x000fea0003800000 */
[----:B------:R-:W0:Y:S02]  /*a130*/  LDC.64 R2, c[0x0][0xc58] ;  /* 0x00031600ff027b82 */ /* 0x000e240000000a00 */
[----:B0-----:R-:W-:-:S05]  /*a140*/  IMAD.WIDE R2, R9, 0x4, R2 ;  /* 0x0000000409027825 */ /* 0x001fca00078e0202 */
[----:B------:R0:W5:Y:S02]  /*a150*/  LDG.E R0, desc[UR54][R2.64] ;  /* 0x0000003602007981 */ /* 0x000164000c1e1900 */
.L_x_169:
[----:B------:R-:W-:Y:S05]  /*a160*/  BSYNC B0 ;  /* 0x0000000000007941 */ /* 0x000fea0003800000 */
.L_x_168:
[----:B0----5:R-:W0:Y:S02]  /*a170*/  SHFL.UP PT, R2, R0, 0x1, RZ ;  /* 0x0420000000027989 */ /* 0x021e2400000e00ff */
[----:B0-----:R-:W-:-:S05]  /*a180*/  SEL R3, R2, RZ, P1 ;  /* 0x000000ff02037207 */ /* 0x001fca0000800000 */
[----:B------:R-:W-:-:S05]  /*a190*/  IMAD.IADD R3, R0, 0x1, R3 ;  /* 0x0000000100037824 */ /* 0x000fca00078e0203 */
[----:B------:R-:W0:Y:S02]  /*a1a0*/  SHFL.UP PT, R2, R3, 0x2, RZ ;  /* 0x0440000003027989 */ /* 0x000e2400000e00ff */
[----:B0-----:R-:W-:-:S05]  /*a1b0*/  SEL R2, R2, RZ, P2 ;  /* 0x000000ff02027207 */ /* 0x001fca0001000000 */
[----:B------:R-:W-:-:S05]  /*a1c0*/  IMAD.IADD R2, R3, 0x1, R2 ;  /* 0x0000000103027824 */ /* 0x000fca00078e0202 */
[----:B------:R-:W0:Y:S02]  /*a1d0*/  SHFL.UP PT, R6, R2, 0x4, RZ ;  /* 0x0480000002067989 */ /* 0x000e2400000e00ff */
[----:B0-----:R-:W-:-:S04]  /*a1e0*/  SEL R9, R6, RZ, P3 ;  /* 0x000000ff06097207 */ /* 0x001fc80001800000 */
[----:B------:R-:W-:-:S05]  /*a1f0*/  IADD3 R9, R2, R9, RZ ;  /* 0x0000000902097210 */ /* 0x000fca0007ffe0ff */
[----:B------:R-:W0:Y:S02]  /*a200*/  SHFL.UP PT, R6, R9, 0x8, RZ ;  /* 0x0500000009067989 */ /* 0x000e2400000e00ff */
[----:B0-----:R-:W-:-:S05]  /*a210*/  SEL R6, R6, RZ, P4 ;  /* 0x000000ff06067207 */ /* 0x001fca0002000000 */
[----:B------:R-:W-:-:S05]  /*a220*/  IMAD.IADD R6, R9, 0x1, R6 ;  /* 0x0000000109067824 */ /* 0x000fca00078e0206 */
[----:B------:R-:W0:Y:S02]  /*a230*/  SHFL.UP PT, R8, R6, 0x10, RZ ;  /* 0x0600000006087989 */ /* 0x000e2400000e00ff */
[----:B0-----:R-:W-:-:S05]  /*a240*/  SEL R11, R8, RZ, P5 ;  /* 0x000000ff080b7207 */ /* 0x001fca0002800000 */
[----:B------:R-:W-:Y:S02]  /*a250*/  IMAD.IADD R6, R6, 0x1, R11 ;  /* 0x0000000106067824 */ /* 0x000fe400078e020b */
[----:B------:R-:W0:Y:S03]  /*a260*/  LDC R11, c[0x0][0xc10] ;  /* 0x00030400ff0b7b82 */ /* 0x000e260000000800 */
[----:B------:R-:W0:Y:S02]  /*a270*/  SHFL.IDX PT, R3, R6, 0x1f, 0x1f ;  /* 0x03e01f0006037f89 */ /* 0x000e2400000e0000 */
[----:B0-----:R-:W-:-:S04]  /*a280*/  IMAD R3, R3, R11, RZ ;  /* 0x0000000b03037224 */ /* 0x001fc800078e02ff */
[----:B------:R-:W-:-:S05]  /*a290*/  IMAD.IADD R4, R3, 0x1, R4 ;  /* 0x0000000103047824 */ /* 0x000fca00078e0204 */
[----:B------:R-:W-:-:S13]  /*a2a0*/  ISETP.GT.AND P6, PT, R4, R7, PT ;  /* 0x000000070400720c */ /* 0x000fda0003fc4270 */
[----:B------:R-:W-:Y:S05]  /*a2b0*/  @!P6 BRA `(.L_x_170) ;  /* 0xfffffffc0070e947 */ /* 0x000fea000383ffff */
.L_x_166:
[----:B------:R-:W-:-:S04]  /*a2c0*/  IMAD.IADD R9, R4, 0x1, -R3 ;  /* 0x0000000104097824 */ /* 0x000fc800078e0a03 */
[----:B------:R-:W-:-:S05]  /*a2d0*/  IMAD R2, R6, R11, R9 ;  /* 0x0000000b06027224 */ /* 0x000fca00078e0209 */
[----:B------:R-:W-:-:S13]  /*a2e0*/  ISETP.GT.AND P0, PT, R2, R7, PT ;  /* 0x000000070200720c */ /* 0x000fda0003f04270 */
[----:B------:R-:W-:Y:S02]  /*a2f0*/  VOTEU.ANY UR5, UPT, !P0 ;  /* 0x0000000000057886 */ /* 0x000fe400040e0100 */
[----:B------:R-:W-:Y:S02]  /*a300*/  UPOPC UR4, UR5 ;  /* 0x00000005000472bf */ /* 0x000fe40008000000 */
[----:B------:R-:W-:-:S04]  /*a310*/  ISETP.NE.AND P0, PT, RZ, UR5, PT ;  /* 0x00000005ff007c0c */ /* 0x000fc8000bf05270 */
[----:B------:R-:W-:-:S05]  /*a320*/  IMAD.U32 R13, RZ, RZ, UR4 ;  /* 0x00000004ff0d7e24 */ /* 0x000fca000f8e00ff */
[----:B------:R-:W0:Y:S02]  /*a330*/  SHFL.IDX PT, R0, R0, R13, 0x1f ;  /* 0x00001f0d00007589 */ /* 0x000e2400000e0000 */
[----:B0-----:R-:W-:-:S04]  /*a340*/  IABS R4, R0 ;  /* 0x0000000000047213 */ /* 0x001fc80000000000 */
[----:B------:R-:W0:Y:S08]  /*a350*/  I2F.RP R8, R4 ;  /* 0x0000000400087306 */ /* 0x000e300000209400 */
[----:B0-----:R-:W0:Y:S02]  /*a360*/  MUFU.RCP R8, R8 ;  /* 0x0000000800087308 */ /* 0x001e240000001000 */
[----:B0-----:R-:W-:-:S06]  /*a370*/  VIADD R2, R8, 0xffffffe ;  /* 0x0ffffffe08027836 */ /* 0x001fcc0000000000 */
[----:B------:R0:W1:Y:S01]  /*a380*/  F2I.FTZ.U32.TRUNC.NTZ R3, R2 ;  /* 0x0000000200037305 */ /* 0x000062000021f000 */
[----:B------:R-:W-:Y:S05]  /*a390*/  @!P0 BRA `(.L_x_171) ;  /* 0x00000000000c8947 */ /* 0x000fea0003800000 */
[----:B------:R-:W-:-:S06]  /*a3a0*/  UIADD3 UR5, UR4, -0x1, URZ ;  /* 0xffffffff04057890 */ /* 0x000fcc000fffe03f */
[----:B------:R-:W-:-:S05]  /*a3b0*/  MOV R13, UR5 ;  /* 0x00000005000d7c02 */ /* 0x000fca0008000f00 */
[----:B------:R2:W3:Y:S02]  /*a3c0*/  SHFL.IDX PT, R24, R6, R13, 0x1f ;  /* 0x00001f0d06187589 */ /* 0x0004e400000e0000 */
.L_x_171:
[----:B01----:R-:W-:Y:S01]  /*a3d0*/  IMAD.MOV R2, RZ, RZ, -R3 ;  /* 0x000000ffff027224 */ /* 0x003fe200078e0a03 */
[----:B------:R-:W-:Y:S01]  /*a3e0*/  UIADD3 UR51, UR4, UR51, URZ ;  /* 0x0000003304337290 */ /* 0x000fe2000fffe03f */
[----:B---3--:R-:W-:Y:S02]  /*a3f0*/  IMAD R24, R24, R11, R9 ;  /* 0x0000000b18187224 */ /* 0x008fe400078e0209 */
[----:B------:R-:W-:Y:S01]  /*a400*/  IMAD.MOV.U32 R11, RZ, RZ, R2 ;  /* 0x000000ffff0b7224 */ /* 0x000fe200078e0002 */
[----:B------:R-:W-:Y:S01]  /*a410*/  IABS R2, R0 ;  /* 0x0000000000027213 */ /* 0x000fe20000000000 */
[----:B------:R-:W-:Y:S02]  /*a420*/  IMAD.IADD R9, R7, 0x1, -R24 ;  /* 0x0000000107097824 */ /* 0x000fe400078e0a18 */
[----:B------:R-:W-:Y:S02]  /*a430*/  IMAD R7, R11, R4, RZ ;  /* 0x000000040b077224 */ /* 0x000fe400078e02ff */
[----:B------:R-:W-:Y:S01]  /*a440*/  IMAD.MOV R8, RZ, RZ, -R2 ;  /* 0x000000ffff087224 */ /* 0x000fe200078e0a02 */
[----:B--2---:R-:W-:Y:S01]  /*a450*/  IABS R6, R9 ;  /* 0x0000000900067213 */ /* 0x004fe20000000000 */
[----:B------:R-:W-:-:S04]  /*a460*/  IMAD.MOV.U32 R2, RZ, RZ, RZ ;  /* 0x000000ffff027224 */ /* 0x000fc800078e00ff */
[----:B------:R-:W-:-:S04]  /*a470*/  IMAD.HI.U32 R2, R3, R7, R2 ;  /* 0x0000000703027227 */ /* 0x000fc800078e0002 */
[----:B------:R-:W-:Y:S01]  /*a480*/  IMAD.MOV.U32 R3, RZ, RZ, R6 ;  /* 0x000000ffff037224 */ /* 0x000fe200078e0006 */
[----:B------:R-:W-:-:S03]  /*a490*/  MOV R6, R8 ;  /* 0x0000000800067202 */ /* 0x000fc60000000f00 */
[----:B------:R-:W-:-:S04]  /*a4a0*/  IMAD.HI.U32 R2, R2, R3, RZ ;  /* 0x0000000302027227 */ /* 0x000fc800078e00ff */
[----:B------:R-:W-:-:S05]  /*a4b0*/  IMAD R3, R2, R6, R3 ;  /* 0x0000000602037224 */ /* 0x000fca00078e0203 */
[----:B------:R-:W-:-:S13]  /*a4c0*/  ISETP.GT.U32.AND P1, PT, R4, R3, PT ;  /* 0x000000030400720c */ /* 0x000fda0003f24070 */
[----:B------:R-:W-:Y:S02]  /*a4d0*/  @!P1 IMAD.IADD R3, R3, 0x1, -R4 ;  /* 0x0000000103039824 */ /* 0x000fe400078e0a04 */
[----:B------:R-:W-:Y:S01]  /*a4e0*/  @!P1 VIADD R2, R2, 0x1 ;  /* 0x0000000102029836 */ /* 0x000fe20000000000 */
[----:B------:R-:W-:Y:S02]  /*a4f0*/  ISETP.NE.AND P1, PT, R0, RZ, PT ;  /* 0x000000ff0000720c */ /* 0x000fe40003f25270 */
[----:B------:R-:W-:Y:S02]  /*a500*/  ISETP.GE.U32.AND P0, PT, R3, R4, PT ;  /* 0x000000040300720c */ /* 0x000fe40003f06070 */
[----:B------:R-:W-:-:S04]  /*a510*/  LOP3.LUT R3, R9, R0, RZ, 0x3c, !PT ;  /* 0x0000000009037212 */ /* 0x000fc800078e3cff */
[----:B------:R-:W-:-:S07]  /*a520*/  ISETP.GE.AND P2, PT, R3, RZ, PT ;  /* 0x000000ff0300720c */ /* 0x000fce0003f46270 */
[----:B------:R-:W-:-:S06]  /*a530*/  @P0 VIADD R2, R2, 0x1 ;  /* 0x0000000102020836 */ /* 0x000fcc0000000000 */
[----:B------:R-:W-:Y:S01]  /*a540*/  @!P2 IMAD.MOV R2, RZ, RZ, -R2 ;  /* 0x000000ffff02a224 */ /* 0x000fe200078e0a02 */
[----:B------:R-:W-:-:S04]  /*a550*/  @!P1 LOP3.LUT R2, RZ, R0, RZ, 0x33, !PT ;  /* 0x00000000ff029212 */ /* 0x000fc800078e33ff */
[----:B------:R-:W-:Y:S01]  /*a560*/  R2UR UR38, R2 ;  /* 0x00000000022672ca */ /* 0x000fe200000e0000 */
[----:B------:R-:W-:-:S04]  /*a570*/  IMAD.MOV R25, RZ, RZ, -R2 ;  /* 0x000000ffff197224 */ /* 0x000fc800078e0a02 */
[----:B------:R-:W-:Y:S01]  /*a580*/  IMAD R25, R0, R25, R9 ;  /* 0x0000001900197224 */ /* 0x000fe200078e0209 */
[----:B------:R-:W-:Y:S09]  /*a590*/  BRA `(.L_x_172) ;  /* 0x00000000000c7947 */ /* 0x000ff20003800000 */
.L_x_167:
[----:B------:R-:W-:Y:S01]  /*a5a0*/  IMAD.MOV.U32 R24, RZ, RZ, R7 ;  /* 0x000000ffff187224 */ /* 0x000fe200078e0007 */
[----:B------:R-:W-:Y:S01]  /*a5b0*/  MOV R25, RZ ;  /* 0x000000ff00197202 */ /* 0x000fe20000000f00 */
[----:B------:R-:W-:-:S06]  /*a5c0*/  UMOV UR38, URZ ;  /* 0x0000003f00267c82 */ /* 0x000fcc0008000000 */
.L_x_172:
[----:B------:R-:W-:Y:S01]  /*a5d0*/  ISETP.NE.AND P0, PT, R5, RZ, PT ;  /* 0x000000ff0500720c */ /* 0x000fe20003f05270 */
[----:B------:R-:W-:Y:S02]  /*a5e0*/  IMAD.U32 R26, RZ, RZ, UR38 ;  /* 0x00000026ff1a7e24 */ /* 0x000fe4000f8e00ff */
[----:B------:R-:W-:-:S10]  /*a5f0*/  IMAD.U32 R27, RZ, RZ, UR51 ;  /* 0x00000033ff1b7e24 */ /* 0x000fd4000f8e00ff */
[----:B------:R-:W0:Y:S01]  /*a600*/  @!P0 S2R R3, SR_CgaCtaId ;  /* 0x0000000000038919 */ /* 0x000e220000008800 */
[----:B------:R-:W-:-:S04]  /*a610*/  @!P0 MOV R0, 0x400 ;  /* 0x0000040000008802 */ /* 0x000fc80000000f00 */
[----:B0-----:R-:W-:-:S05]  /*a620*/  @!P0 LEA R0, R3, R0, 0x18 ;  /* 0x0000000003008211 */ /* 0x001fca00078ec0ff */
[----:B------:R0:W-:Y:S01]  /*a630*/  @!P0 STS.128 [R0+0x132d0], R24 ;  /* 0x0132d01800008388 */ /* 0x0001e20000000c00 */
[----:B------:R-:W-:Y:S06]  /*a640*/  BAR.ARV 0x5, 0x200 ;  /* 0x0148000000007b1d */ /* 0x000fec0000002000 */
.L_x_165:
[----:B------:R-:W-:Y:S01]  /*a650*/  ULDC UR4, c[0x0][0xc14] ;  /* 0x0003050000047ab9 */ /* 0x000fe20000000800 */
[----:B------:R-:W-:Y:S01]  /*a660*/  IMAD.MOV.U32 R17, RZ, RZ, 0x1 ;  /* 0x00000001ff117424 */ /* 0x000fe200078e00ff */
[----:B------:R-:W-:Y:S01]  /*a670*/  UISETP.GE.AND UP0, UPT, UR51, UR4, UPT ;  /* 0x000000043300728c */ /* 0x000fe2000bf06270 */
[----:B------:R-:W-:Y:S02]  /*a680*/  IMAD.MOV.U32 R28, RZ, RZ, RZ ;  /* 0x000000ffff1c7224 */ /* 0x000fe400078e00ff */
[----:B------:R-:W-:-:S03]  /*a690*/  IMAD.MOV.U32 R16, RZ, RZ, RZ ;  /* 0x000000ffff107224 */ /* 0x000fc600078e00ff */
[----:B------:R-:W-:-:S13]  /*a6a0*/  PLOP3.LUT P0, PT, PT, PT, UP0, 0x80, 0x0 ;  /* 0x000000000000781c */ /* 0x000fda0003f0f008 */
[----:B------:R-:W-:Y:S05]  /*a6b0*/  @P0 BRA `(.L_x_173) ;  /* 0x0000002c00f40947 */ /* 0x000fea0003800000 */
[----:B0-----:R-:W0:Y:S01]  /*a6c0*/  S2R R0, SR_TID.X ;  /* 0x0000000000007919 */ /* 0x001e220000002100 */
[----:B------:R-:W-:Y:S01]  /*a6d0*/  IMAD.MOV.U32 R17, RZ, RZ, 0x1 ;  /* 0x00000001ff117424 */ /* 0x000fe200078e00ff */
[----:B------:R-:W-:Y:S01]  /*a6e0*/  ULOP3.LUT UR41, UR48, 0x1, URZ, 0xfc, !UPT ;  /* 0x0000000130297892 */ /* 0x000fe2000f8efc3f */
[----:B------:R-:W-:Y:S01]  /*a6f0*/  IMAD.MOV.U32 R16, RZ, RZ, RZ ;  /* 0x000000ffff107224 */ /* 0x000fe200078e00ff */
[----:B------:R-:W1:Y:S01]  /*a700*/  S2R R6, SR_TID.X ;  /* 0x0000000000067919 */ /* 0x000e620000002100 */
[----:B------:R-:W-:Y:S01]  /*a710*/  IMAD.MOV.U32 R28, RZ, RZ, RZ ;  /* 0x000000ffff1c7224 */ /* 0x000fe200078e00ff */
[----:B------:R-:W-:Y:S01]  /*a720*/  ULOP3.LUT UR50, UR48, 0x2, URZ, 0xfc, !UPT ;  /* 0x0000000230327892 */ /* 0x000fe2000f8efc3f */
[----:B------:R-:W-:Y:S01]  /*a730*/  ULDC UR49, c[0x0][0xc] ;  /* 0x0000030000317ab9 */ /* 0x000fe20000000800 */
[----:B------:R-:W-:Y:S01]  /*a740*/  ULDC.64 UR52, c[0x0][0x198] ;  /* 0x0000660000347ab9 */ /* 0x000fe20000000a00 */
[----:B0-----:R-:W-:Y:S01]  /*a750*/  LOP3.LUT R0, R0, 0x7f, RZ, 0xc0, !PT ;  /* 0x0000007f00007812 */ /* 0x001fe200078ec0ff */
[----:B-1----:R-:W-:-:S03]  /*a760*/  IMAD.SHL.U32 R23, R6, 0x40, RZ ;  /* 0x0000004006177824 */ /* 0x002fc600078e00ff */
[----:B------:R-:W-:Y:S01]  /*a770*/  SHF.L.U32 R4, R0, 0x4, RZ ;  /* 0x0000000400047819 */ /* 0x000fe200000006ff */
[C---:B------:R-:W-:Y:S01]  /*a780*/  IMAD.SHL.U32 R2, R6.reuse, 0x20, RZ ;  /* 0x0000002006027824 */ /* 0x040fe200078e00ff */
[--C-:B------:R-:W-:Y:S01]  /*a790*/  SHF.R.U32.HI R3, RZ, 0x1, R6.reuse ;  /* 0x00000001ff037819 */ /* 0x100fe20000011606 */
[----:B------:R-:W-:Y:S01]  /*a7a0*/  IMAD.SHL.U32 R7, R6, 0x4, RZ ;  /* 0x0000000406077824 */ /* 0x000fe200078e00ff */
[----:B------:R-:W-:Y:S02]  /*a7b0*/  LOP3.LUT R0, R23, 0x180, RZ, 0xc0, !PT ;  /* 0x0000018017007812 */ /* 0x000fe400078ec0ff */
[----:B------:R-:W-:Y:S02]  /*a7c0*/  LOP3.LUT R5, R4, 0x600, RZ, 0xc0, !PT ;  /* 0x0000060004057812 */ /* 0x000fe400078ec0ff */
[----:B------:R-:W-:Y:S02]  /*a7d0*/  LOP3.LUT R4, R2, 0x80, RZ, 0xc0, !PT ;  /* 0x0000008002047812 */ /* 0x000fe400078ec0ff */
[----:B------:R-:W-:Y:S01]  /*a7e0*/  LOP3.LUT R0, R0, 0x30, R3, 0xf8, !PT ;  /* 0x0000003000007812 */ /* 0x000fe200078ef803 */
[----:B------:R-:W-:Y:S01]  /*a7f0*/  IMAD.SHL.U32 R3, R6, 0x8, RZ ;  /* 0x0000000806037824 */ /* 0x000fe200078e00ff */
[----:B------:R-:W-:-:S02]  /*a800*/  LOP3.LUT R4, R4, 0x10, R6, 0xf8, !PT ;  /* 0x0000001004047812 */ /* 0x000fc400078ef806 */
[--C-:B------:R-:W-:Y:S02]  /*a810*/  LOP3.LUT R5, R5, 0x60, R2.reuse, 0xf8, !PT ;  /* 0x0000006005057812 */ /* 0x100fe400078ef802 */
[----:B------:R-:W-:Y:S02]  /*a820*/  LOP3.LUT R0, R0, 0x30, R3, 0x78, !PT ;  /* 0x0000003000007812 */ /* 0x000fe400078e7803 */
[----:B------:R-:W-:Y:S02]  /*a830*/  LOP3.LUT R4, R4, 0x10, R7, 0x78, !PT ;  /* 0x0000001004047812 */ /* 0x000fe400078e7807 */
[----:B------:R-:W-:Y:S02]  /*a840*/  LOP3.LUT R5, R5, 0x100, R2, 0xf8, !PT ;  /* 0x0000010005057812 */ /* 0x000fe400078ef802 */
[----:B------:R-:W-:Y:S02]  /*a850*/  LOP3.LUT R23, R0, 0x640, R23, 0xf8, !PT ;  /* 0x0000064000177812 */ /* 0x000fe400078ef817 */
[----:B------:R-:W-:-:S02]  /*a860*/  LOP3.LUT R22, R5, R4, RZ, 0xfc, !PT ;  /* 0x0000000405167212 */ /* 0x000fc400078efcff */
[----:B------:R-:W-:-:S07]  /*a870*/  LOP3.LUT R29, R6, 0x1f, RZ, 0xc0, !PT ;  /* 0x0000001f061d7812 */ /* 0x000fce00078ec0ff */
.L_x_231:
[----:B------:R-:W-:Y:S01]  /*a880*/  ULDC.64 UR4, c[0x0][0xc60] ;  /* 0x0003180000047ab9 */ /* 0x000fe20000000a00 */
[----:B------:R-:W-:Y:S01]  /*a890*/  ULDC.64 UR6, c[0x0][0xa20] ;  /* 0x0002880000067ab9 */ /* 0x000fe20000000a00 */
[----:B------:R-:W-:Y:S01]  /*a8a0*/  UIMAD.WIDE UR4, UR51, 0x4, UR4 ;  /* 0x00000004330478a5 */ /* 0x000fe2000f8e0204 */
[----:B------:R-:W-:Y:S01]  /*a8b0*/  ULDC.64 UR8, c[0x0][0xa00] ;  /* 0x0002800000087ab9 */ /* 0x000fe20000000a00 */
[----:B------:R-:W-:Y:S01]  /*a8c0*/  ULDC.64 UR10, c[0x0][0xa08] ;  /* 0x00028200000a7ab9 */ /* 0x000fe20000000a00 */
[----:B------:R-:W-:Y:S01]  /*a8d0*/  IMAD.MOV.U32 R19, RZ, RZ, RZ ;  /* 0x000000ffff137224 */ /* 0x000fe200078e00ff */
[----:B------:R-:W-:Y:S02]  /*a8e0*/  ULDC UR43, c[0x0][0x2e0] ;  /* 0x0000b800002b7ab9 */ /* 0x000fe40000000800 */
[----:B------:R-:W-:Y:S01]  /*a8f0*/  MOV R2, UR4 ;  /* 0x0000000400027c02 */ /* 0x000fe20008000f00 */
[----:B0-----:R-:W-:Y:S01]  /*a900*/  IMAD.U32 R3, RZ, RZ, UR5 ;  /* 0x00000005ff037e24 */ /* 0x001fe2000f8e00ff */
[----:B------:R-:W-:-:S04]  /*a910*/  ULDC.64 UR4, c[0x0][0xa28] ;  /* 0x00028a0000047ab9 */ /* 0x000fc80000000a00 */
[----:B------:R-:W2:Y:S01]  /*a920*/  LDG.E R2, desc[UR54][R2.64] ;  /* 0x0000003602027981 */ /* 0x000ea2000c1e1900 */
[----:B------:R-:W-:Y:S02]  /*a930*/  UISETP.NE.U32.AND UP1, UPT, UR4, URZ, UPT ;  /* 0x0000003f0400728c */ /* 0x000fe4000bf25070 */
[----:B------:R-:W-:Y:S02]  /*a940*/  UISETP.NE.U32.AND UP0, UPT, UR6, URZ, UPT ;  /* 0x0000003f0600728c */ /* 0x000fe4000bf05070 */
[----:B------:R-:W-:Y:S02]  /*a950*/  UISETP.NE.AND.EX UP1, UPT, UR5, URZ, UPT, UP1 ;  /* 0x0000003f0500728c */ /* 0x000fe4000bf25310 */
[----:B------:R-:W-:Y:S02]  /*a960*/  UISETP.NE.AND.EX UP0, UPT, UR7, URZ, UPT, UP0 ;  /* 0x0000003f0700728c */ /* 0x000fe4000bf05300 */
[----:B------:R-:W-:Y:S02]  /*a970*/  UISETP.NE.U32.AND UP2, UPT, UR8, URZ, UPT ;  /* 0x0000003f0800728c */ /* 0x000fe4000bf45070 */
[----:B------:R-:W-:-:S02]  /*a980*/  PLOP3.LUT P1, PT, PT, PT, UP1, 0x80, 0x0 ;  /* 0x000000000000781c */ /* 0x000fc40003f2f018 */
[----:B------:R-:W-:Y:S01]  /*a990*/  UISETP.NE.AND.EX UP2, UPT, UR9, URZ, UPT, UP2 ;  /* 0x0000003f0900728c */ /* 0x000fe2000bf45320 */
[----:B------:R-:W-:Y:S02]  /*a9a0*/  PLOP3.LUT P3, PT, PT, PT, UP0, 0x80, 0x0 ;  /* 0x000000000000781c */ /* 0x000fe40003f6f008 */
[----:B------:R-:W-:-:S03]  /*a9b0*/  ISETP.NE.U32.AND P0, PT, RZ, UR10, PT ;  /* 0x0000000aff007c0c */ /* 0x000fc6000bf05070 */
[----:B------:R-:W-:Y:S02]  /*a9c0*/  PLOP3.LUT P2, PT, PT, PT, UP2, 0x80, 0x0 ;  /* 0x000000000000781c */ /* 0x000fe40003f4f028 */
[----:B------:R-:W-:Y:S02]  /*a9d0*/  ISETP.NE.AND.EX P0, PT, RZ, UR11, PT, P0 ;  /* 0x0000000bff007c0c */ /* 0x000fe4000bf05300 */
[----:B--2---:R-:W-:-:S13]  /*a9e0*/  R2UR UR47, R2 ;  /* 0x00000000022f72ca */ /* 0x004fda00000e0000 */
[----:B------:R-:W-:Y:S02]  /*a9f0*/  USHF.R.S32.HI UR12, URZ, 0x1f, UR47 ;  /* 0x0000001f3f0c7899 */ /* 0x000fe4000801142f */
[----:B------:R-:W-:Y:S02]  /*aa00*/  @UP1 ULEA UR4, UP3, UR47, UR4, 0x2 ;  /* 0x000000042f041291 */ /* 0x000fe4000f86103f */
[----:B------:R-:W-:Y:S02]  /*aa10*/  USHF.L.U32 UR45, UR47, 0x2, URZ ;  /* 0x000000022f2d7899 */ /* 0x000fe4000800063f */
[----:B------:R-:W-:Y:S02]  /*aa20*/  @UP1 ULEA.HI.X UR5, UR47, UR5, UR12, 0x2, UP3 ;  /* 0x000000052f051291 */ /* 0x000fe400098f140c */
[----:B------:R-:W-:Y:S01]  /*aa30*/  USHF.L.U64.HI UR46, UR47, 0x2, UR12 ;  /* 0x000000022f2e7899 */ /* 0x000fe2000801020c */
[----:B------:R-:W-:Y:S01]  /*aa40*/  IMAD.U32 R2, RZ, RZ, UR4 ;  /* 0x00000004ff027e24 */ /* 0x000fe2000f8e00ff */
[----:B------:R-:W-:-:S02]  /*aa50*/  @UP0 UIADD3 UR6, UP3, UR45, UR6, URZ ;  /* 0x000000062d060290 */ /* 0x000fc4000ff7e03f */
[----:B------:R-:W-:Y:S01]  /*aa60*/  IMAD.U32 R3, RZ, RZ, UR5 ;  /* 0x00000005ff037e24 */ /* 0x000fe2000f8e00ff */
[----:B------:R-:W-:Y:S02]  /*aa70*/  @UP2 ULEA UR4, UP1, UR47, UR8, 0x2 ;  /* 0x000000082f042291 */ /* 0x000fe4000f82103f */
[----:B------:R-:W-:Y:S02]  /*aa80*/  @UP0 UIADD3.X UR7, UR46, UR7, URZ, UP3, !UPT ;  /* 0x000000072e070290 */ /* 0x000fe40009ffe43f */
[----:B------:R-:W-:Y:S01]  /*aa90*/  UIADD3 UR8, UP0, UR45, UR10, URZ ;  /* 0x0000000a2d087290 */ /* 0x000fe2000ff1e03f */
[----:B------:R0:W2:Y:S01]  /*aaa0*/  @P1 LDG.E R0, desc[UR54][R2.64] ;  /* 0x0000003602001981 */ /* 0x0000a2000c1e1900 */
[----:B------:R-:W-:Y:S01]  /*aab0*/  @UP2 ULEA.HI.X UR5, UR47, UR9, UR12, 0x2, UP1 ;  /* 0x000000092f052291 */ /* 0x000fe200088f140c */
[----:B------:R-:W-:Y:S02]  /*aac0*/  IMAD.U32 R4, RZ, RZ, UR4 ;  /* 0x00000004ff047e24 */ /* 0x000fe4000f8e00ff */
[----:B0-----:R-:W-:Y:S01]  /*aad0*/  IMAD.U32 R2, RZ, RZ, UR6 ;  /* 0x00000006ff027e24 */ /* 0x001fe2000f8e00ff */
[----:B------:R-:W-:Y:S01]  /*aae0*/  UIADD3.X UR6, UR46, UR11, URZ, UP0, !UPT ;  /* 0x0000000b2e067290 */ /* 0x000fe200087fe43f */
[----:B------:R-:W-:-:S02]  /*aaf0*/  IMAD.U32 R3, RZ, RZ, UR7 ;  /* 0x00000007ff037e24 */ /* 0x000fc4000f8e00ff */
[----:B------:R-:W-:Y:S01]  /*ab00*/  IMAD.U32 R5, RZ, RZ, UR5 ;  /* 0x00000005ff057e24 */ /* 0x000fe2000f8e00ff */
[----:B------:R-:W-:Y:S02]  /*ab10*/  ULDC.64 UR4, c[0x0][0x3f8] ;  /* 0x0000fe0000047ab9 */ /* 0x000fe40000000a00 */
[----:B------:R0:W3:Y:S04]  /*ab20*/  @P3 LDG.E R7, desc[UR54][R2.64] ;  /* 0x0000003602073981 */ /* 0x0000e8000c1e1900 */
[----:B------:R1:W5:Y:S01]  /*ab30*/  @P2 LDG.E R19, desc[UR54][R4.64] ;  /* 0x0000003604132981 */ /* 0x000362000c1e1900 */
[----:B0-----:R-:W-:Y:S01]  /*ab40*/  MOV R2, UR8 ;  /* 0x0000000800027c02 */ /* 0x001fe20008000f00 */
[----:B------:R-:W-:-:S05]  /*ab50*/  IMAD.U32 R3, RZ, RZ, UR6 ;  /* 0x00000006ff037e24 */ /* 0x000fca000f8e00ff */
[----:B------:R1:W5:Y:S01]  /*ab60*/  @P0 LDG.E R6, desc[UR54][R2.64] ;  /* 0x0000003602060981 */ /* 0x000362000c1e1900 */
[----:B------:R-:W-:-:S03]  /*ab70*/  UISETP.NE.U32.AND UP0, UPT, UR4, URZ, UPT ;  /* 0x0000003f0400728c */ /* 0x000fc6000bf05070 */
[----:B------:R-:W-:Y:S01]  /*ab80*/  ULDC UR4, c[0x0][0x404] ;  /* 0x0001010000047ab9 */ /* 0x000fe20000000800 */
[----:B------:R-:W-:-:S04]  /*ab90*/  UISETP.NE.AND.EX UP0, UPT, UR5, URZ, UPT, UP0 ;  /* 0x0000003f0500728c */ /* 0x000fc8000bf05300 */
[----:B------:R-:W-:-:S04]  /*aba0*/  USEL UR4, UR4, 0x1, UP0 ;  /* 0x0000000104047887 */ /* 0x000fc80008000000 */
[----:B------:R-:W-:Y:S01]  /*abb0*/  UIMAD UR43, UR4, UR43, URZ ;  /* 0x0000002b042b72a4 */ /* 0x000fe2000f8e023f */
[----:B------:R-:W-:Y:S01]  /*abc0*/  UMOV UR44, URZ ;  /* 0x0000003f002c7c82 */ /* 0x000fe20008000000 */
[----:B--2---:R-:W-:-:S05]  /*abd0*/  @P1 R2UR UR44, R0 ;  /* 0x00000000002c12ca */ /* 0x004fca00000e0000 */
[----:B---3--:R-:W-:Y:S01]  /*abe0*/  @P3 R2UR UR43, R7 ;  /* 0x00000000072b32ca */ /* 0x008fe200000e0000 */
[----:B-1----:R-:W-:-:S14]  /*abf0*/  @P3 BRA `(.L_x_174) ;  /* 0x0000000000183947 */ /* 0x002fdc0003800000 */
[----:B------:R-:W-:Y:S05]  /*ac00*/  @!P0 BRA `(.L_x_174) ;  /* 0x0000000000148947 */ /* 0x000fea0003800000 */
[----:B------:R-:W2:Y:S04]  /*ac10*/  LDG.E R4, desc[UR54][R2.64] ;  /* 0x0000003602047981 */ /* 0x000ea8000c1e1900 */
[----:B------:R-:W3:Y:S01]  /*ac20*/  LDG.E R0, desc[UR54][R2.64+0x4] ;  /* 0x0000043602007981 */ /* 0x000ee2000c1e1900 */
[----:B--2---:R-:W-:Y:S02]  /*ac30*/  R2UR UR4, R4 ;  /* 0x00000000040472ca */ /* 0x004fe400000e0000 */
[----:B---3--:R-:W-:-:S13]  /*ac40*/  R2UR UR43, R0 ;  /* 0x00000000002b72ca */ /* 0x008fda00000e0000 */
[----:B------:R-:W-:-:S12]  /*ac50*/  UIADD3 UR43, -UR4, UR43, URZ ;  /* 0x0000002b042b7290 */ /* 0x000fd8000fffe13f */
.L_x_174:
[----:B------:R-:W-:Y:S01]  /*ac60*/  UIADD3 UR43, -UR44, UR43, URZ ;  /* 0x0000002b2c2b7290 */ /* 0x000fe2000fffe13f */
[----:B------:R-:W-:Y:S01]  /*ac70*/  BSSY B6, `(.L_x_175) ;  /* 0x000020d000067945 */ /* 0x000fe20003800000 */
[----:B------:R-:W-:Y:S01]  /*ac80*/  UMOV UR4, URZ ;  /* 0x0000003f00047c82 */ /* 0x000fe20008000000 */
[----:B-----5:R-:W-:Y:S01]  /*ac90*/  @P0 R2UR UR4, R6 ;  /* 0x00000000060402ca */ /* 0x020fe200000e0000 */
[----:B------:R-:W-:Y:S02]  /*aca0*/  UIADD3 UR6, UR43, 0x9f, URZ ;  /* 0x0000009f2b067890 */ /* 0x000fe4000fffe03f */
[----:B------:R-:W-:Y:S02]  /*acb0*/  ISETP.LT.AND P0, PT, RZ, UR43, PT ;  /* 0x0000002bff007c0c */ /* 0x000fe4000bf01270 */
[----:B------:R-:W-:-:S04]  /*acc0*/  UIMAD.WIDE UR6, UR6, 0x66666667, URZ ;  /* 0x66666667060678a5 */ /* 0x000fc8000f8e023f */
[----:B------:R-:W-:-:S04]  /*acd0*/  USHF.R.U32.HI UR42, URZ, 0x1f, UR7 ;  /* 0x0000001f3f2a7899 */ /* 0x000fc80008011607 */
[----:B------:R-:W-:Y:S02]  /*ace0*/  UIADD3 UR44, UR4, UR44, URZ ;  /* 0x0000002c042c7290 */ /* 0x000fe4000fffe03f */
[----:B------:R-:W-:Y:S01]  /*acf0*/  ULEA.HI.SX32 UR42, UR7, UR42, 0x1a ;  /* 0x0000002a072a7291 */ /* 0x000fe2000f8fd23f */
[----:B------:R-:W-:Y:S11]  /*ad00*/  @P0 BRA `(.L_x_176) ;  /* 0x0000000000440947 */ /* 0x000ff60003800000 */
[----:B------:R-:W0:Y:S02]  /*ad10*/  S2R R0, SR_TID.X ;  /* 0x0000000000007919 */ /* 0x000e240000002100 */
[----:B0-----:R-:W-:-:S04]  /*ad20*/  LOP3.LUT R0, R0, 0x7f, RZ, 0xc0, !PT ;  /* 0x0000007f00007812 */ /* 0x001fc800078ec0ff */
[----:B------:R-:W-:-:S13]  /*ad30*/  ISETP.NE.AND P0, PT, R0, RZ, PT ;  /* 0x000000ff0000720c */ /* 0x000fda0003f05270 */
[----:B------:R-:W-:Y:S05]  /*ad40*/  @P0 BRA `(.L_x_177) ;  /* 0x0000001c00fc0947 */ /* 0x000fea0003800000 */
[----:B------:R-:W0:Y:S01]  /*ad50*/  S2R R7, SR_LANEID ;  /* 0x0000000000077919 */ /* 0x000e220000000000 */
[----:B------:R-:W-:Y:S01]  /*ad60*/  VOTEU.ANY UR4, UPT, PT ;  /* 0x0000000000047886 */ /* 0x000fe200038e0100 */
[----:B------:R-:W1:Y:S01]  /*ad70*/  LDC.64 R2, c[0x0][0xc38] ;  /* 0x00030e00ff027b82 */ /* 0x000e620000000a00 */
[----:B------:R-:W0:Y:S08]  /*ad80*/  FLO.U32 R0, UR4 ;  /* 0x0000000400007d00 */ /* 0x000e3000080e0000 */
[----:B------:R-:W1:Y:S01]  /*ad90*/  POPC R5, UR4 ;  /* 0x0000000400057d09 */ /* 0x000e620008000000 */
[----:B0-----:R-:W-:-:S13]  /*ada0*/  ISETP.EQ.U32.AND P0, PT, R0, R7, PT ;  /* 0x000000070000720c */ /* 0x001fda0003f02070 */
[----:B-1----:R-:W2:Y:S01]  /*adb0*/  @P0 ATOMG.E.ADD.STRONG.GPU PT, R3, desc[UR54][R2.64], R5 ;  /* 0x00000005020309a8 */ /* 0x002ea200081ee1f6 */
[----:B------:R-:W0:Y:S02]  /*adc0*/  S2R R4, SR_LTMASK ;  /* 0x0000000000047919 */ /* 0x000e240000003900 */
[----:B0-----:R-:W-:-:S04]  /*add0*/  LOP3.LUT R4, R4, UR4, RZ, 0xc0, !PT ;  /* 0x0000000404047c12 */ /* 0x001fc8000f8ec0ff */
[----:B------:R-:W0:Y:S01]  /*ade0*/  POPC R7, R4 ;  /* 0x0000000400077309 */ /* 0x000e220000000000 */
[----:B--2---:R-:W0:Y:S02]  /*adf0*/  SHFL.IDX PT, R0, R3, R0, 0x1f ;  /* 0x00001f0003007589 */ /* 0x004e2400000e0000 */
[----:B0-----:R-:W-:Y:S01]  /*ae00*/  IADD3 R24, R0, UR49, R7 ;  /* 0x0000003100187c10 */ /* 0x001fe2000fffe007 */
[----:B------:R-:W-:Y:S06]  /*ae10*/  BRA `(.L_x_177) ;  /* 0x0000001c00c87947 */ /* 0x000fec0003800000 */
.L_x_176:
[----:B------:R-:W0:Y:S01]  /*ae20*/  S2UR UR4, SR_CgaCtaId ;  /* 0x00000000000479c3 */ /* 0x000e220000008800 */
[----:B------:R-:W-:Y:S02]  /*ae30*/  UMOV UR40, 0x400 ;  /* 0x0000040000287882 */ /* 0x000fe40000000000 */
[----:B0-----:R-:W-:-:S04]  /*ae40*/  ULEA UR40, UR4, UR40, 0x18 ;  /* 0x0000002804287291 */ /* 0x001fc8000f8ec03f */
        /* <DEDUP_REMOVED lines=10> */
[----:B------:R-:W0:Y:S01]  /*aef0*/  LDC.64 R2, c[0x4][R2] ;  /* 0x0100000002027b82 */ /* 0x000e220000000a00 */
[----:B------:R-:W-:Y:S01]  /*af00*/  ULDC.64 UR4, c[0x4][0x8] ;  /* 0x0100020000047ab9 */ /* 0x000fe20000000a00 */
[----:B------:R-:W-:Y:S02]  /*af10*/  IMAD.U32 R6, RZ, RZ, UR6 ;  /* 0x00000006ff067e24 */ /* 0x000fe4000f8e00ff */
[----:B------:R-:W-:-:S02]  /*af20*/  IMAD.U32 R10, RZ, RZ, UR4 ;  /* 0x00000004ff0a7e24 */ /* 0x000fc4000f8e00ff */
[----:B------:R-:W-:Y:S02]  /*af30*/  IMAD.U32 R11, RZ, RZ, UR5 ;  /* 0x00000005ff0b7e24 */ /* 0x000fe4000f8e00ff */
[----:B------:R-:W-:Y:S02]  /*af40*/  IMAD.MOV.U32 R8, RZ, RZ, 0x70 ;  /* 0x00000070ff087424 */ /* 0x000fe400078e00ff */
[----:B------:R-:W-:Y:S02]  /*af50*/  IMAD.MOV.U32 R12, RZ, RZ, 0x1 ;  /* 0x00000001ff0c7424 */ /* 0x000fe400078e00ff */
[----:B------:R-:W-:-:S07]  /*af60*/  IMAD.MOV.U32 R13, RZ, RZ, RZ ;  /* 0x000000ffff0d7224 */ /* 0x000fce00078e00ff */
[----:B------:R-:W-:-:S07]  /*af70*/  LEPC R20, `(.L_x_178) ;  /* 0x000000001014794e */ /* 0x000fce0000000000 */
[----:B0-----:R-:W-:Y:S05]  /*af80*/  CALL.ABS.NOINC R2 ;  /* 0x0000000002007343 */ /* 0x001fea0003c00000 */
.L_x_178:
[----:B------:R-:W-:-:S06]  /*af90*/  UIADD3 UR4, UR40, 0x6000, URZ ;  /* 0x0000600028047890 */ /* 0x000fcc000fffe03f */
[----:B------:R-:W-:-:S05]  /*afa0*/  IMAD.U32 R18, RZ, RZ, UR4 ;  /* 0x00000004ff127e24 */ /* 0x000fca000f8e00ff */
[----:B------:R-:W-:-:S13]  /*afb0*/  LOP3.LUT P0, RZ, R18, 0x1bf, RZ, 0xc0, !PT ;  /* 0x000001bf12ff7812 */ /* 0x000fda000780c0ff */
[----:B------:R-:W-:Y:S05]  /*afc0*/  @!P0 BRA `(.L_x_179) ;  /* 0x0000000000408947 */ /* 0x000fea0003800000 */
[----:B------:R-:W-:Y:S01]  /*afd0*/  MOV R2, 0x0 ;  /* 0x0000000000027802 */ /* 0x000fe20000000f00 */
[----:B------:R-:W-:Y:S01]  /*afe0*/  ULDC.64 UR4, c[0x4][0x98] ;  /* 0x0100260000047ab9 */ /* 0x000fe20000000a00 */
[----:B------:R-:W-:Y:S01]  /*aff0*/  ULDC.64 UR6, c[0x4][0xa0] ;  /* 0x0100280000067ab9 */ /* 0x000fe20000000a00 */
[----:B------:R-:W-:Y:S01]  /*b000*/  MOV R4, UR4 ;  /* 0x0000000400047c02 */ /* 0x000fe20008000f00 */
[----:B------:R-:W-:Y:S01]  /*b010*/  IMAD.U32 R5, RZ, RZ, UR5 ;  /* 0x00000005ff057e24 */ /* 0x000fe2000f8e00ff */
[----:B------:R-:W-:Y:S01]  /*b020*/  ULDC.64 UR4, c[0x4][0x10] ;  /* 0x0100040000047ab9 */ /* 0x000fe20000000a00 */
[----:B------:R-:W0:Y:S01]  /*b030*/  LDC.64 R2, c[0x4][R2] ;  /* 0x0100000002027b82 */ /* 0x000e220000000a00 */
[----:B------:R-:W-:Y:S01]  /*b040*/  IMAD.U32 R6, RZ, RZ, UR6 ;  /* 0x00000006ff067e24 */ /* 0x000fe2000f8e00ff */
[----:B------:R-:W-:Y:S01]  /*b050*/  MOV R12, 0x1 ;  /* 0x00000001000c7802 */ /* 0x000fe20000000f00 */
[----:B------:R-:W-:Y:S02]  /*b060*/  IMAD.U32 R7, RZ, RZ, UR7 ;  /* 0x00000007ff077e24 */ /* 0x000fe4000f8e00ff */
[----:B------:R-:W-:-:S02]  /*b070*/  IMAD.U32 R10, RZ, RZ, UR4 ;  /* 0x00000004ff0a7e24 */ /* 0x000fc4000f8e00ff */
[----:B------:R-:W-:Y:S02]  /*b080*/  IMAD.U32 R11, RZ, RZ, UR5 ;  /* 0x00000005ff0b7e24 */ /* 0x000fe4000f8e00ff */
[----:B------:R-:W-:Y:S02]  /*b090*/  IMAD.MOV.U32 R8, RZ, RZ, 0x70 ;  /* 0x00000070ff087424 */ /* 0x000fe400078e00ff */
[----:B------:R-:W-:-:S07]  /*b0a0*/  IMAD.MOV.U32 R13, RZ, RZ, RZ ;  /* 0x000000ffff0d7224 */ /* 0x000fce00078e00ff */
[----:B------:R-:W-:-:S07]  /*b0b0*/  LEPC R20, `(.L_x_179) ;  /* 0x000000001014794e */ /* 0x000fce0000000000 */
[----:B0-----:R-:W-:Y:S05]  /*b0c0*/  CALL.ABS.NOINC R2 ;  /* 0x0000000002007343 */ /* 0x001fea0003c00000 */
.L_x_179:
[----:B------:R-:W-:-:S04]  /*b0d0*/  UIADD3 UR4, UR40, 0x1000, URZ ;  /* 0x0000100028047890 */ /* 0x000fc8000fffe03f */
[----:B------:R-:W-:-:S06]  /*b0e0*/  ULOP3.LUT UP0, URZ, UR4, 0x9f, URZ, 0xc0, !UPT ;  /* 0x0000009f043f7892 */ /* 0x000fcc000f80c03f */
[----:B------:R-:W-:-:S13]  /*b0f0*/  PLOP3.LUT P0, PT, PT, PT, UP0, 0x80, 0x0 ;  /* 0x000000000000781c */ /* 0x000fda0003f0f008 */
[----:B------:R-:W-:Y:S05]  /*b100*/  @!P0 BRA `(.L_x_180) ;  /* 0x0000000000408947 */ /* 0x000fea0003800000 */
[----:B------:R-:W-:Y:S01]  /*b110*/  MOV R2, 0x0 ;  /* 0x0000000000027802 */ /* 0x000fe20000000f00 */
[----:B------:R-:W-:Y:S01]  /*b120*/  ULDC.64 UR4, c[0x4][0x98] ;  /* 0x0100260000047ab9 */ /* 0x000fe20000000a00 */
[----:B------:R-:W-:Y:S01]  /*b130*/  ULDC.64 UR6, c[0x4][0xa0] ;  /* 0x0100280000067ab9 */ /* 0x000fe20000000a00 */
[----:B------:R-:W-:Y:S02]  /*b140*/  IMAD.U32 R4, RZ, RZ, UR4 ;  /* 0x00000004ff047e24 */ /* 0x000fe4000f8e00ff */
[----:B------:R-:W-:Y:S01]  /*b150*/  IMAD.U32 R5, RZ, RZ, UR5 ;  /* 0x00000005ff057e24 */ /* 0x000fe2000f8e00ff */
[----:B------:R-:W0:Y:S01]  /*b160*/  LDC.64 R2, c[0x4][R2] ;  /* 0x0100000002027b82 */ /* 0x000e220000000a00 */
[----:B------:R-:W-:Y:S01]  /*b170*/  ULDC.64 UR4, c[0x4][0x18] ;  /* 0x0100060000047ab9 */ /* 0x000fe20000000a00 */
[----:B------:R-:W-:Y:S01]  /*b180*/  IMAD.U32 R6, RZ, RZ, UR6 ;  /* 0x00000006ff067e24 */ /* 0x000fe2000f8e00ff */
[----:B------:R-:W-:Y:S01]  /*b190*/  MOV R11, UR5 ;  /* 0x00000005000b7c02 */ /* 0x000fe20008000f00 */
[----:B------:R-:W-:-:S02]  /*b1a0*/  IMAD.U32 R7, RZ, RZ, UR7 ;  /* 0x00000007ff077e24 */ /* 0x000fc4000f8e00ff */
[----:B------:R-:W-:Y:S02]  /*b1b0*/  IMAD.U32 R10, RZ, RZ, UR4 ;  /* 0x00000004ff0a7e24 */ /* 0x000fe4000f8e00ff */
[----:B------:R-:W-:Y:S02]  /*b1c0*/  IMAD.MOV.U32 R8, RZ, RZ, 0x70 ;  /* 0x00000070ff087424 */ /* 0x000fe400078e00ff */
[----:B------:R-:W-:Y:S02]  /*b1d0*/  IMAD.MOV.U32 R12, RZ, RZ, 0x1 ;  /* 0x00000001ff0c7424 */ /* 0x000fe400078e00ff */
[----:B------:R-:W-:-:S07]  /*b1e0*/  IMAD.MOV.U32 R13, RZ, RZ, RZ ;  /* 0x000000ffff0d7224 */ /* 0x000fce00078e00ff */
[----:B------:R-:W-:-:S07]  /*b1f0*/  LEPC R20, `(.L_x_180) ;  /* 0x000000001014794e */ /* 0x000fce0000000000 */
[----:B0-----:R-:W-:Y:S05]  /*b200*/  CALL.ABS.NOINC R2 ;  /* 0x0000000002007343 */ /* 0x001fea0003c00000 */
.L_x_180:
[----:B------:R-:W-:-:S13]  /*b210*/  LOP3.LUT P6, RZ, R18, 0x1bf, RZ, 0xc0, !PT ;  /* 0x000001bf12ff7812 */ /* 0x000fda00078cc0ff */
        /* <DEDUP_REMOVED lines=17> */
.L_x_181:
[----:B------:R-:W-:Y:S01]  /*b330*/  ULDC.64 UR4, c[0x0][0x9f8] ;  /* 0x00027e0000047ab9 */ /* 0x000fe20000000a00 */
[----:B------:R-:W-:Y:S01]  /*b340*/  IMAD.U32 R18, RZ, RZ, UR47 ;  /* 0x0000002fff127e24 */ /* 0x000fe2000f8e00ff */
[----:B------:R-:W-:Y:S01]  /*b350*/  UISETP.NE.U32.AND UP0, UPT, UR4, URZ, UPT ;  /* 0x0000003f0400728c */ /* 0x000fe2000bf05070 */
[----:B------:R-:W0:Y:S01]  /*b360*/  S2R R26, SR_TID.X ;  /* 0x00000000001a7919 */ /* 0x000e220000002100 */
[----:B------:R-:W1:Y:S01]  /*b370*/  LDC R0, c[0x0][0x428] ;  /* 0x00010a00ff007b82 */ /* 0x000e620000000800 */
[----:B------:R-:W-:Y:S01]  /*b380*/  IMAD R25, R25, 0xc0, R19 ;  /* 0x000000c019197824 */ /* 0x000fe200078e0213 */
[----:B------:R-:W-:Y:S01]  /*b390*/  UISETP.NE.AND.EX UP0, UPT, UR5, URZ, UPT, UP0 ;  /* 0x0000003f0500728c */ /* 0x000fe2000bf05300 */
[----:B------:R-:W-:-:S05]  /*b3a0*/  ULDC.64 UR6, c[0x0][0xa08] ;  /* 0x0002820000067ab9 */ /* 0x000fca0000000a00 */
[----:B------:R-:W-:Y:S01]  /*b3b0*/  PLOP3.LUT P0, PT, PT, PT, UP0, 0x80, 0x0 ;  /* 0x000000000000781c */ /* 0x000fe20003f0f008 */
[----:B------:R-:W2:Y:S04]  /*b3c0*/  LDC.64 R4, c[0x0][0x3f8] ;  /* 0x0000fe00ff047b82 */ /* 0x000ea80000000a00 */
[----:B------:R-:W-:-:S04]  /*b3d0*/  @UP0 UIADD3 UR4, UP1, UR45, UR4, URZ ;  /* 0x000000042d040290 */ /* 0x000fc8000ff3e03f */
[----:B------:R-:W-:Y:S02]  /*b3e0*/  @UP0 UIADD3.X UR5, UR46, UR5, URZ, UP1, !UPT ;  /* 0x000000052e050290 */ /* 0x000fe40008ffe43f */
[----:B------:R-:W-:-:S04]  /*b3f0*/  MOV R2, UR4 ;  /* 0x0000000400027c02 */ /* 0x000fc80008000f00 */
[----:B------:R-:W-:Y:S01]  /*b400*/  IMAD.U32 R3, RZ, RZ, UR5 ;  /* 0x00000005ff037e24 */ /* 0x000fe2000f8e00ff */
[----:B-1----:R-:W-:Y:S01]  /*b410*/  ISETP.NE.AND P2, PT, R0, 0x1, PT ;  /* 0x000000010000780c */ /* 0x002fe20003f45270 */
[----:B------:R-:W-:-:S03]  /*b420*/  ULDC.64 UR4, c[0x0][0xa00] ;  /* 0x0002800000047ab9 */ /* 0x000fc60000000a00 */
[----:B------:R1:W3:Y:S01]  /*b430*/  @P0 LDG.E R18, desc[UR54][R2.64] ;  /* 0x0000003602120981 */ /* 0x0002e2000c1e1900 */
[----:B0-----:R-:W-:-:S04]  /*b440*/  LOP3.LUT R21, R26, 0x7f, RZ, 0xc0, !PT ;  /* 0x0000007f1a157812 */ /* 0x001fc800078ec0ff */
[----:B------:R-:W-:Y:S02]  /*b450*/  ISETP.NE.AND P1, PT, R21, RZ, PT ;  /* 0x000000ff1500720c */ /* 0x000fe40003f25270 */
[----:B------:R-:W-:Y:S02]  /*b460*/  ISETP.NE.U32.AND P0, PT, RZ, UR4, PT ;  /* 0x00000004ff007c0c */ /* 0x000fe4000bf05070 */
[----:B------:R-:W0:Y:S02]  /*b470*/  @P2 LDC R0, c[0x0][0x42c] ;  /* 0x00010b00ff002b82 */ /* 0x000e240000000800 */
[----:B------:R-:W-:-:S06]  /*b480*/  ISETP.NE.AND.EX P0, PT, RZ, UR5, PT, P0 ;  /* 0x00000005ff007c0c */ /* 0x000fcc000bf05300 */
[----:B-1----:R-:W1:Y:S01]  /*b490*/  @P2 LDC R3, c[0x0][0x430] ;  /* 0x00010c00ff032b82 */ /* 0x002e620000000800 */
[----:B------:R-:W-:Y:S01]  /*b4a0*/  SEL R6, RZ, UR47, P0 ;  /* 0x0000002fff067c07 */ /* 0x000fe20008000000 */
[----:B------:R-:W-:Y:S01]  /*b4b0*/  VOTEU.ALL UP1, P1 ;  /* 0x00000000003f7886 */ /* 0x000fe20000820000 */
[----:B------:R-:W-:Y:S02]  /*b4c0*/  R2UR UR37, R25 ;  /* 0x00000000192572ca */ /* 0x000fe400000e0000 */
[----:B------:R-:W-:Y:S02]  /*b4d0*/  R2UR UR39, R6 ;  /* 0x00000000062772ca */ /* 0x000fe400000e0000 */
[----:B------:R-:W-:-:S04]  /*b4e0*/  @!UP1 UIADD3 UR4, UP0, UR52, 0x270, URZ ;  /* 0x0000027034049890 */ /* 0x000fc8000ff1e03f */
[----:B------:R-:W-:Y:S01]  /*b4f0*/  @!UP1 UIADD3.X UR5, URZ, UR53, URZ, UP0, !UPT ;  /* 0x000000353f059290 */ /* 0x000fe200087fe43f */
[----:B--2---:R-:W-:Y:S01]  /*b500*/  LOP3.LUT P0, RZ, R4, UR6, RZ, 0xfc, !PT ;  /* 0x0000000604ff7c12 */ /* 0x004fe2000f80fcff */
[----:B------:R-:W-:Y:S01]  /*b510*/  UMOV UR36, URZ ;  /* 0x0000003f00247c82 */ /* 0x000fe20008000000 */
[----:B------:R-:W-:Y:S01]  /*b520*/  SHF.R.U32.HI R7, RZ, 0x5, R26 ;  /* 0x00000005ff077819 */ /* 0x000fe2000001161a */
[----:B0-----:R-:W-:Y:S01]  /*b530*/  @P2 IMAD.HI.U32 R0, R0, UR38, RZ ;  /* 0x0000002600002c27 */ /* 0x001fe2000f8e00ff */
[----:B------:R-:W-:-:S04]  /*b540*/  LOP3.LUT P0, RZ, R5, UR7, RZ, 0xfc, P0 ;  /* 0x0000000705ff7c12 */ /* 0x000fc8000800fcff */
[----:B------:R0:W-:Y:S01]  /*b550*/  @!UP1 UTMAPF.L2.4D [UR36], [UR4] ;  /* 0x00000024040095b8 */ /* 0x0001e20008018000 */
[----:B------:R-:W-:Y:S01]  /*b560*/  IMAD.U32 R19, RZ, RZ, UR38 ;  /* 0x00000026ff137e24 */ /* 0x000fe2000f8e00ff */
[----:B------:R-:W-:Y:S02]  /*b570*/  LOP3.LUT R7, R7, 0x3, RZ, 0xc0, !PT ;  /* 0x0000000307077812 */ /* 0x000fe400078ec0ff */
[----:B-1----:R-:W-:Y:S01]  /*b580*/  @P2 SHF.R.U32.HI R19, RZ, R3, R0 ;  /* 0x00000003ff132219 */ /* 0x002fe20000011600 */
[----:B0-----:R-:W-:Y:S01]  /*b590*/  UMOV UR4, 0xffffffff ;  /* 0xffffffff00047882 */ /* 0x001fe20000000000 */
[----:B---3--:R-:W-:Y:S02]  /*b5a0*/  SHF.R.S32.HI R20, RZ, 0x1f, R18 ;  /* 0x0000001fff147819 */ /* 0x008fe40000011412 */
[----:B------:R-:W-:Y:S01]  /*b5b0*/  SEL R0, R18, RZ, !P0 ;  /* 0x000000ff12007207 */ /* 0x000fe20004000000 */
[----:B------:R-:W-:Y:S06]  /*b5c0*/  BRA.DIV UR4, `(.L_x_182) ;  /* 0x0000002604987947 */ /* 0x000fec000b800000 */
[----:B------:R0:W1:Y:S02]  /*b5d0*/  SHFL.IDX PT, R14, R7, RZ, 0x1f ;  /* 0x00001fff070e7589 */ /* 0x00006400000e0000 */
.L_x_250:
[----:B-1----:R-:W-:Y:S02]  /*b5e0*/  ISETP.NE.AND P0, PT, R14, RZ, PT ;  /* 0x000000ff0e00720c */ /* 0x002fe40003f05270 */
[----:B------:R-:W-:-:S11]  /*b5f0*/  PLOP3.LUT P6, PT, PT, PT, PT, 0x8, 0x0 ;  /* 0x000000000000781c */ /* 0x000fd60003fce170 */
[----:B------:R-:W-:Y:S05]  /*b600*/  @P0 BRA `(.L_x_183) ;  /* 0x0000000400780947 */ /* 0x000fea0003800000 */
[----:B------:R-:W-:-:S06]  /*b610*/  UIADD3 UR4, UR42, -0x1, URZ ;  /* 0xffffffff2a047890 */ /* 0x000fcc000fffe03f */
[----:B0-----:R-:W-:Y:S01]  /*b620*/  IMAD.U32 R7, RZ, RZ, UR4 ;  /* 0x00000004ff077e24 */ /* 0x001fe2000f8e00ff */
[----:B------:R-:W-:-:S03]  /*b630*/  UMOV UR4, 0xffffffff ;  /* 0xffffffff00047882 */ /* 0x000fc60000000000 */
[----:B------:R-:W-:Y:S05]  /*b640*/  BRA.DIV UR4, `(.L_x_184) ;  /* 0x0000002604987947 */ /* 0x000fea000b800000 */
[----:B------:R-:W-:-:S13]  /*b650*/  ELECT P6, URZ, PT ;  /* 0x00000000003f782f */ /* 0x000fda00038c0000 */
.L_x_253:
[----:B------:R-:W-:Y:S05]  /*b660*/  @!P6 BRA `(.L_x_185) ;  /* 0x00000004001ce947 */ /* 0x000fea0003800000 */
[----:B------:R-:W-:-:S04]  /*b670*/  ISETP.NE.U32.AND P0, PT, R4, RZ, PT ;  /* 0x000000ff0400720c */ /* 0x000fc80003f05070 */
[----:B------:R-:W-:-:S13]  /*b680*/  ISETP.NE.AND.EX P0, PT, R5, RZ, PT, P0 ;  /* 0x000000ff0500720c */ /* 0x000fda0003f05300 */
[----:B------:R-:W-:Y:S05]  /*b690*/  @!P0 BRA `(.L_x_186) ;  /* 0x0000000000488947 */ /* 0x000fea0003800000 */
[----:B------:R-:W0:Y:S01]  /*b6a0*/  LDC R8, c[0x0][0x41c] ;  /* 0x00010700ff087b82 */ /* 0x000e220000000800 */
[----:B------:R-:W-:Y:S01]  /*b6b0*/  IMAD.MOV.U32 R9, RZ, RZ, R7 ;  /* 0x000000ffff097224 */ /* 0x000fe200078e0007 */
[----:B------:R-:W-:Y:S02]  /*b6c0*/  ULDC.64 UR4, c[0x0][0x408] ;  /* 0x0001020000047ab9 */ /* 0x000fe40000000a00 */
[----:B------:R-:W-:-:S04]  /*b6d0*/  IMAD R11, R20, UR4, RZ ;  /* 0x00000004140b7c24 */ /* 0x000fc8000f8e02ff */
[----:B------:R-:W-:Y:S01]  /*b6e0*/  IMAD R11, R18, UR5, R11 ;  /* 0x00000005120b7c24 */ /* 0x000fe2000f8e020b */
[----:B0-----:R-:W-:-:S13]  /*b6f0*/  ISETP.NE.AND P0, PT, R8, 0x1, PT ;  /* 0x000000010800780c */ /* 0x001fda0003f05270 */
[----:B------:R-:W0:Y:S02]  /*b700*/  @P0 LDC.64 R2, c[0x0][0x420] ;  /* 0x00010800ff020b82 */ /* 0x000e240000000a00 */
[----:B0-----:R-:W-:-:S05]  /*b710*/  @P0 IMAD.HI.U32 R2, R7, R2, RZ ;  /* 0x0000000207020227 */ /* 0x001fca00078e00ff */
[----:B------:R-:W-:-:S04]  /*b720*/  @P0 SHF.R.U32.HI R9, RZ, R3, R2 ;  /* 0x00000003ff090219 */ /* 0x000fc80000011602 */
[--C-:B------:R-:W-:Y:S01]  /*b730*/  SHF.R.S32.HI R3, RZ, 0x1f, R9.reuse ;  /* 0x0000001fff037819 */ /* 0x100fe20000011409 */
[----:B------:R-:W-:-:S04]  /*b740*/  IMAD.MOV.U32 R2, RZ, RZ, R9 ;  /* 0x000000ffff027224 */ /* 0x000fc800078e0009 */
[----:B------:R-:W-:-:S04]  /*b750*/  IMAD.WIDE.U32 R2, R18, UR4, R2 ;  /* 0x0000000412027c25 */ /* 0x000fc8000f8e0002 */
[----:B------:R-:W-:Y:S01]  /*b760*/  IMAD.IADD R0, R3, 0x1, R11 ;  /* 0x0000000103007824 */ /* 0x000fe200078e020b */
[----:B------:R-:W-:-:S04]  /*b770*/  LEA R4, P0, R2, R4, 0x2 ;  /* 0x0000000402047211 */ /* 0x000fc800078010ff */
[----:B------:R-:W-:-:S05]  /*b780*/  LEA.HI.X R5, R2, R5, R0, 0x2, P0 ;  /* 0x0000000502057211 */ /* 0x000fca00000f1400 */
[----:B------:R0:W5:Y:S01]  /*b790*/  LDG.E R0, desc[UR54][R4.64] ;  /* 0x0000003604007981 */ /* 0x000162000c1e1900 */
[----:B------:R-:W-:-:S05]  /*b7a0*/  IADD3 R2, -R9, RZ, RZ ;  /* 0x000000ff09027210 */ /* 0x000fca0007ffe1ff */
[----:B------:R-:W-:-:S07]  /*b7b0*/  IMAD R7, R8, R2, R7 ;  /* 0x0000000208077224 */ /* 0x000fce00078e0207 */
.L_x_186:
[----:B0-----:R-:W-:Y:S02]  /*b7c0*/  LEA R5, R16, UR40, 0x3 ;  /* 0x0000002810057c11 */ /* 0x001fe4000f8e18ff */
[----:B------:R-:W-:Y:S02]  /*b7d0*/  SHF.L.U32 R2, R17, 0x1f, RZ ;  /* 0x0000001f11027819 */ /* 0x000fe400000006ff */
[----:B------:R-:W-:Y:S02]  /*b7e0*/  ISETP.NE.AND P0, PT, R21, RZ, PT ;  /* 0x000000ff1500720c */ /* 0x000fe40003f05270 */
[----:B------:R-:W0:Y:S02]  /*b7f0*/  SYNCS.PHASECHK.TRANS64.TRYWAIT P2, [R5+URZ+0x13280], R2 ;  /* 0x01328002050075a7 */ /* 0x000e24000804017f */
[----:B0-----:R-:W-:Y:S09]  /*b800*/  @!P2 BRA `(.L_x_187) ;  /* 0x000000240048a947 */ /* 0x001ff20003800000 */
.L_x_254:
[----:B------:R-:W-:Y:S05]  /*b810*/  @P0 BRA `(.L_x_188) ;  /* 0x0000000000140947 */ /* 0x000fea0003800000 */
[----:B------:R-:W-:Y:S01]  /*b820*/  ISETP.NE.AND P2, PT, R29, RZ, PT ;  /* 0x000000ff1d00720c */ /* 0x000fe20003f45270 */
[----:B------:R-:W-:-:S04]  /*b830*/  IMAD.MOV.U32 R3, RZ, RZ, 0x2800 ;  /* 0x00002800ff037424 */ /* 0x000fc800078e00ff */
[----:B------:R1:W-:Y:S08]  /*b840*/  SYNCS.ARRIVE.TRANS64 RZ, [R5+URZ+0x13270], R3 ;  /* 0x0132700305ff79a7 */ /* 0x0003f0000800003f */
[----:B------:R-:W-:Y:S05]  /*b850*/  @!P2 BRA `(.L_x_188) ;  /* 0x000000000004a947 */ /* 0x000fea0003800000 */
[----:B------:R-:W-:Y:S01]  /*b860*/  BPT.TRAP 0x1 ;  /* 0x000000040000795c */ /* 0x000fe20000300000 */
.L_x_188:
[----:B-1----:R-:W-:Y:S01]  /*b870*/  IMAD.U32 R3, RZ, RZ, UR40 ;  /* 0x00000028ff037e24 */ /* 0x002fe2000f8e00ff */
[----:B------:R-:W-:Y:S01]  /*b880*/  R2UR UR9, R5 ;  /* 0x00000000050972ca */ /* 0x000fe200000e0000 */
[----:B------:R-:W-:Y:S01]  /*b890*/  IMAD.MOV.U32 R4, RZ, RZ, 0xa0 ;  /* 0x000000a0ff047424 */ /* 0x000fe200078e00ff */
[----:B------:R-:W-:Y:S01]  /*b8a0*/  R2UR UR12, R19 ;  /* 0x00000000130c72ca */ /* 0x000fe200000e0000 */
[----:B------:R-:W-:Y:S01]  /*b8b0*/  IMAD R3, R16, 0x2800, R3 ;  /* 0x0000280010037824 */ /* 0x000fe200078e0203 */
[----:B-----5:R-:W-:Y:S01]  /*b8c0*/  R2UR UR13, R0 ;  /* 0x00000000000d72ca */ /* 0x020fe200000e0000 */
[----:B------:R-:W-:Y:S01]  /*b8d0*/  IMAD R7, R7, R4, UR44 ;  /* 0x0000002c07077e24 */ /* 0x000fe2000f8e0204 */
[----:B------:R-:W-:Y:S02]  /*b8e0*/  UIADD3 UR4, UP0, UR52, 0x470, URZ ;  /* 0x0000047034047890 */ /* 0x000fe4000ff1e03f */
[----:B------:R-:W-:Y:S01]  /*b8f0*/  R2UR UR8, R3 ;  /* 0x00000000030872ca */ /* 0x000fe200000e0000 */
[----:B------:R-:W-:Y:S01]  /*b900*/  UMOV UR6, 0x0 ;  /* 0x0000000000067882 */ /* 0x000fe20000000000 */
[----:B------:R-:W-:Y:S01]  /*b910*/  R2UR UR11, R7 ;  /* 0x00000000070b72ca */ /* 0x000fe200000e0000 */
[----:B------:R-:W-:-:S02]  /*b920*/  UIADD3.X UR5, URZ, UR53, URZ, UP0, !UPT ;  /* 0x000000353f057290 */ /* 0x000fc400087fe43f */
[----:B------:R-:W-:Y:S01]  /*b930*/  UIADD3 UR9, UR9, 0x13270, URZ ;  /* 0x0001327009097890 */ /* 0x000fe2000fffe03f */
[----:B------:R-:W-:Y:S01]  /*b940*/  UMOV UR7, 0x14f00000 ;  /* 0x14f0000000077882 */ /* 0x000fe20000000000 */
[----:B------:R-:W-:-:S06]  /*b950*/  UMOV UR10, URZ ;  /* 0x0000003f000a7c82 */ /* 0x000fcc0008000000 */
[----:B------:R-:W-:-:S09]  /*b960*/  UIADD3 UR8, UR8, 0x6000, URZ ;  /* 0x0000600008087890 */ /* 0x000fd2000fffe03f */
[----:B------:R1:W-:Y:S01]  /*b970*/  UTMALDG.4D [UR8], [UR4], desc[UR6] ;  /* 0x00000608040075b4 */ /* 0x0003e20008019000 */
[----:B------:R-:W2:Y:S02]  /*b980*/  SYNCS.PHASECHK.TRANS64.TRYWAIT P2, [R5+URZ+0x13240], R2 ;  /* 0x01324002050075a7 */ /* 0x000ea4000804017f */
[----:B-12---:R-:W-:Y:S05]  /*b990*/  @!P2 BRA `(.L_x_189) ;  /* 0x0000002000f8a947 */ /* 0x006fea0003800000 */
.L_x_255:
[----:B------:R-:W-:Y:S05]  /*b9a0*/  @P0 BRA `(.L_x_190) ;  /* 0x0000000000140947 */ /* 0x000fea0003800000 */
[----:B------:R-:W-:Y:S01]  /*b9b0*/  ISETP.NE.AND P0, PT, R29, RZ, PT ;  /* 0x000000ff1d00720c */ /* 0x000fe20003f05270 */
[----:B01----:R-:W-:-:S04]  /*b9c0*/  IMAD.MOV.U32 R2, RZ, RZ, 0x2800 ;  /* 0x00002800ff027424 */ /* 0x003fc800078e00ff */
[----:B------:R2:W-:Y:S08]  /*b9d0*/  SYNCS.ARRIVE.TRANS64 RZ, [R5+URZ+0x13230], R2 ;  /* 0x0132300205ff79a7 */ /* 0x0005f0000800003f */
[----:B------:R-:W-:Y:S05]  /*b9e0*/  @!P0 BRA `(.L_x_190) ;  /* 0x0000000000048947 */ /* 0x000fea0003800000 */
[----:B------:R-:W-:Y:S01]  /*b9f0*/  BPT.TRAP 0x1 ;  /* 0x000000040000795c */ /* 0x000fe20000300000 */
.L_x_190:
        /* <DEDUP_REMOVED lines=13> */
[----:B---3--:R-:W-:Y:S01]  /*bad0*/  NOP ;  /* 0x0000000000007918 */ /* 0x008fe20000000000 */
.L_x_185:
        /* <DEDUP_REMOVED lines=11> */
[----:B012---:R-:W-:Y:S01]  /*bb90*/  @P0 IMAD.MOV.U32 R2, RZ, RZ, 0x3000 ;  /* 0x00003000ff020424 */ /* 0x007fe200078e00ff */
[----:B------:R-:W-:Y:S01]  /*bba0*/  @P0 R2UR UR13, R6 ;  /* 0x00000000060d02ca */ /* 0x000fe200000e0000 */
[----:B------:R-:W-:Y:S02]  /*bbb0*/  UMOV UR12, UR38 ;  /* 0x00000026000c7c82 */ /* 0x000fe40008000000 */
[----:B------:R1:W-:Y:S10]  /*bbc0*/  @P0 SYNCS.ARRIVE.TRANS64 RZ, [UR40+0x13200], R2 ;  /* 0x01320002ffff09a7 */ /* 0x0003f40008000028 */
[----:B------:R1:W-:Y:S02]  /*bbd0*/  UTMALDG.4D [UR8], [UR4], desc[UR6] ;  /* 0x00000608040075b4 */ /* 0x0003e40008019000 */
[----:B-1----:R-:W-:Y:S01]  /*bbe0*/  NOP ;  /* 0x0000000000007918 */ /* 0x002fe20000000000 */
.L_x_183:
[----:B------:R-:W-:Y:S01]  /*bbf0*/  VIADD R28, R28, 0x1 ;  /* 0x000000011c1c7836 */ /* 0x000fe20000000000 */
[----:B------:R-:W-:Y:S04]  /*bc00*/  BSSY B0, `(.L_x_191) ;  /* 0x0000007000007945 */ /* 0x000fe80003800000 */
[----:B------:R-:W-:-:S04]  /*bc10*/  LEA.HI R2, R28, R28, RZ, 0x1 ;  /* 0x0000001c1c027211 */ /* 0x000fc800078f08ff */
[----:B------:R-:W-:-:S04]  /*bc20*/  LOP3.LUT R3, R2, 0xfffffffe, RZ, 0xc0, !PT ;  /* 0xfffffffe02037812 */ /* 0x000fc800078ec0ff */
[----:B------:R-:W-:-:S04]  /*bc30*/  IADD3 R2, R28, -R3, RZ ;  /* 0x800000031c027210 */ /* 0x000fc80007ffe0ff */
[----:B------:R-:W-:-:S04]  /*bc40*/  SHF.L.U32 R2, R2, 0x1f, RZ ;  /* 0x0000001f02027819 */ /* 0x000fc800000006ff */
[----:B------:R-:W1:Y:S02]  /*bc50*/  SYNCS.PHASECHK.TRANS64.TRYWAIT P0, [UR40+0x13220], R2 ;  /* 0x01322002ff0075a7 */ /* 0x000e640008000168 */
[----:B-1----:R-:W-:Y:S05]  /*bc60*/  @!P0 BRA `(.L_x_192) ;  /* 0x0000002000588947 */ /* 0x002fea0003800000 */
.L_x_256:
[----:B------:R-:W-:Y:S05]  /*bc70*/  BSYNC B0 ;  /* 0x0000000000007941 */ /* 0x000fea0003800000 */
.L_x_191:
[----:B------:R-:W-:-:S06]  /*bc80*/  UISETP.GE.AND UP0, UPT, UR43, 0xa1, UPT ;  /* 0x000000a12b00788c */ /* 0x000fcc000bf06270 */
[----:B------:R-:W-:-:S13]  /*bc90*/  PLOP3.LUT P0, PT, PT, PT, UP0, 0x80, 0x0 ;  /* 0x000000000000781c */ /* 0x000fda0003f0f008 */
[----:B------:R-:W-:Y:S05]  /*bca0*/  @!P0 BRA `(.L_x_193) ;  /* 0x0000000800cc8947 */ /* 0x000fea0003800000 */
[----:B------:R-:W-:Y:S01]  /*bcb0*/  UIADD3 UR4, UR42, -0x2, URZ ;  /* 0xfffffffe2a047890 */ /* 0x000fe2000fffe03f */
[----:B------:R-:W-:Y:S02]  /*bcc0*/  IMAD.MOV.U32 R8, RZ, RZ, R17 ;  /* 0x000000ffff087224 */ /* 0x000fe400078e0011 */
[----:B-1----:R-:W-:-:S03]  /*bcd0*/  IMAD.MOV.U32 R3, RZ, RZ, R16 ;  /* 0x000000ffff037224 */ /* 0x002fc600078e0010 */
[----:B------:R-:W-:-:S07]  /*bce0*/  IMAD.U32 R2, RZ, RZ, UR4 ;  /* 0x00000004ff027e24 */ /* 0x000fce000f8e00ff */
.L_x_213:
[----:B------:R-:W-:Y:S01]  /*bcf0*/  VIADD R16, R3, 0x1 ;  /* 0x0000000103107836 */ /* 0x000fe20000000000 */
[----:B------:R-:W-:Y:S05]  /*bd00*/  YIELD ;  /* 0x0000000000007946 */ /* 0x000fea0003800000 */
[----:B------:R-:W-:Y:S01]  /*bd10*/  ISETP.NE.AND P0, PT, R16, 0x2, PT ;  /* 0x000000021000780c */ /* 0x000fe20003f05270 */
[----:B------:R-:W-:Y:S03]  /*bd20*/  BSSY B0, `(.L_x_194) ;  /* 0x0000064000007945 */ /* 0x000fe60003800000 */
[----:B------:R-:W-:-:S02]  /*bd30*/  SEL R17, RZ, 0x1, P0 ;  /* 0x00000001ff117807 */ /* 0x000fc40000000000 */
[----:B------:R-:W-:Y:S02]  /*bd40*/  SEL R16, R16, RZ, P0 ;  /* 0x000000ff10107207 */ /* 0x000fe40000000000 */
[----:B------:R-:W-:Y:S01]  /*bd50*/  LOP3.LUT R17, R8, R17, RZ, 0x3c, !PT ;  /* 0x0000001108117212 */ /* 0x000fe200078e3cff */
[----:B------:R-:W-:Y:S06]  /*bd60*/  @!P6 BRA `(.L_x_195) ;  /* 0x00000004007ce947 */ /* 0x000fec0003800000 */
[----:B------:R-:W-:Y:S01]  /*bd70*/  ULDC.64 UR4, c[0x0][0x3f8] ;  /* 0x0000fe0000047ab9 */ /* 0x000fe20000000a00 */
[----:B------:R-:W-:Y:S01]  /*bd80*/  LEA R9, R16, UR40, 0x3 ;  /* 0x0000002810097c11 */ /* 0x000fe2000f8e18ff */
[----:B------:R-:W-:Y:S01]  /*bd90*/  IMAD.MOV.U32 R11, RZ, RZ, R2 ;  /* 0x000000ffff0b7224 */ /* 0x000fe200078e0002 */
[----:B------:R-:W-:Y:S02]  /*bda0*/  ISETP.NE.U32.AND P0, PT, RZ, UR4, PT ;  /* 0x00000004ff007c0c */ /* 0x000fe4000bf05070 */
[----:B------:R-:W-:Y:S02]  /*bdb0*/  SHF.L.U32 R10, R17, 0x1f, RZ ;  /* 0x0000001f110a7819 */ /* 0x000fe400000006ff */
[----:B------:R-:W-:-:S13]  /*bdc0*/  ISETP.NE.AND.EX P0, PT, RZ, UR5, PT, P0 ;  /* 0x00000005ff007c0c */ /* 0x000fda000bf05300 */
[----:B------:R-:W-:Y:S05]  /*bdd0*/  @!P0 BRA `(.L_x_196) ;  /* 0x0000000000488947 */ /* 0x000fea0003800000 */
[----:B------:R-:W1:Y:S01]  /*bde0*/  LDC R11, c[0x0][0x41c] ;  /* 0x00010700ff0b7b82 */ /* 0x000e620000000800 */
[----:B------:R-:W-:Y:S01]  /*bdf0*/  IMAD.MOV.U32 R13, RZ, RZ, R2 ;  /* 0x000000ffff0d7224 */ /* 0x000fe200078e0002 */
[----:B------:R-:W-:Y:S02]  /*be00*/  ULDC.64 UR6, c[0x0][0x408] ;  /* 0x0001020000067ab9 */ /* 0x000fe40000000a00 */
[----:B0-----:R-:W-:-:S04]  /*be10*/  IMAD R7, R20, UR6, RZ ;  /* 0x0000000614077c24 */ /* 0x001fc8000f8e02ff */
[----:B------:R-:W-:Y:S01]  /*be20*/  IMAD R7, R18, UR7, R7 ;  /* 0x0000000712077c24 */ /* 0x000fe2000f8e0207 */
[----:B-1----:R-:W-:-:S13]  /*be30*/  ISETP.NE.AND P0, PT, R11, 0x1, PT ;  /* 0x000000010b00780c */ /* 0x002fda0003f05270 */
[----:B------:R-:W0:Y:S02]  /*be40*/  @P0 LDC.64 R4, c[0x0][0x420] ;  /* 0x00010800ff040b82 */ /* 0x000e240000000a00 */
[----:B0-----:R-:W-:-:S05]  /*be50*/  @P0 IMAD.HI.U32 R4, R2, R4, RZ ;  /* 0x0000000402040227 */ /* 0x001fca00078e00ff */
[----:B------:R-:W-:-:S04]  /*be60*/  @P0 SHF.R.U32.HI R13, RZ, R5, R4 ;  /* 0x00000005ff0d0219 */ /* 0x000fc80000011604 */
[----:B------:R-:W-:Y:S02]  /*be70*/  SHF.R.S32.HI R5, RZ, 0x1f, R13 ;  /* 0x0000001fff057819 */ /* 0x000fe4000001140d */
[----:B------:R-:W-:-:S05]  /*be80*/  MOV R4, R13 ;  /* 0x0000000d00047202 */ /* 0x000fca0000000f00 */
[----:B------:R-:W-:-:S04]  /*be90*/  IMAD.WIDE.U32 R4, R18, UR6, R4 ;  /* 0x0000000612047c25 */ /* 0x000fc8000f8e0004 */
[----:B------:R-:W-:Y:S01]  /*bea0*/  IMAD.IADD R5, R7, 0x1, R5 ;  /* 0x0000000107057824 */ /* 0x000fe200078e0205 */
[----:B------:R-:W-:-:S04]  /*beb0*/  LEA R6, P0, R4, UR4, 0x2 ;  /* 0x0000000404067c11 */ /* 0x000fc8000f8010ff */
[----:B------:R-:W-:-:S05]  /*bec0*/  LEA.HI.X R7, R4, UR5, R5, 0x2, P0 ;  /* 0x0000000504077c11 */ /* 0x000fca00080f1405 */
[----:B------:R1:W5:Y:S01]  /*bed0*/  LDG.E R0, desc[UR54][R6.64] ;  /* 0x0000003606007981 */ /* 0x000362000c1e1900 */
[----:B------:R-:W-:-:S04]  /*bee0*/  IMAD.MOV R4, RZ, RZ, -R13 ;  /* 0x000000ffff047224 */ /* 0x000fc800078e0a0d */
[----:B------:R-:W-:-:S07]  /*bef0*/  IMAD R11, R11, R4, R2 ;  /* 0x000000040b0b7224 */ /* 0x000fce00078e0202 */
.L_x_196:
[----:B------:R-:W2:Y:S01]  /*bf00*/  SYNCS.PHASECHK.TRANS64.TRYWAIT P0, [R9+URZ+0x13280], R10 ;  /* 0x0132800a090075a7 */ /* 0x000ea2000800017f */
[----:B------:R-:W3:Y:S01]  /*bf10*/  S2R R4, SR_TID.X ;  /* 0x0000000000047919 */ /* 0x000ee20000002100 */
[----:B------:R-:W-:Y:S01]  /*bf20*/  BSSY B1, `(.L_x_197) ;  /* 0x0000004000017945 */ /* 0x000fe20003800000 */
[----:B---3--:R-:W-:-:S04]  /*bf30*/  LOP3.LUT R4, R4, 0x7f, RZ, 0xc0, !PT ;  /* 0x0000007f04047812 */ /* 0x008fc800078ec0ff */
[----:B------:R-:W-:Y:S01]  /*bf40*/  ISETP.NE.AND P2, PT, R4, RZ, PT ;  /* 0x000000ff0400720c */ /* 0x000fe20003f45270 */
[----:B--2---:R-:W-:-:S12]  /*bf50*/  @!P0 BRA `(.L_x_198) ;  /* 0x0000001c00b48947 */ /* 0x004fd80003800000 */
.L_x_257:
[----:B------:R-:W-:Y:S05]  /*bf60*/  BSYNC B1 ;  /* 0x0000000000017941 */ /* 0x000fea0003800000 */
.L_x_197:
[----:B------:R-:W-:Y:S04]  /*bf70*/  BSSY B1, `(.L_x_199) ;  /* 0x0000007000017945 */ /* 0x000fe80003800000 */
[----:B------:R-:W-:Y:S05]  /*bf80*/  @P2 BRA `(.L_x_200) ;  /* 0x0000000000142947 */ /* 0x000fea0003800000 */
[----:B------:R-:W-:Y:S01]  /*bf90*/  ISETP.NE.AND P0, PT, R29, RZ, PT ;  /* 0x000000ff1d00720c */ /* 0x000fe20003f05270 */
[----:B------:R-:W-:-:S04]  /*bfa0*/  IMAD.MOV.U32 R4, RZ, RZ, 0x2800 ;  /* 0x00002800ff047424 */ /* 0x000fc800078e00ff */
[----:B------:R3:W-:Y:S08]  /*bfb0*/  SYNCS.ARRIVE.TRANS64 RZ, [R9+URZ+0x13270], R4 ;  /* 0x0132700409ff79a7 */ /* 0x0007f0000800003f */
[----:B------:R-:W-:Y:S05]  /*bfc0*/  @!P0 BRA `(.L_x_200) ;  /* 0x0000000000048947 */ /* 0x000fea0003800000 */
[----:B------:R-:W-:Y:S01]  /*bfd0*/  BPT.TRAP 0x1 ;  /* 0x000000040000795c */ /* 0x000fe20000300000 */
.L_x_200:
[----:B------:R-:W-:Y:S05]  /*bfe0*/  BSYNC B1 ;  /* 0x0000000000017941 */ /* 0x000fea0003800000 */
.L_x_199:
[----:B------:R-:W-:Y:S01]  /*bff0*/  IMAD.MOV.U32 R12, RZ, RZ, RZ ;  /* 0x000000ffff0c7224 */ /* 0x000fe200078e00ff */
[----:B------:R-:W-:Y:S01]  /*c000*/  R2UR UR12, R19 ;  /* 0x00000000130c72ca */ /* 0x000fe200000e0000 */
[----:B01----:R-:W-:Y:S01]  /*c010*/  IMAD.U32 R7, RZ, RZ, UR40 ;  /* 0x00000028ff077e24 */ /* 0x003fe2000f8e00ff */
[----:B------:R-:W-:Y:S01]  /*c020*/  UIADD3 UR4, UP0, UR52, 0x470, URZ ;  /* 0x0000047034047890 */ /* 0x000fe2000ff1e03f */
[----:B------:R-:W-:Y:S01]  /*c030*/  IMAD.MOV.U32 R6, RZ, RZ, 0xa0 ;  /* 0x000000a0ff067424 */ /* 0x000fe200078e00ff */
[----:B------:R-:W-:Y:S01]  /*c040*/  R2UR UR10, R12 ;  /* 0x000000000c0a72ca */ /* 0x000fe200000e0000 */
[----:B------:R-:W-:Y:S01]  /*c050*/  IMAD R7, R16, 0x2800, R7 ;  /* 0x0000280010077824 */ /* 0x000fe200078e0207 */
[----:B------:R-:W-:Y:S01]  /*c060*/  PLOP3.LUT P0, PT, PT, PT, PT, 0x80, 0x0 ;  /* 0x000000000000781c */ /* 0x000fe20003f0f070 */
[----:B------:R-:W-:Y:S01]  /*c070*/  IMAD R6, R11, R6, UR44 ;  /* 0x0000002c0b067e24 */ /* 0x000fe2000f8e0206 */
[----:B------:R-:W-:Y:S01]  /*c080*/  IADD3 R5, R9, 0x13270, RZ ;  /* 0x0001327009057810 */ /* 0x000fe20007ffe0ff */
[----:B---3--:R-:W-:Y:S01]  /*c090*/  VIADD R4, R7, 0x6000 ;  /* 0x0000600007047836 */ /* 0x008fe20000000000 */
[----:B------:R-:W-:Y:S01]  /*c0a0*/  UIADD3.X UR5, URZ, UR53, URZ, UP0, !UPT ;  /* 0x000000353f057290 */ /* 0x000fe200087fe43f */
[----:B------:R-:W-:Y:S01]  /*c0b0*/  UMOV UR6, 0x0 ;  /* 0x0000000000067882 */ /* 0x000fe20000000000 */
[----:B------:R-:W-:-:S10]  /*c0c0*/  UMOV UR7, 0x14f00000 ;  /* 0x14f0000000077882 */ /* 0x000fd40000000000 */
.L_x_201:
        /* <DEDUP_REMOVED lines=8> */
[----:B0-----:R-:W-:Y:S05]  /*c150*/  @P0 BRA.U.ANY `(.L_x_201) ;  /* 0xfffffffd00dc0947 */ /* 0x001fea000393ffff */
[----:B------:R-:W0:Y:S01]  /*c160*/  SYNCS.PHASECHK.TRANS64.TRYWAIT P0, [R9+URZ+0x13240], R10 ;  /* 0x0132400a090075a7 */ /* 0x000e22000800017f */
[----:B------:R-:W-:Y:S04]  /*c170*/  BSSY B1, `(.L_x_202) ;  /* 0x0000002000017945 */ /* 0x000fe80003800000 */
[----:B0-----:R-:W-:Y:S05]  /*c180*/  @!P0 BRA `(.L_x_203) ;  /* 0x0000001c003c8947 */ /* 0x001fea0003800000 */
.L_x_258:
[----:B------:R-:W-:Y:S05]  /*c190*/  BSYNC B1 ;  /* 0x0000000000017941 */ /* 0x000fea0003800000 */
.L_x_202:
[----:B------:R-:W-:Y:S01]  /*c1a0*/  BSSY B1, `(.L_x_204) ;  /* 0x0000009000017945 */ /* 0x000fe20003800000 */
[----:B------:R-:W-:Y:S02]  /*c1b0*/  IMAD.MOV.U32 R4, RZ, RZ, 0x0 ;  /* 0x00000000ff047424 */ /* 0x000fe400078e00ff */
[----:B------:R-:W-:Y:S01]  /*c1c0*/  IMAD.MOV.U32 R5, RZ, RZ, 0x14f00000 ;  /* 0x14f00000ff057424 */ /* 0x000fe200078e00ff */
[----:B------:R-:W-:Y:S06]  /*c1d0*/  @P2 BRA `(.L_x_205) ;  /* 0x0000000000142947 */ /* 0x000fec0003800000 */
[----:B------:R-:W-:Y:S01]  /*c1e0*/  ISETP.NE.AND P0, PT, R29, RZ, PT ;  /* 0x000000ff1d00720c */ /* 0x000fe20003f05270 */
[----:B0-2---:R-:W-:-:S04]  /*c1f0*/  IMAD.MOV.U32 R10, RZ, RZ, 0x2800 ;  /* 0x00002800ff0a7424 */ /* 0x005fc800078e00ff */
[----:B------:R1:W-:Y:S08]  /*c200*/  SYNCS.ARRIVE.TRANS64 RZ, [R9+URZ+0x13230], R10 ;  /* 0x0132300a09ff79a7 */ /* 0x0003f0000800003f */
[----:B------:R-:W-:Y:S05]  /*c210*/  @!P0 BRA `(.L_x_205) ;  /* 0x0000000000048947 */ /* 0x000fea0003800000 */
[----:B------:R-:W-:Y:S01]  /*c220*/  BPT.TRAP 0x1 ;  /* 0x000000040000795c */ /* 0x000fe20000300000 */
.L_x_205:
[----:B------:R-:W-:Y:S05]  /*c230*/  BSYNC B1 ;  /* 0x0000000000017941 */ /* 0x000fea0003800000 */
.L_x_204:
[----:B------:R-:W-:Y:S01]  /*c240*/  R2UR UR7, R5 ;  /* 0x00000000050772ca */ /* 0x000fe200000e0000 */
[----:B------:R-:W-:Y:S01]  /*c250*/  UIADD3 UR4, UP0, UR52, 0x370, URZ ;  /* 0x0000037034047890 */ /* 0x000fe2000ff1e03f */
[----:B------:R-:W-:Y:S01]  /*c260*/  R2UR UR10, R12 ;  /* 0x000000000c0a72ca */ /* 0x000fe200000e0000 */
[----:B012---:R-:W-:Y:S01]  /*c270*/  VIADD R9, R9, 0x13230 ;  /* 0x0001323009097836 */ /* 0x007fe20000000000 */
[----:B------:R-:W-:Y:S01]  /*c280*/  R2UR UR12, R19 ;  /* 0x00000000130c72ca */ /* 0x000fe200000e0000 */
[----:B------:R-:W-:Y:S01]  /*c290*/  UIADD3.X UR5, URZ, UR53, URZ, UP0, !UPT ;  /* 0x000000353f057290 */ /* 0x000fe200087fe43f */
[----:B------:R-:W-:Y:S01]  /*c2a0*/  R2UR UR6, R4 ;  /* 0x00000000040672ca */ /* 0x000fe200000e0000 */
[----:B------:R-:W-:Y:S01]  /*c2b0*/  VIADD R4, R7, 0xe000 ;  /* 0x0000e00007047836 */ /* 0x000fe20000000000 */
[----:B------:R-:W-:-:S13]  /*c2c0*/  PLOP3.LUT P0, PT, PT, PT, PT, 0x80, 0x0 ;  /* 0x000000000000781c */ /* 0x000fda0003f0f070 */
.L_x_206:
        /* <DEDUP_REMOVED lines=8> */
[----:B-1----:R-:W-:Y:S05]  /*c350*/  @P0 BRA.U.ANY `(.L_x_206) ;  /* 0xfffffffd00dc0947 */ /* 0x002fea000393ffff */
.L_x_195:
[----:B------:R-:W-:Y:S05]  /*c360*/  BSYNC B0 ;  /* 0x0000000000007941 */ /* 0x000fea0003800000 */
.L_x_194:
[----:B------:R-:W-:-:S06]  /*c370*/  UISETP.NE.AND UP0, UPT, UR41, 0x3, UPT ;  /* 0x000000032900788c */ /* 0x000fcc000bf05270 */
[----:B------:R-:W-:-:S13]  /*c380*/  PLOP3.LUT P0, PT, PT, PT, UP0, 0x80, 0x0 ;  /* 0x000000000000781c */ /* 0x000fda0003f0f008 */
[----:B------:R-:W-:Y:S05]  /*c390*/  @!P0 BRA `(.L_x_207) ;  /* 0x0000000000048947 */ /* 0x000fea0003800000 */
[----:B------:R-:W-:Y:S01]  /*c3a0*/  BPT.TRAP 0x1 ;  /* 0x000000040000795c */ /* 0x000fe20000300000 */
.L_x_207:
[----:B------:R-:W-:Y:S01]  /*c3b0*/  LOP3.LUT R5, R8, 0x1, RZ, 0x3c, !PT ;  /* 0x0000000108057812 */ /* 0x000fe200078e3cff */
[----:B------:R-:W-:Y:S01]  /*c3c0*/  BSSY B0, `(.L_x_208) ;  /* 0x0000007000007945 */ /* 0x000fe20003800000 */
[----:B------:R-:W-:Y:S02]  /*c3d0*/  LEA R12, R3, UR40, 0x3 ;  /* 0x00000028030c7c11 */ /* 0x000fe4000f8e18ff */
[----:B------:R-:W-:Y:S02]  /*c3e0*/  SHF.L.U32 R5, R5, 0x1f, RZ ;  /* 0x0000001f05057819 */ /* 0x000fe400000006ff */
[----:B------:R-:W-:Y:S02]  /*c3f0*/  MOV R4, UR50 ;  /* 0x0000003200047c02 */ /* 0x000fe40008000f00 */
[----:B------:R-:W1:Y:S02]  /*c400*/  SYNCS.PHASECHK.TRANS64.TRYWAIT P2, [R12+URZ+0x13270], R5 ;  /* 0x013270050c0075a7 */ /* 0x000e64000804017f */
[----:B------:R-:W-:Y:S01]  /*c410*/  ISETP.NE.AND P0, PT, R4, 0x3, PT ;  /* 0x000000030400780c */ /* 0x000fe20003f05270 */
[----:B-1----:R-:W-:-:S12]  /*c420*/  @!P2 BRA `(.L_x_209) ;  /* 0x0000001800a8a947 */ /* 0x002fd80003800000 */
.L_x_259:
[----:B------:R-:W-:Y:S05]  /*c430*/  BSYNC B0 ;  /* 0x0000000000007941 */ /* 0x000fea0003800000 */
.L_x_208:
[----:B------:R-:W-:Y:S05]  /*c440*/  @!P0 BRA `(.L_x_210) ;  /* 0x0000000000048947 */ /* 0x000fea0003800000 */
[----:B------:R-:W-:Y:S01]  /*c450*/  BPT.TRAP 0x1 ;  /* 0x000000040000795c */ /* 0x000fe20000300000 */
.L_x_210:
[----:B-1----:R-:W-:Y:S01]  /*c460*/  SHF.L.U32 R5, R8, 0x1f, RZ ;  /* 0x0000001f08057819 */ /* 0x002fe200000006ff */
[----:B------:R-:W-:-:S03]  /*c470*/  IMAD R10, R3, 0x2800, RZ ;  /* 0x00002800030a7824 */ /* 0x000fc600078e02ff */
[----:B------:R-:W1:Y:S02]  /*c480*/  SYNCS.PHASECHK.TRANS64.TRYWAIT P2, [R12+URZ+0x13260], R5 ;  /* 0x013260050c0075a7 */ /* 0x000e64000804017f */
[----:B-1----:R-:W-:Y:S05]  /*c490*/  @!P2 BRA `(.L_x_211) ;  /* 0x0000001800a0a947 */ /* 0x002fea0003800000 */
.L_x_260:
[C---:B------:R-:W-:Y:S01]  /*c4a0*/  LOP3.LUT R3, R10.reuse, R23, RZ, 0xfc, !PT ;  /* 0x000000170a037212 */ /* 0x040fe200078efcff */
[----:B------:R-:W-:Y:S05]  /*c4b0*/  WARPSYNC.ALL ;  /* 0x0000000000007948 */ /* 0x000fea0003800000 */
[----:B01----:R-:W0:Y:S01]  /*c4c0*/  LDSM.16.MT88.4 R4, [R3+UR40+0x6000] ;  /* 0x006000280304783b */ /* 0x003e220008004200 */
[----:B------:R-:W-:-:S05]  /*c4d0*/  LOP3.LUT R13, R10, R22, RZ, 0xfc, !PT ;  /* 0x000000160a0d7212 */ /* 0x000fca00078efcff */
[----:B------:R-:W-:Y:S01]  /*c4e0*/  VIADD R13, R13, UR40 ;  /* 0x000000280d0d7c36 */ /* 0x000fe20008000000 */
[C-C-:B0-----:R-:W-:Y:S02]  /*c4f0*/  PRMT R8, R4.reuse, 0x6420, R5.reuse ;  /* 0x0000642004087816 */ /* 0x141fe40000000005 */
[----:B------:R-:W-:Y:S02]  /*c500*/  PRMT R9, R4, 0x7531, R5 ;  /* 0x0000753104097816 */ /* 0x000fe40000000005 */
[C-C-:B------:R-:W-:Y:S02]  /*c510*/  PRMT R10, R6.reuse, 0x6420, R7.reuse ;  /* 0x00006420060a7816 */ /* 0x140fe40000000007 */
[----:B------:R-:W-:-:S05]  /*c520*/  PRMT R11, R6, 0x7531, R7 ;  /* 0x00007531060b7816 */ /* 0x000fca0000000007 */
[----:B------:R-:W-:Y:S04]  /*c530*/  STSM.16.M88.4 [R13+0x1000], R8 ;  /* 0x001000080d007844 */ /* 0x000fe80000000200 */
[----:B------:R-:W0:Y:S02]  /*c540*/  LDSM.16.MT88.4 R4, [R3+UR40+0x6800] ;  /* 0x006800280304783b */ /* 0x000e240008004200 */
[C-C-:B0-----:R-:W-:Y:S02]  /*c550*/  PRMT R8, R4.reuse, 0x6420, R5.reuse ;  /* 0x0000642004087816 */ /* 0x141fe40000000005 */
[----:B------:R-:W-:Y:S02]  /*c560*/  PRMT R9, R4, 0x7531, R5 ;  /* 0x0000753104097816 */ /* 0x000fe40000000005 */
[----:B------:R-:W-:-:S02]  /*c570*/  PRMT R10, R6, 0x6420, R7 ;  /* 0x00006420060a7816 */ /* 0x000fc40000000007 */
        /* <DEDUP_REMOVED lines=25> */
[----:B-1----:R-:W1:Y:S01]  /*c710*/  FENCE.VIEW.ASYNC.S ;  /* 0x00000000000073c6 */ /* 0x002e620000000000 */
[----:B------:R-:W-:Y:S05]  /*c720*/  @!P0 BRA `(.L_x_212) ;  /* 0x0000000000048947 */ /* 0x000fea0003800000 */
[----:B------:R-:W-:Y:S01]  /*c730*/  BPT.TRAP 0x1 ;  /* 0x000000040000795c */ /* 0x000fe20000300000 */
.L_x_212:
[----:B-1----:R-:W-:Y:S01]  /*c740*/  SYNCS.ARRIVE.TRANS64.A1T0 RZ, [R12+URZ+0x13250], RZ ;  /* 0x013250ff0cff79a7 */ /* 0x002fe2000810003f */
[----:B------:R-:W-:Y:S01]  /*c750*/  BAR.SYNC.DEFER_BLOCKING 0x2, 0x80 ;  /* 0x0082000000007b1d */ /* 0x000fe20000010000 */
[----:B------:R-:W-:Y:S01]  /*c760*/  ISETP.GT.AND P0, PT, R2, RZ, PT ;  /* 0x000000ff0200720c */ /* 0x000fe20003f04270 */
[----:B------:R-:W-:Y:S02]  /*c770*/  @!P1 VIADD R3, R12, 0x13280 ;  /* 0x000132800c039836 */ /* 0x000fe40000000000 */
[----:B------:R-:W-:Y:S02]  /*c780*/  VIADD R2, R2, 0xffffffff ;  /* 0xffffffff02027836 */ /* 0x000fe40000000000 */
[----:B0-----:R-:W-:Y:S01]  /*c790*/  IMAD.MOV.U32 R8, RZ, RZ, R17 ;  /* 0x000000ffff087224 */ /* 0x001fe200078e0011 */
[----:B------:R-:W-:-:S04]  /*c7a0*/  @!P1 PRMT R3, RZ, 0x654, R3 ;  /* 0x00000654ff039816 */ /* 0x000fc80000000003 */
[----:B------:R0:W-:Y:S02]  /*c7b0*/  @!P1 SYNCS.ARRIVE.TRANS64.RED.A1T0 RZ, [R3+URZ], RZ ;  /* 0x000000ff03ff99a7 */ /* 0x0001e4000810043f */
[----:B0-----:R-:W-:Y:S01]  /*c7c0*/  IMAD.MOV.U32 R3, RZ, RZ, R16 ;  /* 0x000000ffff037224 */ /* 0x001fe200078e0010 */
[----:B------:R-:W-:Y:S06]  /*c7d0*/  @P0 BRA `(.L_x_213) ;  /* 0xfffffff400440947 */ /* 0x000fec000383ffff */
.L_x_193:
[----:B------:R-:W-:Y:S04]  /*c7e0*/  BSSY B0, `(.L_x_214) ;  /* 0x000000e000007945 */ /* 0x000fe80003800000 */
[----:B------:R-:W-:Y:S05]  /*c7f0*/  @P1 BRA `(.L_x_215) ;  /* 0x0000000000301947 */ /* 0x000fea0003800000 */
[----:B0-----:R-:W0:Y:S01]  /*c800*/  S2R R7, SR_LANEID ;  /* 0x0000000000077919 */ /* 0x001e220000000000 */
[----:B------:R-:W-:Y:S01]  /*c810*/  VOTEU.ANY UR4, UPT, PT ;  /* 0x0000000000047886 */ /* 0x000fe200038e0100 */
[----:B-1----:R-:W1:Y:S01]  /*c820*/  LDC.64 R2, c[0x0][0xc38] ;  /* 0x00030e00ff027b82 */ /* 0x002e620000000a00 */
        /* <DEDUP_REMOVED lines=8> */
[----:B0-----:R-:W-:-:S07]  /*c8b0*/  IADD3 R24, R0, UR49, R7 ;  /* 0x0000003100187c10 */ /* 0x001fce000fffe007 */
.L_x_215:
[----:B------:R-:W-:Y:S05]  /*c8c0*/  BSYNC B0 ;  /* 0x0000000000007941 */ /* 0x000fea0003800000 */
.L_x_214:
[----:B------:R-:W-:-:S06]  /*c8d0*/  UISETP.NE.AND UP0, UPT, UR41, 0x3, UPT ;  /* 0x000000032900788c */ /* 0x000fcc000bf05270 */
[----:B------:R-:W-:-:S13]  /*c8e0*/  PLOP3.LUT P0, PT, PT, PT, UP0, 0x80, 0x0 ;  /* 0x000000000000781c */ /* 0x000fda0003f0f008 */
[----:B------:R-:W-:Y:S05]  /*c8f0*/  @!P0 BRA `(.L_x_216) ;  /* 0x0000000000048947 */ /* 0x000fea0003800000 */
[----:B------:R-:W-:Y:S01]  /*c900*/  BPT.TRAP 0x1 ;  /* 0x000000040000795c */ /* 0x000fe20000300000 */
.L_x_216:
[----:B-1----:R-:W-:Y:S01]  /*c910*/  LOP3.LUT R3, R17, 0x1, RZ, 0x3c, !PT ;  /* 0x0000000111037812 */ /* 0x002fe200078e3cff */
[----:B------:R-:W-:Y:S01]  /*c920*/  IMAD.U32 R0, RZ, RZ, UR50 ;  /* 0x00000032ff007e24 */ /* 0x000fe2000f8e00ff */
[----:B------:R-:W-:Y:S01]  /*c930*/  LEA R2, R16, UR40, 0x3 ;  /* 0x0000002810027c11 */ /* 0x000fe2000f8e18ff */
[----:B------:R-:W-:Y:S01]  /*c940*/  BSSY B0, `(.L_x_217) ;  /* 0x0000005000007945 */ /* 0x000fe20003800000 */
[----:B------:R-:W-:Y:S02]  /*c950*/  SHF.L.U32 R3, R3, 0x1f, RZ ;  /* 0x0000001f03037819 */ /* 0x000fe400000006ff */
[----:B------:R-:W-:Y:S02]  /*c960*/  ISETP.NE.AND P2, PT, R0, 0x3, PT ;  /* 0x000000030000780c */ /* 0x000fe40003f45270 */
[----:B------:R-:W1:Y:S02]  /*c970*/  SYNCS.PHASECHK.TRANS64.TRYWAIT P0, [R2+URZ+0x13270], R3 ;  /* 0x01327003020075a7 */ /* 0x000e64000800017f */
[----:B-1----:R-:W-:Y:S09]  /*c980*/  @!P0 BRA `(.L_x_218) ;  /* 0x0000001400788947 */ /* 0x002ff20003800000 */
.L_x_261:
[----:B------:R-:W-:Y:S05]  /*c990*/  BSYNC B0 ;  /* 0x0000000000007941 */ /* 0x000fea0003800000 */
.L_x_217:
[----:B------:R-:W-:Y:S05]  /*c9a0*/  @!P2 BRA `(.L_x_219) ;  /* 0x000000000004a947 */ /* 0x000fea0003800000 */
[----:B------:R-:W-:Y:S01]  /*c9b0*/  BPT.TRAP 0x1 ;  /* 0x000000040000795c */ /* 0x000fe20000300000 */
.L_x_219:
[----:B------:R-:W-:Y:S01]  /*c9c0*/  SHF.L.U32 R5, R17, 0x1f, RZ ;  /* 0x0000001f11057819 */ /* 0x000fe200000006ff */
[----:B-1----:R-:W-:-:S03]  /*c9d0*/  IMAD R3, R16, 0x2800, RZ ;  /* 0x0000280010037824 */ /* 0x002fc600078e02ff */
[----:B------:R-:W1:Y:S02]  /*c9e0*/  SYNCS.PHASECHK.TRANS64.TRYWAIT P0, [R2+URZ+0x13260], R5 ;  /* 0x01326005020075a7 */ /* 0x000e64000800017f */
[----:B------:R-:W-:Y:S01]  /*c9f0*/  LOP3.LUT R0, R3, R23, RZ, 0xfc, !PT ;  /* 0x0000001703007212 */ /* 0x000fe200078efcff */
[----:B-1----:R-:W-:Y:S06]  /*ca00*/  @!P0 BRA `(.L_x_220) ;  /* 0x00000014006c8947 */ /* 0x002fec0003800000 */
.L_x_262:
[----:B------:R-:W-:Y:S05]  /*ca10*/  WARPSYNC.ALL ;  /* 0x0000000000007948 */ /* 0x000fea0003800000 */
[----:B01----:R-:W0:Y:S01]  /*ca20*/  LDSM.16.MT88.4 R4, [R0+UR40+0x6000] ;  /* 0x006000280004783b */ /* 0x003e220008004200 */
[----:B------:R-:W-:-:S04]  /*ca30*/  LOP3.LUT R3, R3, R22, RZ, 0xfc, !PT ;  /* 0x0000001603037212 */ /* 0x000fc800078efcff */
[----:B------:R-:W-:Y:S02]  /*ca40*/  IADD3 R3, R3, UR40, RZ ;  /* 0x0000002803037c10 */ /* 0x000fe4000fffe0ff */
        /* <DEDUP_REMOVED lines=37> */
.L_x_221:
[----:B-1----:R-:W-:Y:S01]  /*cca0*/  SYNCS.ARRIVE.TRANS64.A1T0 RZ, [R2+URZ+0x13250], RZ ;  /* 0x013250ff02ff79a7 */ /* 0x002fe2000810003f */
[----:B------:R-:W-:Y:S02]  /*ccb0*/  @!P1 VIADD R0, R2, 0x13280 ;  /* 0x0001328002009836 */ /* 0x000fe40000000000 */
[----:B------:R-:W-:-:S03]  /*ccc0*/  VIADD R16, R16, 0x1 ;  /* 0x0000000110107836 */ /* 0x000fc60000000000 */
[----:B------:R-:W-:Y:S01]  /*ccd0*/  @!P1 PRMT R0, RZ, 0x654, R0 ;  /* 0x00000654ff009816 */ /* 0x000fe20000000000 */
[----:B------:R-:W-:Y:S01]  /*cce0*/  BAR.SYNC.DEFER_BLOCKING 0x2, 0x80 ;  /* 0x0082000000007b1d */ /* 0x000fe20000010000 */
[----:B------:R-:W-:-:S04]  /*ccf0*/  ISETP.NE.AND P0, PT, R16, 0x2, PT ;  /* 0x000000021000780c */ /* 0x000fc80003f05270 */
[----:B------:R-:W-:Y:S01]  /*cd00*/  SEL R16, R16, RZ, P0 ;  /* 0x000000ff10107207 */ /* 0x000fe20000000000 */
[----:B------:R1:W-:Y:S02]  /*cd10*/  @!P1 SYNCS.ARRIVE.TRANS64.RED.A1T0 RZ, [R0+URZ], RZ ;  /* 0x000000ff00ff99a7 */ /* 0x0003e4000810043f */
[----:B-1----:R-:W-:-:S04]  /*cd20*/  SEL R0, RZ, 0x1, P0 ;  /* 0x00000001ff007807 */ /* 0x002fc80000000000 */
[----:B------:R-:W-:-:S07]  /*cd30*/  LOP3.LUT R17, R17, R0, RZ, 0x3c, !PT ;  /* 0x0000000011117212 */ /* 0x000fce00078e3cff */
.L_x_177:
[----:B------:R-:W-:Y:S05]  /*cd40*/  BSYNC B6 ;  /* 0x0000000000067941 */ /* 0x000fea0003800000 */
.L_x_175:
[----:B------:R-:W2:Y:S02]  /*cd50*/  LDL R0, [R1+0x4] ;  /* 0x0000040001007983 */ /* 0x000ea40000100800 */
[----:B--2---:R-:W-:-:S13]  /*cd60*/  ISETP.NE.AND P0, PT, R0, RZ, PT ;  /* 0x000000ff0000720c */ /* 0x004fda0003f05270 */
        /* <DEDUP_REMOVED lines=10> */
.L_x_222:
[C---:B------:R-:W-:Y:S01]  /*ce10*/  VIADD R5, R29.reuse, UR51 ;  /* 0x000000331d057c36 */ /* 0x040fe20008000000 */
[----:B------:R-:W-:Y:S01]  /*ce20*/  ISETP.NE.AND P0, PT, R29, 0x1f, PT ;  /* 0x0000001f1d00780c */ /* 0x000fe20003f05270 */
[----:B------:R-:W-:Y:S01]  /*ce30*/  ULDC UR4, c[0x0][0xc14] ;  /* 0x0003050000047ab9 */ /* 0x000fe20000000800 */
[----:B------:R-:W-:Y:S02]  /*ce40*/  IMAD.MOV.U32 R0, RZ, RZ, RZ ;  /* 0x000000ffff007224 */ /* 0x000fe400078e00ff */
[----:B------:R-:W-:Y:S01]  /*ce50*/  ISETP.GE.OR P1, PT, R5, UR4, !P0 ;  /* 0x0000000405007c0c */ /* 0x000fe2000c726670 */
[----:B------:R-:W-:-:S12]  /*ce60*/  ULDC UR4, c[0x0][0xc14] ;  /* 0x0003050000047ab9 */ /* 0x000fd80000000800 */
[----:B0-----:R-:W0:Y:S02]  /*ce70*/  @!P1 LDC.64 R2, c[0x0][0xc58] ;  /* 0x00031600ff029b82 */ /* 0x001e240000000a00 */
[----:B0-----:R-:W-:-:S05]  /*ce80*/  @!P1 IMAD.WIDE R2, R5, 0x4, R2 ;  /* 0x0000000405029825 */ /* 0x001fca00078e0202 */
[----:B------:R-:W2:Y:S01]  /*ce90*/  @!P1 LDG.E R0, desc[UR54][R2.64] ;  /* 0x0000003602009981 */ /* 0x000ea2000c1e1900 */
[C---:B------:R-:W-:Y:S02]  /*cea0*/  ISETP.NE.AND P1, PT, R29.reuse, RZ, PT ;  /* 0x000000ff1d00720c */ /* 0x040fe40003f25270 */
[C---:B------:R-:W-:Y:S02]  /*ceb0*/  ISETP.GE.U32.AND P2, PT, R29.reuse, 0x2, PT ;  /* 0x000000021d00780c */ /* 0x040fe40003f46070 */
[C---:B------:R-:W-:Y:S02]  /*cec0*/  ISETP.GE.U32.AND P3, PT, R29.reuse, 0x4, PT ;  /* 0x000000041d00780c */ /* 0x040fe40003f66070 */
[C---:B------:R-:W-:Y:S02]  /*ced0*/  ISETP.GE.U32.AND P4, PT, R29.reuse, 0x8, PT ;  /* 0x000000081d00780c */ /* 0x040fe40003f86070 */
[----:B------:R-:W-:Y:S01]  /*cee0*/  ISETP.GE.U32.AND P5, PT, R29, 0x10, PT ;  /* 0x000000101d00780c */ /* 0x000fe20003fa6070 */
[----:B--2---:R-:W0:Y:S02]  /*cef0*/  SHFL.UP PT, R4, R0, 0x1, RZ ;  /* 0x0420000000047989 */ /* 0x004e2400000e00ff */
[----:B0-----:R-:W-:-:S05]  /*cf00*/  SEL R5, R4, RZ, P1 ;  /* 0x000000ff04057207 */ /* 0x001fca0000800000 */
[----:B------:R-:W-:-:S05]  /*cf10*/  IMAD.IADD R5, R0, 0x1, R5 ;  /* 0x0000000100057824 */ /* 0x000fca00078e0205 */
[----:B------:R-:W0:Y:S02]  /*cf20*/  SHFL.UP PT, R4, R5, 0x2, RZ ;  /* 0x0440000005047989 */ /* 0x000e2400000e00ff */
[----:B0-----:R-:W-:-:S05]  /*cf30*/  SEL R4, R4, RZ, P2 ;  /* 0x000000ff04047207 */ /* 0x001fca0001000000 */
[----:B------:R-:W-:Y:S02]  /*cf40*/  IMAD.IADD R4, R5, 0x1, R4 ;  /* 0x0000000105047824 */ /* 0x000fe400078e0204 */
[----:B------:R-:W-:Y:S04]  /*cf50*/  SHFL.IDX PT, R5, R24, RZ, 0x1f ;  /* 0x00001fff18057589 */ /* 0x000fe800000e0000 */
[----:B------:R-:W0:Y:S02]  /*cf60*/  SHFL.UP PT, R6, R4, 0x4, RZ ;  /* 0x0480000004067989 */ /* 0x000e2400000e00ff */
[----:B0-----:R-:W-:-:S04]  /*cf70*/  SEL R3, R6, RZ, P3 ;  /* 0x000000ff06037207 */ /* 0x001fc80001800000 */
[----:B------:R-:W-:Y:S02]  /*cf80*/  IADD3 R6, R4, R3, RZ ;  /* 0x0000000304067210 */ /* 0x000fe40007ffe0ff */
[----:B------:R-:W-:Y:S04]  /*cf90*/  SHFL.IDX PT, R4, R24, 0x1, 0x1f ;  /* 0x00201f0018047f89 */ /* 0x000fe800000e0000 */
        /* <DEDUP_REMOVED lines=11> */
[----:B------:R-:W-:Y:S05]  /*d050*/  @P6 BRA `(.L_x_224) ;  /* 0x0000000000886947 */ /* 0x000fea0003800000 */
.L_x_228:
[----:B------:R-:W-:-:S04]  /*d060*/  UIADD3 UR51, UR51, 0x1f, URZ ;  /* 0x0000001f33337890 */ /* 0x000fc8000fffe03f */
[----:B------:R-:W-:-:S06]  /*d070*/  UISETP.GE.AND UP0, UPT, UR51, UR4, UPT ;  /* 0x000000043300728c */ /* 0x000fcc000bf06270 */
[----:B------:R-:W-:-:S13]  /*d080*/  PLOP3.LUT P6, PT, PT, PT, UP0, 0x40, 0x0 ;  /* 0x000000000000781c */ /* 0x000fda0003fce808 */
[----:B------:R-:W-:Y:S05]  /*d090*/  @!P6 BRA `(.L_x_225) ;  /* 0x000000040030e947 */ /* 0x000fea0003800000 */
[----:B------:R-:W-:Y:S01]  /*d0a0*/  VIADD R7, R29, UR51 ;  /* 0x000000331d077c36 */ /* 0x000fe20008000000 */
[----:B------:R-:W-:Y:S01]  /*d0b0*/  BSSY B0, `(.L_x_226) ;  /* 0x0000007000007945 */ /* 0x000fe20003800000 */
[----:B------:R-:W-:-:S03]  /*d0c0*/  IMAD.MOV.U32 R0, RZ, RZ, RZ ;  /* 0x000000ffff007224 */ /* 0x000fc600078e00ff */
[----:B------:R-:W-:-:S13]  /*d0d0*/  ISETP.GE.OR P6, PT, R7, UR4, !P0 ;  /* 0x0000000407007c0c */ /* 0x000fda000c7c6670 */
[----:B------:R-:W-:Y:S05]  /*d0e0*/  @P6 BRA `(.L_x_227) ;  /* 0x00000000000c6947 */ /* 0x000fea0003800000 */
[----:B------:R-:W0:Y:S02]  /*d0f0*/  LDC.64 R2, c[0x0][0xc58] ;  /* 0x00031600ff027b82 */ /* 0x000e240000000a00 */
[----:B0-----:R-:W-:-:S05]  /*d100*/  IMAD.WIDE R2, R7, 0x4, R2 ;  /* 0x0000000407027825 */ /* 0x001fca00078e0202 */
[----:B------:R0:W5:Y:S02]  /*d110*/  LDG.E R0, desc[UR54][R2.64] ;  /* 0x0000003602007981 */ /* 0x000164000c1e1900 */
.L_x_227:
[----:B------:R-:W-:Y:S05]  /*d120*/  BSYNC B0 ;  /* 0x0000000000007941 */ /* 0x000fea0003800000 */
.L_x_226:
[----:B0----5:R-:W0:Y:S02]  /*d130*/  SHFL.UP PT, R2, R0, 0x1, RZ ;  /* 0x0420000000027989 */ /* 0x021e2400000e00ff */
        /* <DEDUP_REMOVED lines=10> */
[----:B------:R-:W-:-:S05]  /*d1e0*/  IMAD.IADD R8, R7, 0x1, R2 ;  /* 0x0000000107087824 */ /* 0x000fca00078e0202 */
[----:B------:R-:W0:Y:S02]  /*d1f0*/  SHFL.UP PT, R2, R8, 0x10, RZ ;  /* 0x0600000008027989 */ /* 0x000e2400000e00ff */
[----:B0-----:R-:W-:Y:S02]  /*d200*/  SEL R9, R2, RZ, P5 ;  /* 0x000000ff02097207 */ /* 0x001fe40002800000 */
[----:B------:R-:W0:Y:S03]  /*d210*/  LDC R2, c[0x0][0xc10] ;  /* 0x00030400ff027b82 */ /* 0x000e260000000800 */
[----:B------:R-:W-:-:S05]  /*d220*/  IMAD.IADD R3, R8, 0x1, R9 ;  /* 0x0000000108037824 */ /* 0x000fca00078e0209 */
[----:B------:R-:W0:Y:S02]  /*d230*/  SHFL.IDX PT, R9, R3, 0x1f, 0x1f ;  /* 0x03e01f0003097f89 */ /* 0x000e2400000e0000 */
[----:B0-----:R-:W-:-:S04]  /*d240*/  IMAD R9, R9, R2, RZ ;  /* 0x0000000209097224 */ /* 0x001fc800078e02ff */
[----:B------:R-:W-:-:S05]  /*d250*/  IMAD.IADD R4, R9, 0x1, R4 ;  /* 0x0000000109047824 */ /* 0x000fca00078e0204 */
[----:B------:R-:W-:-:S13]  /*d260*/  ISETP.GT.AND P6, PT, R4, R5, PT ;  /* 0x000000050400720c */ /* 0x000fda0003fc4270 */
[----:B------:R-:W-:Y:S05]  /*d270*/  @!P6 BRA `(.L_x_228) ;  /* 0xfffffffc0078e947 */ /* 0x000fea000383ffff */
.L_x_224:
[----:B------:R-:W-:Y:S02]  /*d280*/  IMAD.IADD R24, R4, 0x1, -R9 ;  /* 0x0000000104187824 */ /* 0x000fe400078e0a09 */
[----:B------:R-:W-:Y:S02]  /*d290*/  IMAD.MOV.U32 R7, RZ, RZ, RZ ;  /* 0x000000ffff077224 */ /* 0x000fe400078e00ff */
        /* <DEDUP_REMOVED lines=10> */
[----:B0-----:R-:W-:-:S06]  /*d340*/  IADD3 R8, R6, 0xffffffe, RZ ;  /* 0x0ffffffe06087810 */ /* 0x001fcc0007ffe0ff */
[----:B------:R-:W0:Y:S02]  /*d350*/  F2I.FTZ.U32.TRUNC.NTZ R9, R8 ;  /* 0x0000000800097305 */ /* 0x000e24000021f000 */
[----:B0-----:R-:W-:Y:S01]  /*d360*/  IMAD.MOV R10, RZ, RZ, -R9 ;  /* 0x000000ffff0a7224 */ /* 0x001fe200078e0a09 */
[----:B------:R-:W-:Y:S06]  /*d370*/  @!P0 BRA `(.L_x_229) ;  /* 0x00000000000c8947 */ /* 0x000fec0003800000 */
[----:B------:R-:W-:-:S06]  /*d380*/  UIADD3 UR5, UR4, -0x1, URZ ;  /* 0xffffffff04057890 */ /* 0x000fcc000fffe03f */
[----:B------:R-:W-:-:S05]  /*d390*/  IMAD.U32 R6, RZ, RZ, UR5 ;  /* 0x00000005ff067e24 */ /* 0x000fca000f8e00ff */
[----:B------:R0:W1:Y:S02]  /*d3a0*/  SHFL.IDX PT, R7, R3, R6, 0x1f ;  /* 0x00001f0603077589 */ /* 0x00006400000e0000 */
.L_x_229:
[----:B0-----:R-:W-:Y:S01]  /*d3b0*/  IMAD.MOV.U32 R3, RZ, RZ, R10 ;  /* 0x000000ffff037224 */ /* 0x001fe200078e000a */
[----:B------:R-:W-:Y:S01]  /*d3c0*/  UIADD3 UR51, UR4, UR51, URZ ;  /* 0x0000003304337290 */ /* 0x000fe2000fffe03f */
[----:B-1----:R-:W-:Y:S02]  /*d3d0*/  IMAD R24, R7, R2, R24 ;  /* 0x0000000207187224 */ /* 0x002fe400078e0218 */
[----:B------:R-:W-:Y:S01]  /*d3e0*/  IMAD R6, R3, R4, RZ ;  /* 0x0000000403067224 */ /* 0x000fe200078e02ff */
[----:B------:R-:W-:Y:S01]  /*d3f0*/  MOV R3, R9 ;  /* 0x0000000900037202 */ /* 0x000fe20000000f00 */
[----:B------:R-:W-:Y:S02]  /*d400*/  IMAD.IADD R25, R5, 0x1, -R24 ;  /* 0x0000000105197824 */ /* 0x000fe400078e0a18 */
[----:B------:R-:W-:-:S04]  /*d410*/  IMAD.MOV.U32 R2, RZ, RZ, RZ ;  /* 0x000000ffff027224 */ /* 0x000fc800078e00ff */
[----:B------:R-:W-:Y:S01]  /*d420*/  IMAD.HI.U32 R9, R9, R6, R2 ;  /* 0x0000000609097227 */ /* 0x000fe200078e0002 */
[----:B------:R-:W-:Y:S02]  /*d430*/  IABS R3, R0 ;  /* 0x0000000000037213 */ /* 0x000fe40000000000 */
[----:B------:R-:W-:-:S03]  /*d440*/  IABS R2, R25 ;  /* 0x0000001900027213 */ /* 0x000fc60000000000 */
[----:B------:R-:W-:Y:S02]  /*d450*/  IMAD.MOV R3, RZ, RZ, -R3 ;  /* 0x000000ffff037224 */ /* 0x000fe400078e0a03 */
[----:B------:R-:W-:-:S04]  /*d460*/  IMAD.HI.U32 R9, R9, R2, RZ ;  /* 0x0000000209097227 */ /* 0x000fc800078e00ff */
[----:B------:R-:W-:Y:S01]  /*d470*/  IMAD R3, R9, R3, R2 ;  /* 0x0000000309037224 */ /* 0x000fe200078e0202 */
[----:B------:R-:W-:-:S04]  /*d480*/  LOP3.LUT R2, R25, R0, RZ, 0x3c, !PT ;  /* 0x0000000019027212 */ /* 0x000fc800078e3cff */
[----:B------:R-:W-:Y:S02]  /*d490*/  ISETP.GT.U32.AND P1, PT, R4, R3, PT ;  /* 0x000000030400720c */ /* 0x000fe40003f24070 */
[----:B------:R-:W-:-:S11]  /*d4a0*/  ISETP.GE.AND P2, PT, R2, RZ, PT ;  /* 0x000000ff0200720c */ /* 0x000fd60003f46270 */
[----:B------:R-:W-:Y:S02]  /*d4b0*/  @!P1 IMAD.IADD R3, R3, 0x1, -R4 ;  /* 0x0000000103039824 */ /* 0x000fe400078e0a04 */
[----:B------:R-:W-:Y:S01]  /*d4c0*/  @!P1 VIADD R9, R9, 0x1 ;  /* 0x0000000109099836 */ /* 0x000fe20000000000 */
[----:B------:R-:W-:Y:S02]  /*d4d0*/  ISETP.NE.AND P1, PT, R0, RZ, PT ;  /* 0x000000ff0000720c */ /* 0x000fe40003f25270 */
[----:B------:R-:W-:-:S13]  /*d4e0*/  ISETP.GE.U32.AND P0, PT, R3, R4, PT ;  /* 0x000000040300720c */ /* 0x000fda0003f06070 */
[----:B------:R-:W-:-:S04]  /*d4f0*/  @P0 VIADD R9, R9, 0x1 ;  /* 0x0000000109090836 */ /* 0x000fc80000000000 */
[----:B------:R-:W-:Y:S01]  /*d500*/  @!P2 IMAD.MOV R9, RZ, RZ, -R9 ;  /* 0x000000ffff09a224 */ /* 0x000fe200078e0a09 */
[----:B------:R-:W-:-:S04]  /*d510*/  @!P1 LOP3.LUT R9, RZ, R0, RZ, 0x33, !PT ;  /* 0x00000000ff099212 */ /* 0x000fc800078e33ff */
[----:B------:R-:W-:Y:S01]  /*d520*/  R2UR UR38, R9 ;  /* 0x00000000092672ca */ /* 0x000fe200000e0000 */
[----:B------:R-:W-:-:S04]  /*d530*/  IMAD.MOV R9, RZ, RZ, -R9 ;  /* 0x000000ffff097224 */ /* 0x000fc800078e0a09 */
[----:B------:R-:W-:Y:S01]  /*d540*/  IMAD R25, R0, R9, R25 ;  /* 0x0000000900197224 */ /* 0x000fe200078e0219 */
[----:B------:R-:W-:Y:S09]  /*d550*/  BRA `(.L_x_230) ;  /* 0x0000000000107947 */ /* 0x000ff20003800000 */
.L_x_225:
[----:B------:R-:W-:Y:S01]  /*d560*/  MOV R24, R5 ;  /* 0x0000000500187202 */ /* 0x000fe20000000f00 */
[----:B------:R-:W-:Y:S01]  /*d570*/  IMAD.MOV.U32 R25, RZ, RZ, RZ ;  /* 0x000000ffff197224 */ /* 0x000fe200078e00ff */
[----:B------:R-:W-:Y:S01]  /*d580*/  ULDC UR51, c[0x0][0xc14] ;  /* 0x0003050000337ab9 */ /* 0x000fe20000000800 */
[----:B------:R-:W-:-:S05]  /*d590*/  UMOV UR38, URZ ;  /* 0x0000003f00267c82 */ /* 0x000fca0008000000 */
.L_x_230:
[----:B------:R-:W-:Y:S01]  /*d5a0*/  BAR.SYNC.DEFER_BLOCKING 0x4, 0x200 ;  /* 0x0108000000007b1d */ /* 0x000fe20000010000 */
[----:B------:R-:W-:Y:S01]  /*d5b0*/  ISETP.NE.AND P0, PT, R29, RZ, PT ;  /* 0x000000ff1d00720c */ /* 0x000fe20003f05270 */
[----:B------:R-:W-:Y:S02]  /*d5c0*/  IMAD.U32 R6, RZ, RZ, UR38 ;  /* 0x00000026ff067e24 */ /* 0x000fe4000f8e00ff */
[----:B------:R-:W-:Y:S02]  /*d5d0*/  IMAD.U32 R7, RZ, RZ, UR51 ;  /* 0x00000033ff077e24 */ /* 0x000fe4000f8e00ff */
[----:B------:R-:W-:Y:S02]  /*d5e0*/  IMAD.MOV.U32 R4, RZ, RZ, R24 ;  /* 0x000000ffff047224 */ /* 0x000fe400078e0018 */
[----:B------:R-:W-:-:S06]  /*d5f0*/  IMAD.MOV.U32 R5, RZ, RZ, R25 ;  /* 0x000000ffff057224 */ /* 0x000fcc00078e0019 */
[----:B------:R-:W0:Y:S01]  /*d600*/  @!P0 S2R R3, SR_CgaCtaId ;  /* 0x0000000000038919 */ /* 0x000e220000008800 */
[----:B------:R-:W-:-:S04]  /*d610*/  @!P0 MOV R0, 0x400 ;  /* 0x0000040000008802 */ /* 0x000fc80000000f00 */
[----:B0-----:R-:W-:-:S05]  /*d620*/  @!P0 LEA R0, R3, R0, 0x18 ;  /* 0x0000000003008211 */ /* 0x001fca00078ec0ff */
[----:B------:R0:W-:Y:S01]  /*d630*/  @!P0 STS.128 [R0+0x132d0], R4 ;  /* 0x0132d00400008388 */ /* 0x0001e20000000c00 */
[----:B------:R-:W-:Y:S06]  /*d640*/  BAR.ARV 0x5, 0x200 ;  /* 0x0148000000007b1d */ /* 0x000fec0000002000 */
.L_x_223:
[----:B------:R-:W-:Y:S02]  /*d650*/  ULDC UR4, c[0x0][0xc14] ;  /* 0x0003050000047ab9 */ /* 0x000fe40000000800 */
[----:B------:R-:W-:-:S06]  /*d660*/  UISETP.GE.AND UP0, UPT, UR51, UR4, UPT ;  /* 0x000000043300728c */ /* 0x000fcc000bf06270 */
[----:B------:R-:W-:-:S13]  /*d670*/  PLOP3.LUT P0, PT, PT, PT, UP0, 0x80, 0x0 ;  /* 0x000000000000781c */ /* 0x000fda0003f0f008 */
[----:B------:R-:W-:Y:S05]  /*d680*/  @!P0 BRA `(.L_x_231) ;  /* 0xffffffd0007c8947 */ /* 0x000fea000383ffff */
.L_x_173:
[----:B0-----:R-:W0:Y:S01]  /*d690*/  S2R R5, SR_CgaCtaId ;  /* 0x0000000000057919 */ /* 0x001e220000008800 */
[----:B------:R-:W-:Y:S01]  /*d6a0*/  VIADD R28, R28, 0x1 ;  /* 0x000000011c1c7836 */ /* 0x000fe20000000000 */
[----:B------:R-:W-:Y:S01]  /*d6b0*/  MOV R2, 0x400 ;  /* 0x0000040000027802 */ /* 0x000fe20000000f00 */
[----:B------:R-:W-:Y:S03]  /*d6c0*/  BSSY B0, `(.L_x_232) ;  /* 0x0000008000007945 */ /* 0x000fe60003800000 */
[----:B------:R-:W-:-:S04]  /*d6d0*/  LEA.HI R0, R28, R28, RZ, 0x1 ;  /* 0x0000001c1c007211 */ /* 0x000fc800078f08ff */
[----:B------:R-:W-:-:S04]  /*d6e0*/  LOP3.LUT R3, R0, 0xfffffffe, RZ, 0xc0, !PT ;  /* 0xfffffffe00037812 */ /* 0x000fc800078ec0ff */
[----:B------:R-:W-:-:S04]  /*d6f0*/  IADD3 R0, R28, -R3, RZ ;  /* 0x800000031c007210 */ /* 0x000fc80007ffe0ff */
[----:B------:R-:W-:Y:S02]  /*d700*/  SHF.L.U32 R0, R0, 0x1f, RZ ;  /* 0x0000001f00007819 */ /* 0x000fe400000006ff */
[----:B0-----:R-:W-:-:S04]  /*d710*/  LEA R7, R5, R2, 0x18 ;  /* 0x0000000205077211 */ /* 0x001fc800078ec0ff */
[----:B------:R-:W0:Y:S02]  /*d720*/  SYNCS.PHASECHK.TRANS64.TRYWAIT P0, [R7+URZ+0x13220], R0 ;  /* 0x01322000070075a7 */ /* 0x000e24000800017f */
[----:B0-----:R-:W-:Y:S05]  /*d730*/  @!P0 BRA `(.L_x_233) ;  /* 0x0000000800348947 */ /* 0x001fea0003800000 */
.L_x_263:
[----:B------:R-:W-:Y:S05]  /*d740*/  BSYNC B0 ;  /* 0x0000000000007941 */ /* 0x000fea0003800000 */
.L_x_232:
[----:B------:R-:W-:-:S03]  /*d750*/  UMOV UR4, 0xffffffff ;  /* 0xffffffff00047882 */ /* 0x000fc60000000000 */
[----:B------:R-:W-:Y:S05]  /*d760*/  BRA.DIV UR4, `(.L_x_234) ;  /* 0x0000000a043c7947 */ /* 0x000fea000b800000 */
[----:B0-----:R-:W0:Y:S02]  /*d770*/  S2R R0, SR_TID.X ;  /* 0x0000000000007919 */ /* 0x001e240000002100 */
[----:B0-----:R-:W-:-:S04]  /*d780*/  SHF.R.U32.HI R0, RZ, 0x5, R0 ;  /* 0x00000005ff007819 */ /* 0x001fc80000011600 */
[----:B------:R-:W-:-:S05]  /*d790*/  LOP3.LUT R0, R0, 0x3, RZ, 0xc0, !PT ;  /* 0x0000000300007812 */ /* 0x000fca00078ec0ff */
[----:B------:R0:W1:Y:S02]  /*d7a0*/  SHFL.IDX PT, R14, R0, RZ, 0x1f ;  /* 0x00001fff000e7589 */ /* 0x00006400000e0000 */
.L_x_266:
[----:B-1----:R-:W-:Y:S01]  /*d7b0*/  ISETP.NE.AND P0, PT, R14, RZ, PT ;  /* 0x000000ff0e00720c */ /* 0x002fe20003f05270 */
[----:B------:R-:W-:-:S12]  /*d7c0*/  BSSY B0, `(.L_x_235) ;  /* 0x000002b000007945 */ /* 0x000fd80003800000 */
[----:B------:R-:W-:Y:S05]  /*d7d0*/  @P0 BRA `(.L_x_236) ;  /* 0x0000000000a40947 */ /* 0x000fea0003800000 */
[----:B------:R-:W-:-:S03]  /*d7e0*/  UMOV UR4, 0xffffffff ;  /* 0xffffffff00047882 */ /* 0x000fc60000000000 */
[----:B------:R-:W-:Y:S05]  /*d7f0*/  BRA.DIV UR4, `(.L_x_237) ;  /* 0x0000000a044c7947 */ /* 0x000fea000b800000 */
[----:B------:R-:W-:-:S13]  /*d800*/  ELECT P6, URZ, PT ;  /* 0x00000000003f782f */ /* 0x000fda00038c0000 */
.L_x_269:
[----:B------:R-:W-:Y:S05]  /*d810*/  @!P6 BRA `(.L_x_236) ;  /* 0x000000000094e947 */ /* 0x000fea0003800000 */
[----:B------:R-:W-:-:S06]  /*d820*/  ULOP3.LUT UR4, UR48, 0x2, URZ, 0xfc, !UPT ;  /* 0x0000000230047892 */ /* 0x000fcc000f8efc3f */
[----:B0-----:R-:W-:-:S05]  /*d830*/  IMAD.U32 R0, RZ, RZ, UR4 ;  /* 0x00000004ff007e24 */ /* 0x001fca000f8e00ff */
[----:B------:R-:W-:-:S13]  /*d840*/  ISETP.NE.AND P0, PT, R0, 0x3, PT ;  /* 0x000000030000780c */ /* 0x000fda0003f05270 */
[----:B------:R-:W-:Y:S05]  /*d850*/  @!P0 BRA `(.L_x_238) ;  /* 0x0000000000048947 */ /* 0x000fea0003800000 */
[----:B------:R-:W-:Y:S01]  /*d860*/  BPT.TRAP 0x1 ;  /* 0x000000040000795c */ /* 0x000fe20000300000 */
.L_x_238:
[----:B------:R-:W-:Y:S01]  /*d870*/  VIADD R3, R7, 0x13240 ;  /* 0x0001324007037836 */ /* 0x000fe20000000000 */
[----:B------:R-:W-:Y:S01]  /*d880*/  SHF.L.U32 R4, R17, 0x1f, RZ ;  /* 0x0000001f11047819 */ /* 0x000fe200000006ff */
[C---:B------:R-:W-:Y:S02]  /*d890*/  VIADD R0, R16.reuse, 0x1 ;  /* 0x0000000110007836 */ /* 0x040fe40000000000 */
[----:B------:R-:W-:-:S03]  /*d8a0*/  IMAD R5, R16, 0x8, R3 ;  /* 0x0000000810057824 */ /* 0x000fc600078e0203 */
[C---:B------:R-:W-:Y:S01]  /*d8b0*/  ISETP.NE.AND P2, PT, R0.reuse, 0x2, PT ;  /* 0x000000020000780c */ /* 0x040fe20003f45270 */
[----:B------:R-:W0:Y:S03]  /*d8c0*/  SYNCS.PHASECHK.TRANS64.TRYWAIT P1, [R5+URZ], R4 ;  /* 0x00000004050075a7 */ /* 0x000e26000802017f */
[----:B------:R-:W-:Y:S02]  /*d8d0*/  SEL R2, RZ, 0x1, P2 ;  /* 0x00000001ff027807 */ /* 0x000fe40001000000 */
[----:B------:R-:W-:Y:S02]  /*d8e0*/  SEL R6, R0, RZ, P2 ;  /* 0x000000ff00067207 */ /* 0x000fe40001000000 */
[----:B------:R-:W-:-:S03]  /*d8f0*/  LOP3.LUT R0, R17, R2, RZ, 0x3c, !PT ;  /* 0x0000000211007212 */ /* 0x000fc600078e3cff */
[----:B------:R-:W-:Y:S01]  /*d900*/  IMAD R3, R6, 0x8, R3 ;  /* 0x0000000806037824 */ /* 0x000fe200078e0203 */
[----:B------:R-:W-:Y:S01]  /*d910*/  SHF.L.U32 R0, R0, 0x1f, RZ ;  /* 0x0000001f00007819 */ /* 0x000fe200000006ff */
[----:B0-----:R-:W-:Y:S06]  /*d920*/  @!P1 BRA `(.L_x_239) ;  /* 0x0000000800209947 */ /* 0x001fec0003800000 */
.L_x_270:
[----:B------:R-:W1:Y:S02]  /*d930*/  SYNCS.PHASECHK.TRANS64.TRYWAIT P1, [R3+URZ], R0 ;  /* 0x00000000030075a7 */ /* 0x000e64000802017f */
[----:B-1----:R-:W-:Y:S05]  /*d940*/  @!P1 BRA `(.L_x_240) ;  /* 0x00000008002c9947 */ /* 0x002fea0003800000 */
.L_x_271:
[----:B------:R-:W-:Y:S05]  /*d950*/  @!P0 BRA `(.L_x_241) ;  /* 0x0000000000048947 */ /* 0x000fea0003800000 */
[----:B------:R-:W-:Y:S01]  /*d960*/  BPT.TRAP 0x1 ;  /* 0x000000040000795c */ /* 0x000fe20000300000 */
.L_x_241:
[----:B-1----:R-:W-:-:S04]  /*d970*/  IMAD R3, R16, 0x8, R7 ;  /* 0x0000000810037824 */ /* 0x002fc800078e0207 */
[----:B------:R-:W1:Y:S02]  /*d980*/  SYNCS.PHASECHK.TRANS64.TRYWAIT P1, [R3+URZ+0x13260], R4 ;  /* 0x01326004030075a7 */ /* 0x000e64000802017f */
[----:B-1----:R-:W-:Y:S05]  /*d990*/  @!P1 BRA `(.L_x_242) ;  /* 0x00000008002c9947 */ /* 0x002fea0003800000 */
.L_x_272:
[----:B------:R-:W-:Y:S05]  /*d9a0*/  @!P0 BRA `(.L_x_243) ;  /* 0x0000000000048947 */ /* 0x000fea0003800000 */
[----:B------:R-:W-:Y:S01]  /*d9b0*/  BPT.TRAP 0x1 ;  /* 0x000000040000795c */ /* 0x000fe20000300000 */
.L_x_243:
[----:B0-----:R-:W-:-:S04]  /*d9c0*/  LEA R5, R6, R7, 0x3 ;  /* 0x0000000706057211 */ /* 0x001fc800078e18ff */
[----:B------:R-:W0:Y:S02]  /*d9d0*/  SYNCS.PHASECHK.TRANS64.TRYWAIT P1, [R5+URZ+0x13260], R0 ;  /* 0x01326000050075a7 */ /* 0x000e24000802017f */
[----:B0-----:R-:W-:Y:S05]  /*d9e0*/  @!P1 BRA `(.L_x_244) ;  /* 0x00000008002c9947 */ /* 0x001fea0003800000 */
.L_x_273:
[----:B------:R-:W-:Y:S05]  /*d9f0*/  @!P0 BRA `(.L_x_245) ;  /* 0x0000000000048947 */ /* 0x000fea0003800000 */
[----:B------:R-:W-:Y:S01]  /*da00*/  BPT.TRAP 0x1 ;  /* 0x000000040000795c */ /* 0x000fe20000300000 */
.L_x_245:
[----:B------:R-:W2:Y:S02]  /*da10*/  SYNCS.PHASECHK.TRANS64.TRYWAIT P0, [R3+URZ+0x13280], R4 ;  /* 0x01328004030075a7 */ /* 0x000ea4000800017f */
[----:B--2---:R-:W-:Y:S05]  /*da20*/  @!P0 BRA `(.L_x_246) ;  /* 0x0000000800308947 */ /* 0x004fea0003800000 */
.L_x_247:
[----:B---3--:R3:W4:Y:S02]  /*da30*/  SYNCS.PHASECHK.TRANS64.TRYWAIT P0, [R5+URZ+0x13280], R0 ;  /* 0x01328000050075a7 */ /* 0x008724000800017f */
[----:B----4-:R-:W-:Y:S05]  /*da40*/  @!P0 NANOSLEEP.SYNCS 0x989680 ;  /* 0x009896800000895d */ /* 0x010fea0003900000 */
[----:B------:R-:W4:Y:S02]  /*da50*/  @!P0 SYNCS.PHASECHK.TRANS64 P0, [R5+URZ+0x13280], R0 ;  /* 0x01328000050085a7 */ /* 0x000f24000800007f */
[----:B----4-:R-:W-:Y:S05]  /*da60*/  @!P0 BRA `(.L_x_247) ;  /* 0xfffffffc00f08947 */ /* 0x010fea000383ffff */
.L_x_236:
[----:B------:R-:W-:Y:S05]  /*da70*/  BSYNC B0 ;  /* 0x0000000000007941 */ /* 0x000fea0003800000 */
.L_x_235:
[----:B------:R-:W-:Y:S05]  /*da80*/  EXIT ;  /* 0x000000000000794d */ /* 0x000fea0003800000 */
.L_x_123:
[----:B0-----:R0:W1:Y:S02]  /*da90*/  SYNCS.PHASECHK.TRANS64.TRYWAIT P1, [R2+URZ+0x13200], R11 ;  /* 0x0132000b020075a7 */ /* 0x001064000802017f */
[----:B-1----:R-:W-:Y:S05]  /*daa0*/  @!P1 NANOSLEEP.SYNCS 0x989680 ;  /* 0x009896800000995d */ /* 0x002fea0003900000 */
[----:B------:R-:W1:Y:S02]  /*dab0*/  @!P1 SYNCS.PHASECHK.TRANS64 P1, [R2+URZ+0x13200], R11 ;  /* 0x0132000b020095a7 */ /* 0x000e64000802007f */
[----:B-1----:R-:W-:Y:S05]  /*dac0*/  @!P1 BRA `(.L_x_123) ;  /* 0xfffffffc00f09947 */ /* 0x002fea000383ffff */
[----:B------:R-:W-:Y:S05]  /*dad0*/  BRA `(.L_x_248) ;  /* 0xffffff3c00607947 */ /* 0x000fea000383ffff */
.L_x_127:
[----:B--2---:R2:W3:Y:S02]  /*dae0*/  SYNCS.PHASECHK.TRANS64.TRYWAIT P1, [R5+URZ+0x13230], R6 ;  /* 0x01323006050075a7 */ /* 0x0044e4000802017f */
[----:B---3--:R-:W-:Y:S05]  /*daf0*/  @!P1 NANOSLEEP.SYNCS 0x989680 ;  /* 0x009896800000995d */ /* 0x008fea0003900000 */
[----:B------:R-:W3:Y:S02]  /*db00*/  @!P1 SYNCS.PHASECHK.TRANS64 P1, [R5+URZ+0x13230], R6 ;  /* 0x01323006050095a7 */ /* 0x000ee4000802007f */
[----:B---3--:R-:W-:Y:S05]  /*db10*/  @!P1 BRA `(.L_x_127) ;  /* 0xfffffffc00f09947 */ /* 0x008fea000383ffff */
[----:B------:R-:W-:Y:S05]  /*db20*/  BRA `(.L_x_126) ;  /* 0xffffff3c00907947 */ /* 0x000fea000383ffff */
.L_x_132:
[----:B-1----:R1:W2:Y:S02]  /*db30*/  SYNCS.PHASECHK.TRANS64.TRYWAIT P1, [R7+URZ+0x13230], R10 ;  /* 0x0132300a070075a7 */ /* 0x0022a4000802017f */
[----:B--2---:R-:W-:Y:S05]  /*db40*/  @!P1 NANOSLEEP.SYNCS 0x989680 ;  /* 0x009896800000995d */ /* 0x004fea0003900000 */
[----:B------:R-:W2:Y:S02]  /*db50*/  @!P1 SYNCS.PHASECHK.TRANS64 P1, [R7+URZ+0x13230], R10 ;  /* 0x0132300a070095a7 */ /* 0x000ea4000802007f */
[----:B--2---:R-:W-:Y:S05]  /*db60*/  @!P1 BRA `(.L_x_132) ;  /* 0xfffffffc00f09947 */ /* 0x004fea000383ffff */
[----:B------:R-:W-:Y:S05]  /*db70*/  BRA `(.L_x_131) ;  /* 0xffffff7000087947 */ /* 0x000fea000383ffff */
.L_x_136:
[----:B-1----:R-:W-:-:S04]  /*db80*/  IMAD.U32 R11, RZ, RZ, UR12 ;  /* 0x0000000cff0b7e24 */ /* 0x002fc8000f8e00ff */
[----:B------:R1:W2:Y:S03]  /*db90*/  SYNCS.PHASECHK.TRANS64.TRYWAIT P1, [R11+URZ+0x13250], R10 ;  /* 0x0132500a0b0075a7 */ /* 0x0002a6000802017f */
[----:B--2---:R-:W-:Y:S05]  /*dba0*/  @!P1 NANOSLEEP.SYNCS 0x989680 ;  /* 0x009896800000995d */ /* 0x004fea0003900000 */
[----:B------:R-:W2:Y:S02]  /*dbb0*/  @!P1 SYNCS.PHASECHK.TRANS64 P1, [R11+URZ+0x13250], R10 ;  /* 0x0132500a0b0095a7 */ /* 0x000ea4000802007f */
[----:B--2---:R-:W-:Y:S05]  /*dbc0*/  @!P1 BRA `(.L_x_136) ;  /* 0xfffffffc00ec9947 */ /* 0x004fea000383ffff */
[----:B------:R-:W-:Y:S05]  /*dbd0*/  BRA `(.L_x_135) ;  /* 0xffffff7400187947 */ /* 0x000fea000383ffff */
.L_x_142:
[----:B-1----:R1:W2:Y:S02]  /*dbe0*/  SYNCS.PHASECHK.TRANS64.TRYWAIT P1, [R15+URZ+0x13250], R0 ;  /* 0x013250000f0075a7 */ /* 0x0022a4000802017f */
[----:B--2---:R-:W-:Y:S05]  /*dbf0*/  @!P1 NANOSLEEP.SYNCS 0x989680 ;  /* 0x009896800000995d */ /* 0x004fea0003900000 */
[----:B------:R-:W2:Y:S02]  /*dc00*/  @!P1 SYNCS.PHASECHK.TRANS64 P1, [R15+URZ+0x13250], R0 ;  /* 0x013250000f0095a7 */ /* 0x000ea4000802007f */
[----:B--2---:R-:W-:Y:S05]  /*dc10*/  @!P1 BRA `(.L_x_142) ;  /* 0xfffffffc00f09947 */ /* 0x004fea000383ffff */
[----:B------:R-:W-:Y:S05]  /*dc20*/  BRA `(.L_x_141) ;  /* 0xffffff9800e87947 */ /* 0x000fea000383ffff */
.L_x_182:
[----:B------:R-:W-:Y:S02]  /*dc30*/  IMAD.MOV.U32 R13, RZ, RZ, R7 ;  /* 0x000000ffff0d7224 */ /* 0x000fe400078e0007 */
[----:B------:R-:W-:Y:S02]  /*dc40*/  IMAD.MOV.U32 R12, RZ, RZ, RZ ;  /* 0x000000ffff0c7224 */ /* 0x000fe400078e00ff */
[----:B------:R-:W-:Y:S02]  /*dc50*/  IMAD.MOV.U32 R11, RZ, RZ, 0x1f ;  /* 0x0000001fff0b7424 */ /* 0x000fe400078e00ff */
[----:B------:R-:W-:-:S07]  /*dc60*/  IMAD.MOV.U32 R15, RZ, RZ, -0x1 ;  /* 0xffffffffff0f7424 */ /* 0x000fce00078e00ff */
[----:B------:R-:W-:Y:S05]  /*dc70*/  WARPSYNC.COLLECTIVE R15, `(.L_x_249) ;  /* 0x000000000f087348 */ /* 0x000fea0003c00000 */
[----:B------:R0:W1:Y:S02]  /*dc80*/  SHFL.IDX P6, R14, R13, R12, R11 ;  /* 0x0000000c0d0e7389 */ /* 0x00006400000c000b */
[----:B01----:R-:W-:Y:S01]  /*dc90*/  ENDCOLLECTIVE ;  /* 0x000000000000791b */ /* 0x003fe20003800000 */
.L_x_249:
[----:B------:R-:W-:Y:S05]  /*dca0*/  BRA `(.L_x_250) ;  /* 0xffffffd8004c7947 */ /* 0x000fea000383ffff */
.L_x_184:
[----:B------:R-:W-:Y:S01]  /*dcb0*/  BSSY B0, `(.L_x_251) ;  /* 0x0000006000007945 */ /* 0x000fe20003800000 */
[----:B------:R-:W-:-:S07]  /*dcc0*/  IMAD.MOV.U32 R15, RZ, RZ, -0x1 ;  /* 0xffffffffff0f7424 */ /* 0x000fce00078e00ff */
[----:B------:R-:W-:Y:S05]  /*dcd0*/  WARPSYNC.COLLECTIVE R15, `(.L_x_252) ;  /* 0x000000000f0c7348 */ /* 0x000fea0003c00000 */
[----:B------:R-:W-:Y:S02]  /*dce0*/  ELECT P6, UR62, PT ;  /* 0x00000000003e782f */ /* 0x000fe400038c0000 */
[----:B------:R-:W-:Y:S01]  /*dcf0*/  MOV R14, UR62 ;  /* 0x0000003e000e7c02 */ /* 0x000fe20008000f00 */
[----:B------:R-:W-:Y:S10]  /*dd00*/  ENDCOLLECTIVE ;  /* 0x000000000000791b */ /* 0x000ff40003800000 */
.L_x_252:
[----:B------:R-:W-:Y:S05]  /*dd10*/  BSYNC B0 ;  /* 0x0000000000007941 */ /* 0x000fea0003800000 */
.L_x_251:
[----:B------:R-:W-:Y:S05]  /*dd20*/  BRA `(.L_x_253) ;  /* 0xffffffd8004c7947 */ /* 0x000fea000383ffff */
.L_x_187:
[----:B0-----:R0:W1:Y:S02]  /*dd30*/  SYNCS.PHASECHK.TRANS64.TRYWAIT P2, [R5+URZ+0x13280], R2 ;  /* 0x01328002050075a7 */ /* 0x001064000804017f */
[----:B-1----:R-:W-:Y:S05]  /*dd40*/  @!P2 NANOSLEEP.SYNCS 0x989680 ;  /* 0x009896800000a95d */ /* 0x002fea0003900000 */
[----:B------:R-:W1:Y:S02]  /*dd50*/  @!P2 SYNCS.PHASECHK.TRANS64 P2, [R5+URZ+0x13280], R2 ;  /* 0x013280020500a5a7 */ /* 0x000e64000804007f */
[----:B-1----:R-:W-:Y:S05]  /*dd60*/  @!P2 BRA `(.L_x_187) ;  /* 0xfffffffc00f0a947 */ /* 0x002fea000383ffff */
[----:B------:R-:W-:Y:S05]  /*dd70*/  BRA `(.L_x_254) ;  /* 0xffffffd800a47947 */ /* 0x000fea000383ffff */
.L_x_189:
[----:B-1----:R1:W2:Y:S02]  /*dd80*/  SYNCS.PHASECHK.TRANS64.TRYWAIT P2, [R5+URZ+0x13240], R2 ;  /* 0x01324002050075a7 */ /* 0x0022a4000804017f */
[----:B--2---:R-:W-:Y:S05]  /*dd90*/  @!P2 NANOSLEEP.SYNCS 0x989680 ;  /* 0x009896800000a95d */ /* 0x004fea0003900000 */
[----:B------:R-:W2:Y:S02]  /*dda0*/  @!P2 SYNCS.PHASECHK.TRANS64 P2, [R5+URZ+0x13240], R2 ;  /* 0x013240020500a5a7 */ /* 0x000ea4000804007f */
[----:B--2---:R-:W-:Y:S05]  /*ddb0*/  @!P2 BRA `(.L_x_189) ;  /* 0xfffffffc00f0a947 */ /* 0x004fea000383ffff */
[----:B------:R-:W-:Y:S05]  /*ddc0*/  BRA `(.L_x_255) ;  /* 0xffffffd800f47947 */ /* 0x000fea000383ffff */
.L_x_192:
[----:B-1----:R-:W-:-:S04]  /*ddd0*/  MOV R3, UR40 ;  /* 0x0000002800037c02 */ /* 0x002fc80008000f00 */
[----:B------:R1:W2:Y:S03]  /*dde0*/  SYNCS.PHASECHK.TRANS64.TRYWAIT P0, [R3+URZ+0x13220], R2 ;  /* 0x01322002030075a7 */ /* 0x0002a6000800017f */
[----:B--2---:R-:W-:Y:S05]  /*ddf0*/  @!P0 NANOSLEEP.SYNCS 0x989680 ;  /* 0x009896800000895d */ /* 0x004fea0003900000 */
[----:B------:R-:W2:Y:S02]  /*de00*/  @!P0 SYNCS.PHASECHK.TRANS64 P0, [R3+URZ+0x13220], R2 ;  /* 0x01322002030085a7 */ /* 0x000ea4000800007f */
[----:B--2---:R-:W-:Y:S05]  /*de10*/  @!P0 BRA `(.L_x_192) ;  /* 0xfffffffc00ec8947 */ /* 0x004fea000383ffff */
[----:B------:R-:W-:Y:S05]  /*de20*/  BRA `(.L_x_256) ;  /* 0xffffffdc00907947 */ /* 0x000fea000383ffff */
.L_x_198:
[----:B--2---:R2:W3:Y:S02]  /*de30*/  SYNCS.PHASECHK.TRANS64.TRYWAIT P0, [R9+URZ+0x13280], R10 ;  /* 0x0132800a090075a7 */ /* 0x0044e4000800017f */
[----:B---3--:R-:W-:Y:S05]  /*de40*/  @!P0 NANOSLEEP.SYNCS 0x989680 ;  /* 0x009896800000895d */ /* 0x008fea0003900000 */
[----:B------:R-:W3:Y:S02]  /*de50*/  @!P0 SYNCS.PHASECHK.TRANS64 P0, [R9+URZ+0x13280], R10 ;  /* 0x0132800a090085a7 */ /* 0x000ee4000800007f */
[----:B---3--:R-:W-:Y:S05]  /*de60*/  @!P0 BRA `(.L_x_198) ;  /* 0xfffffffc00f08947 */ /* 0x008fea000383ffff */
[----:B------:R-:W-:Y:S05]  /*de70*/  BRA `(.L_x_257) ;  /* 0xffffffe000387947 */ /* 0x000fea000383ffff */
.L_x_203:
[----:B0-----:R0:W1:Y:S02]  /*de80*/  SYNCS.PHASECHK.TRANS64.TRYWAIT P0, [R9+URZ+0x13240], R10 ;  /* 0x0132400a090075a7 */ /* 0x001064000800017f */
[----:B-1----:R-:W-:Y:S05]  /*de90*/  @!P0 NANOSLEEP.SYNCS 0x989680 ;  /* 0x009896800000895d */ /* 0x002fea0003900000 */
[----:B------:R-:W1:Y:S02]  /*dea0*/  @!P0 SYNCS.PHASECHK.TRANS64 P0, [R9+URZ+0x13240], R10 ;  /* 0x0132400a090085a7 */ /* 0x000e64000800007f */
[----:B-1----:R-:W-:Y:S05]  /*deb0*/  @!P0 BRA `(.L_x_203) ;  /* 0xfffffffc00f08947 */ /* 0x002fea000383ffff */
[----:B------:R-:W-:Y:S05]  /*dec0*/  BRA `(.L_x_258) ;  /* 0xffffffe000b07947 */ /* 0x000fea000383ffff */
.L_x_209:
[----:B-1----:R1:W2:Y:S02]  /*ded0*/  SYNCS.PHASECHK.TRANS64.TRYWAIT P2, [R12+URZ+0x13270], R5 ;  /* 0x013270050c0075a7 */ /* 0x0022a4000804017f */
[----:B--2---:R-:W-:Y:S05]  /*dee0*/  @!P2 NANOSLEEP.SYNCS 0x989680 ;  /* 0x009896800000a95d */ /* 0x004fea0003900000 */
[----:B------:R-:W2:Y:S02]  /*def0*/  @!P2 SYNCS.PHASECHK.TRANS64 P2, [R12+URZ+0x13270], R5 ;  /* 0x013270050c00a5a7 */ /* 0x000ea4000804007f */
[----:B--2---:R-:W-:Y:S05]  /*df00*/  @!P2 BRA `(.L_x_209) ;  /* 0xfffffffc00f0a947 */ /* 0x004fea000383ffff */
[----:B------:R-:W-:Y:S05]  /*df10*/  BRA `(.L_x_259) ;  /* 0xffffffe400447947 */ /* 0x000fea000383ffff */
.L_x_211:
[----:B-1----:R1:W2:Y:S02]  /*df20*/  SYNCS.PHASECHK.TRANS64.TRYWAIT P2, [R12+URZ+0x13260], R5 ;  /* 0x013260050c0075a7 */ /* 0x0022a4000804017f */
[----:B--2---:R-:W-:Y:S05]  /*df30*/  @!P2 NANOSLEEP.SYNCS 0x989680 ;  /* 0x009896800000a95d */ /* 0x004fea0003900000 */
[----:B------:R-:W2:Y:S02]  /*df40*/  @!P2 SYNCS.PHASECHK.TRANS64 P2, [R12+URZ+0x13260], R5 ;  /* 0x013260050c00a5a7 */ /* 0x000ea4000804007f */
[----:B--2---:R-:W-:Y:S05]  /*df50*/  @!P2 BRA `(.L_x_211) ;  /* 0xfffffffc00f0a947 */ /* 0x004fea000383ffff */
[----:B------:R-:W-:Y:S05]  /*df60*/  BRA `(.L_x_260) ;  /* 0xffffffe4004c7947 */ /* 0x000fea000383ffff */
.L_x_218:
[----:B-1----:R1:W2:Y:S02]  /*df70*/  SYNCS.PHASECHK.TRANS64.TRYWAIT P0, [R2+URZ+0x13270], R3 ;  /* 0x01327003020075a7 */ /* 0x0022a4000800017f */
[----:B--2---:R-:W-:Y:S05]  /*df80*/  @!P0 NANOSLEEP.SYNCS 0x989680 ;  /* 0x009896800000895d */ /* 0x004fea0003900000 */
[----:B------:R-:W2:Y:S02]  /*df90*/  @!P0 SYNCS.PHASECHK.TRANS64 P0, [R2+URZ+0x13270], R3 ;  /* 0x01327003020085a7 */ /* 0x000ea4000800007f */
[----:B--2---:R-:W-:Y:S05]  /*dfa0*/  @!P0 BRA `(.L_x_218) ;  /* 0xfffffffc00f08947 */ /* 0x004fea000383ffff */
[----:B------:R-:W-:Y:S05]  /*dfb0*/  BRA `(.L_x_261) ;  /* 0xffffffe800747947 */ /* 0x000fea000383ffff */
.L_x_220:
[----:B-1----:R1:W2:Y:S02]  /*dfc0*/  SYNCS.PHASECHK.TRANS64.TRYWAIT P0, [R2+URZ+0x13260], R5 ;  /* 0x01326005020075a7 */ /* 0x0022a4000800017f */
[----:B--2---:R-:W-:Y:S05]  /*dfd0*/  @!P0 NANOSLEEP.SYNCS 0x989680 ;  /* 0x009896800000895d */ /* 0x004fea0003900000 */
[----:B------:R-:W2:Y:S02]  /*dfe0*/  @!P0 SYNCS.PHASECHK.TRANS64 P0, [R2+URZ+0x13260], R5 ;  /* 0x01326005020085a7 */ /* 0x000ea4000800007f */
[----:B--2---:R-:W-:Y:S05]  /*dff0*/  @!P0 BRA `(.L_x_220) ;  /* 0xfffffffc00f08947 */ /* 0x004fea000383ffff */
[----:B------:R-:W-:Y:S05]  /*e000*/  BRA `(.L_x_262) ;  /* 0xffffffe800807947 */ /* 0x000fea000383ffff */
.L_x_233:
[----:B0-----:R0:W1:Y:S02]  /*e010*/  SYNCS.PHASECHK.TRANS64.TRYWAIT P0, [R7+URZ+0x13220], R0 ;  /* 0x01322000070075a7 */ /* 0x001064000800017f */
[----:B-1----:R-:W-:Y:S05]  /*e020*/  @!P0 NANOSLEEP.SYNCS 0x989680 ;  /* 0x009896800000895d */ /* 0x002fea0003900000 */
[----:B------:R-:W1:Y:S02]  /*e030*/  @!P0 SYNCS.PHASECHK.TRANS64 P0, [R7+URZ+0x13220], R0 ;  /* 0x01322000070085a7 */ /* 0x000e64000800007f */
[----:B-1----:R-:W-:Y:S05]  /*e040*/  @!P0 BRA `(.L_x_233) ;  /* 0xfffffffc00f08947 */ /* 0x002fea000383ffff */
[----:B------:R-:W-:Y:S05]  /*e050*/  BRA `(.L_x_263) ;  /* 0xfffffff400b87947 */ /* 0x000fea000383ffff */
.L_x_234:
[----:B------:R-:W1:Y:S01]  /*e060*/  S2R R2, SR_TID.X ;  /* 0x0000000000027919 */ /* 0x000e620000002100 */
[----:B------:R-:W-:Y:S01]  /*e070*/  BSSY B0, `(.L_x_264) ;  /* 0x000000a000007945 */ /* 0x000fe20003800000 */
[----:B------:R-:W-:Y:S02]  /*e080*/  IMAD.MOV.U32 R12, RZ, RZ, RZ ;  /* 0x000000ffff0c7224 */ /* 0x000fe400078e00ff */
[----:B------:R-:W-:Y:S02]  /*e090*/  IMAD.MOV.U32 R11, RZ, RZ, 0x1f ;  /* 0x0000001fff0b7424 */ /* 0x000fe400078e00ff */
[----:B------:R-:W-:Y:S01]  /*e0a0*/  IMAD.MOV.U32 R15, RZ, RZ, -0x1 ;  /* 0xffffffffff0f7424 */ /* 0x000fe200078e00ff */
[----:B-1----:R-:W-:-:S04]  /*e0b0*/  SHF.R.U32.HI R2, RZ, 0x5, R2 ;  /* 0x00000005ff027819 */ /* 0x002fc80000011602 */
[----:B------:R-:W-:-:S05]  /*e0c0*/  LOP3.LUT R2, R2, 0x3, RZ, 0xc0, !PT ;  /* 0x0000000302027812 */ /* 0x000fca00078ec0ff */
[----:B------:R-:W-:-:S07]  /*e0d0*/  IMAD.MOV.U32 R13, RZ, RZ, R2 ;  /* 0x000000ffff0d7224 */ /* 0x000fce00078e0002 */
[----:B0-----:R-:W-:Y:S05]  /*e0e0*/  WARPSYNC.COLLECTIVE R15, `(.L_x_265) ;  /* 0x000000000f087348 */ /* 0x001fea0003c00000 */
[----:B------:R1:W2:Y:S02]  /*e0f0*/  SHFL.IDX P6, R14, R13, R12, R11 ;  /* 0x0000000c0d0e7389 */ /* 0x0002a400000c000b */
[----:B012---:R-:W-:Y:S01]  /*e100*/  ENDCOLLECTIVE ;  /* 0x000000000000791b */ /* 0x007fe20003800000 */
.L_x_265:
[----:B------:R-:W-:Y:S05]  /*e110*/  BSYNC B0 ;  /* 0x0000000000007941 */ /* 0x000fea0003800000 */
.L_x_264:
[----:B------:R-:W-:Y:S05]  /*e120*/  BRA `(.L_x_266) ;  /* 0xfffffff400a07947 */ /* 0x000fea000383ffff */
.L_x_237:
[----:B------:R-:W-:Y:S01]  /*e130*/  BSSY B1, `(.L_x_267) ;  /* 0x0000006000017945 */ /* 0x000fe20003800000 */
[----:B------:R-:W-:-:S07]  /*e140*/  IMAD.MOV.U32 R15, RZ, RZ, -0x1 ;  /* 0xffffffffff0f7424 */ /* 0x000fce00078e00ff */
[----:B0-----:R-:W-:Y:S05]  /*e150*/  WARPSYNC.COLLECTIVE R15, `(.L_x_268) ;  /* 0x000000000f0c7348 */ /* 0x001fea0003c00000 */
[----:B------:R-:W-:Y:S02]  /*e160*/  ELECT P6, UR62, PT ;  /* 0x00000000003e782f */ /* 0x000fe400038c0000 */
[----:B------:R-:W-:Y:S01]  /*e170*/  MOV R14, UR62 ;  /* 0x0000003e000e7c02 */ /* 0x000fe20008000f00 */
[----:B0-----:R-:W-:Y:S10]  /*e180*/  ENDCOLLECTIVE ;  /* 0x000000000000791b */ /* 0x001ff40003800000 */
.L_x_268:
[----:B------:R-:W-:Y:S05]  /*e190*/  BSYNC B1 ;  /* 0x0000000000017941 */ /* 0x000fea0003800000 */
.L_x_267:
[----:B------:R-:W-:Y:S05]  /*e1a0*/  BRA `(.L_x_269) ;  /* 0xfffffff400987947 */ /* 0x000fea000383ffff */
.L_x_239:
[----:B0-----:R0:W1:Y:S02]  /*e1b0*/  SYNCS.PHASECHK.TRANS64.TRYWAIT P1, [R5+URZ], R4 ;  /* 0x00000004050075a7 */ /* 0x001064000802017f */
[----:B-1----:R-:W-:Y:S05]  /*e1c0*/  @!P1 NANOSLEEP.SYNCS 0x989680 ;  /* 0x009896800000995d */ /* 0x002fea0003900000 */
[----:B------:R-:W1:Y:S02]  /*e1d0*/  @!P1 SYNCS.PHASECHK.TRANS64 P1, [R5+URZ], R4 ;  /* 0x00000004050095a7 */ /* 0x000e64000802007f */
[----:B-1----:R-:W-:Y:S05]  /*e1e0*/  @!P1 BRA `(.L_x_239) ;  /* 0xfffffffc00f09947 */ /* 0x002fea000383ffff */
[----:B------:R-:W-:Y:S05]  /*e1f0*/  BRA `(.L_x_270) ;  /* 0xfffffff400cc7947 */ /* 0x000fea000383ffff */
.L_x_240:
[----:B-1----:R1:W2:Y:S02]  /*e200*/  SYNCS.PHASECHK.TRANS64.TRYWAIT P1, [R3+URZ], R0 ;  /* 0x00000000030075a7 */ /* 0x0022a4000802017f */
[----:B--2---:R-:W-:Y:S05]  /*e210*/  @!P1 NANOSLEEP.SYNCS 0x989680 ;  /* 0x009896800000995d */ /* 0x004fea0003900000 */
[----:B------:R-:W2:Y:S02]  /*e220*/  @!P1 SYNCS.PHASECHK.TRANS64 P1, [R3+URZ], R0 ;  /* 0x00000000030095a7 */ /* 0x000ea4000802007f */
[----:B--2---:R-:W-:Y:S05]  /*e230*/  @!P1 BRA `(.L_x_240) ;  /* 0xfffffffc00f09947 */ /* 0x004fea000383ffff */
[----:B------:R-:W-:Y:S05]  /*e240*/  BRA `(.L_x_271) ;  /* 0xfffffff400c07947 */ /* 0x000fea000383ffff */
.L_x_242:
[----:B-1----:R1:W2:Y:S02]  /*e250*/  SYNCS.PHASECHK.TRANS64.TRYWAIT P1, [R3+URZ+0x13260], R4 ;  /* 0x01326004030075a7 */ /* 0x0022a4000802017f */
[----:B--2---:R-:W-:Y:S05]  /*e260*/  @!P1 NANOSLEEP.SYNCS 0x989680 ;  /* 0x009896800000995d */ /* 0x004fea0003900000 */
[----:B------:R-:W2:Y:S02]  /*e270*/  @!P1 SYNCS.PHASECHK.TRANS64 P1, [R3+URZ+0x13260], R4 ;  /* 0x01326004030095a7 */ /* 0x000ea4000802007f */
[----:B--2---:R-:W-:Y:S05]  /*e280*/  @!P1 BRA `(.L_x_242) ;  /* 0xfffffffc00f09947 */ /* 0x004fea000383ffff */
[----:B------:R-:W-:Y:S05]  /*e290*/  BRA `(.L_x_272) ;  /* 0xfffffff400c07947 */ /* 0x000fea000383ffff */
.L_x_244:
[----:B0-----:R0:W2:Y:S02]  /*e2a0*/  SYNCS.PHASECHK.TRANS64.TRYWAIT P1, [R5+URZ+0x13260], R0 ;  /* 0x01326000050075a7 */ /* 0x0010a4000802017f */
[----:B--2---:R-:W-:Y:S05]  /*e2b0*/  @!P1 NANOSLEEP.SYNCS 0x989680 ;  /* 0x009896800000995d */ /* 0x004fea0003900000 */
[----:B------:R-:W2:Y:S02]  /*e2c0*/  @!P1 SYNCS.PHASECHK.TRANS64 P1, [R5+URZ+0x13260], R0 ;  /* 0x01326000050095a7 */ /* 0x000ea4000802007f */
[----:B--2---:R-:W-:Y:S05]  /*e2d0*/  @!P1 BRA `(.L_x_244) ;  /* 0xfffffffc00f09947 */ /* 0x004fea000383ffff */
[----:B------:R-:W-:Y:S05]  /*e2e0*/  BRA `(.L_x_273) ;  /* 0xfffffff400c07947 */ /* 0x000fea000383ffff */
.L_x_246:
[----:B--2---:R2:W3:Y:S02]  /*e2f0*/  SYNCS.PHASECHK.TRANS64.TRYWAIT P0, [R3+URZ+0x13280], R4 ;  /* 0x01328004030075a7 */ /* 0x0044e4000800017f */
[----:B---3--:R-:W-:Y:S05]  /*e300*/  @!P0 NANOSLEEP.SYNCS 0x989680 ;  /* 0x009896800000895d */ /* 0x008fea0003900000 */
[----:B------:R-:W3:Y:S02]  /*e310*/  @!P0 SYNCS.PHASECHK.TRANS64 P0, [R3+URZ+0x13280], R4 ;  /* 0x01328004030085a7 */ /* 0x000ee4000800007f */
[----:B---3--:R-:W-:Y:S05]  /*e320*/  @!P0 BRA `(.L_x_246) ;  /* 0xfffffffc00f08947 */ /* 0x008fea000383ffff */
[----:B------:R-:W-:Y:S05]  /*e330*/  BRA `(.L_x_247) ;  /* 0xfffffff400bc7947 */ /* 0x000fea000383ffff */
.L_x_274:
        /* <DEDUP_REMOVED lines=12> */
.L_x_2163:


//--------------------- .text._ZN7cutlass13device_kernelIN5flash11enable_sm90INS1_16FlashAttnFwdSm90INS1_25CollectiveMainloopFwdSm90ILi2EN4cute5tupleIJNS5_1CILi1EEES8_S8_EEENS6_IJNS7_ILi192EEENS7_ILi160EEENS7_ILi64EEEEEELi64ENS_12float_e4m3_tEfNS_4arch4Sm90ELb0ELb0ELb1ELb1ELb0ELb1ELb0ELb1ELb1ELb0ELb0ELb0EEENS1_21CollectiveEpilogueFwdINS6_IJSA_SC_SB_EEES9_NS_10bfloat16_tESG_Li384ELb1ELb0ELb0ELb1EEENS1_36VarlenDynamicPersistentTileSchedulerILi192ELi160ELi384ELi128ELb0ELb0ELb1ELb0ELb1ELb1EEEEEEEEEvNT_6ParamsE --------------------------
	.section	.text._ZN7cutlass13device_kernelIN5flash11enable_sm90INS1_16FlashAttnFwdSm90INS1_25CollectiveMainloopFwdSm90ILi2EN4cute5tupleIJNS5_1CILi1EEES8_S8_EEENS6_IJNS7_ILi192EEENS7_ILi160EEENS7_ILi64EEEEEELi64ENS_12float_e4m3_tEfNS_4arch4Sm90ELb0ELb0ELb1ELb1ELb0ELb1ELb0ELb1ELb1ELb0ELb0ELb0EEENS1_21CollectiveEpilogueFwdINS6_IJSA_SC_SB_EEES9_NS_10bfloat16_tESG_Li384ELb1ELb0ELb0ELb1EEENS1_36VarlenDynamicPersistentTileSchedulerILi192ELi160ELi384ELi128ELb0ELb0ELb1ELb0ELb1ELb1EEEEEEEEEvNT_6ParamsE,"ax",@progbits
	.align	128
.text._ZN7cutlass13device_kernelIN5flash11enable_sm90INS1_16FlashAttnFwdSm90INS1_25CollectiveMainloopFwdSm90ILi2EN4cute5tupleIJNS5_1CILi1EEES8_S8_EEENS6_IJNS7_ILi192EEENS7_ILi160EEENS7_ILi64EEEEEELi64ENS_12float_e4m3_tEfNS_4arch4Sm90ELb0ELb0ELb1ELb1ELb0ELb1ELb0ELb1ELb1ELb0ELb0ELb0EEENS1_21CollectiveEpilogueFwdINS6_IJSA_SC_SB_EEES9_NS_10bfloat16_tESG_Li384ELb1ELb0ELb0ELb1EEENS1_36VarlenDynamicPersistentTileSchedulerILi192ELi160ELi384ELi128ELb0ELb0ELb1ELb0ELb1ELb1EEEEEEEEEvNT_6ParamsE:
        .type           _ZN7cutlass13device_kernelIN5flash11enable_sm90INS1_16FlashAttnFwdSm90INS1_25CollectiveMainloopFwdSm90ILi2EN4cute5tupleIJNS5_1CILi1EEES8_S8_EEENS6_IJNS7_ILi192EEENS7_ILi160EEENS7_ILi64EEEEEELi64ENS_12float_e4m3_tEfNS_4arch4Sm90ELb0ELb0ELb1ELb1ELb0ELb1ELb0ELb1ELb1ELb0ELb0ELb0EEENS1_21CollectiveEpilogueFwdINS6_IJSA_SC_SB_EEES9_NS_10bfloat16_tESG_Li384ELb1ELb0ELb0ELb1EEENS1_36VarlenDynamicPersistentTileSchedulerILi192ELi160ELi384ELi128ELb0ELb0ELb1ELb0ELb1ELb1EEEEEEEEEvNT_6ParamsE,@function
        .size           _ZN7cutlass13device_kernelIN5flash11enable_sm90INS1_16FlashAttnFwdSm90INS1_25CollectiveMainloopFwdSm90ILi2EN4cute5tupleIJNS5_1CILi1EEES8_S8_EEENS6_IJNS7_ILi192EEENS7_ILi160EEENS7_ILi64EEEEEELi64ENS_12float_e4m3_tEfNS_4arch4Sm90ELb0ELb0ELb1ELb1ELb0ELb1ELb0ELb1ELb1ELb0ELb0ELb0EEENS1_21CollectiveEpilogueFwdINS6_IJSA_SC_SB_EEES9_NS_10bfloat16_tESG_Li384ELb1ELb0ELb0ELb1EEENS1_36VarlenDynamicPersistentTileSchedulerILi192ELi160ELi384ELi128ELb0ELb0ELb1ELb0ELb1ELb1EEEEEEEEEvNT_6ParamsE,(.L_x_2164 - _ZN7cutlass13device_kernelIN5flash11enable_sm90INS1_16FlashAttnFwdSm90INS1_25CollectiveMainloopFwdSm90ILi2EN4cute5tupleIJNS5_1CILi1EEES8_S8_EEENS6_IJNS7_ILi192EEENS7_ILi160EEENS7_ILi64EEEEEELi64ENS_12float_e4m3_tEfNS_4arch4Sm90ELb0ELb0ELb1ELb1ELb0ELb1ELb0ELb1ELb1ELb0ELb0ELb0EEENS1_21CollectiveEpilogueFwdINS6_IJSA_SC_SB_EEES9_NS_10bfloat16_tESG_Li384ELb1ELb0ELb0ELb1EEENS1_36VarlenDynamicPersistentTileSchedulerILi192ELi160ELi384ELi128ELb0ELb0ELb1ELb0ELb1ELb1EEEEEEEEEvNT_6ParamsE)
        .other          _ZN7cutlass13device_kernelIN5flash11enable_sm90INS1_16FlashAttnFwdSm90INS1_25CollectiveMainloopFwdSm90ILi2EN4cute5tupleIJNS5_1CILi1EEES8_S8_EEENS6_IJNS7_ILi192EEENS7_ILi160EEENS7_ILi64EEEEEELi64ENS_12float_e4m3_tEfNS_4arch4Sm90ELb0ELb0ELb1ELb1ELb0ELb1ELb0ELb1ELb1ELb0ELb0ELb0EEENS1_21CollectiveEpilogueFwdINS6_IJSA_SC_SB_EEES9_NS_10bfloat16_tESG_Li384ELb1ELb0ELb0ELb1EEENS1_36VarlenDynamicPersistentTileSchedulerILi192ELi160ELi384ELi128ELb0ELb0ELb1ELb0ELb1ELb1EEEEEEEEEvNT_6ParamsE,@"STO_CUDA_ENTRY STV_DEFAULT"
_ZN7cutlass13device_kernelIN5flash11enable_sm90INS1_16FlashAttnFwdSm90INS1_25CollectiveMainloopFwdSm90ILi2EN4cute5tupleIJNS5_1CILi1EEES8_S8_EEENS6_IJNS7_ILi192EEENS7_ILi160EEENS7_ILi64EEEEEELi64ENS_12float_e4m3_tEfNS_4arch4Sm90ELb0ELb0ELb1ELb1ELb0ELb1ELb0ELb1ELb1ELb0ELb0ELb0EEENS1_21CollectiveEpilogueFwdINS6_IJSA_SC_SB_EEES9_NS_10bfloat16_tESG_Li384ELb1ELb0ELb0ELb1EEENS1_36VarlenDynamicPersistentTileSchedulerILi192ELi160ELi384ELi128ELb0ELb0ELb1ELb0ELb1ELb1EEEEEEEEEvNT_6ParamsE:
[----:B------:R-:W0:Y:S02]  /*0000*/  LDC R1, c[0x0][0x28] ;  /* 0x00000a00ff017b82 */ /* 0x000e240000000800 */
[----:B0-----:R-:W-:Y:S01]  /*0010*/  VIADD R1, R1, 0xffffffa8 ;  /* 0xffffffa801017836 */ /* 0x001fe20000000000 */
[----:B------:R-:W0:Y:S01]  /*0020*/  S2R R3, SR_TID.X ;  /* 0x0000000000037919 */ /* 0x000e220000002100 */
[----:B------:R-:W-:Y:S01]  /*0030*/  ELECT P0, URZ, PT ;  /* 0x00000000003f782f */ /* 0x000fe20003800000 */
[----:B------:R-:W-:Y:S01]  /*0040*/  BSSY B0, `(.L_x_275) ;  /* 0x0000017000007945 */ /* 0x000fe20003800000 */
[--C-:B0-----:R-:W-:Y:S02]  /*0050*/  SHF.R.U32.HI R0, RZ, 0x5, R3.reuse ;  /* 0x00000005ff007819 */ /* 0x101fe40000011603 */
[----:B------:R-:W-:-:S03]  /*0060*/  SHF.R.U32.HI R3, RZ, 0x7, R3 ;  /* 0x00000007ff037819 */ /* 0x000fc60000011603 */
[----:B------:R-:W0:Y:S02]  /*0070*/  SHFL.IDX PT, R2, R0, RZ, 0x1f ;  /* 0x00001fff00027589 */ /* 0x000e2400000e0000 */
[----:B0-----:R-:W-:-:S13]  /*0080*/  ISETP.EQ.AND P0, PT, R2, RZ, P0 ;  /* 0x000000ff0200720c */ /* 0x001fda0000702270 */
[----:B------:R-:W-:Y:S05]  /*0090*/  @!P0 BRA `(.L_x_276) ;  /* 0x0000000000448947 */ /* 0x000fea0003800000 */
[----:B------:R-:W-:Y:S02]  /*00a0*/  ULDC.64 UR4, c[0x0][0x198] ;  /* 0x0000660000047ab9 */ /* 0x000fe40000000a00 */
[----:B------:R-:W-:Y:S02]  /*00b0*/  UIADD3 UR6, UP0, UR4, 0x270, URZ ;  /* 0x0000027004067890 */ /* 0x000fe4000ff1e03f */
[----:B------:R-:W-:Y:S02]  /*00c0*/  UIADD3 UR8, UP1, UR4, 0x370, URZ ;  /* 0x0000037004087890 */ /* 0x000fe4000ff3e03f */
[----:B------:R-:W-:Y:S02]  /*00d0*/  UIADD3 UR10, UP2, UR4, 0x470, URZ ;  /* 0x00000470040a7890 */ /* 0x000fe4000ff5e03f */
[----:B------:R-:W-:Y:S02]  /*00e0*/  UIADD3 UR12, UP3, UR4, 0x570, URZ ;  /* 0x00000570040c7890 */ /* 0x000fe4000ff7e03f */
[----:B------:R-:W-:-:S02]  /*00f0*/  UIADD3 UR4, UP4, UR4, 0x670, URZ ;  /* 0x0000067004047890 */ /* 0x000fc4000ff9e03f */
[----:B------:R-:W-:Y:S02]  /*0100*/  UIADD3.X UR7, URZ, UR5, URZ, UP0, !UPT ;  /* 0x000000053f077290 */ /* 0x000fe400087fe43f */
[----:B------:R-:W-:Y:S02]  /*0110*/  UIADD3.X UR9, URZ, UR5, URZ, UP1, !UPT ;  /* 0x000000053f097290 */ /* 0x000fe40008ffe43f */
[----:B------:R-:W-:Y:S02]  /*0120*/  UIADD3.X UR11, URZ, UR5, URZ, UP2, !UPT ;  /* 0x000000053f0b7290 */ /* 0x000fe400097fe43f */
[----:B------:R-:W-:Y:S02]  /*0130*/  UIADD3.X UR13, URZ, UR5, URZ, UP3, !UPT ;  /* 0x000000053f0d7290 */ /* 0x000fe40009ffe43f */
[----:B------:R-:W-:Y:S01]  /*0140*/  UIADD3.X UR5, URZ, UR5, URZ, UP4, !UPT ;  /* 0x000000053f057290 */ /* 0x000fe2000a7fe43f */
[----:B------:R0:W-:Y:S02]  /*0150*/  UTMACCTL.PF [UR6] ;  /* 0x00000000060079b9 */ /* 0x0001e40008040000 */
[----:B------:R0:W-:Y:S02]  /*0160*/  UTMACCTL.PF [UR8] ;  /* 0x00000000080079b9 */ /* 0x0001e40008040000 */
[----:B------:R0:W-:Y:S02]  /*0170*/  UTMACCTL.PF [UR10] ;  /* 0x000000000a0079b9 */ /* 0x0001e40008040000 */
[----:B------:R0:W-:Y:S02]  /*0180*/  UTMACCTL.PF [UR12] ;  /* 0x000000000c0079b9 */ /* 0x0001e40008040000 */
[----:B------:R0:W-:Y:S02]  /*0190*/  UTMACCTL.PF [UR4] ;  /* 0x00000000040079b9 */ /* 0x0001e40008040000 */
[----:B0-----:R-:W-:Y:S01]  /*01a0*/  NOP ;  /* 0x0000000000007918 */ /* 0x001fe20000000000 */
.L_x_276:
[----:B------:R-:W-:Y:S05]  /*01b0*/  BSYNC B0 ;  /* 0x0000000000007941 */ /* 0x000fea0003800000 */
.L_x_275:
        /* <DEDUP_REMOVED lines=41> */
.L_x_277:
        /* <DEDUP_REMOVED lines=22> */
.L_x_278:
        /* <DEDUP_REMOVED lines=18> */
.L_x_279:
        /* <DEDUP_REMOVED lines=22> */
.L_x_280:
        /* <DEDUP_REMOVED lines=22> */
.L_x_281:
[----:B------:R-:W-:Y:S01]  /*0990*/  PLOP3.LUT P0, PT, PT, PT, UP0, 0x80, 0x0 ;  /* 0x000000000000781c */ /* 0x000fe20003f0f008 */
[----:B------:R-:W-:Y:S01]  /*09a0*/  UMOV UR37, 0x1 ;  /* 0x0000000100257882 */ /* 0x000fe20000000000 */
[----:B------:R-:W-:Y:S01]  /*09b0*/  NOP ;  /* 0x0000000000007918 */ /* 0x000fe20000000000 */
[----:B------:R-:W-:Y:S01]  /*09c0*/  USEL UR37, UR37, 0x2, !UP0 ;  /* 0x0000000225257887 */ /* 0x000fe2000c000000 */
[----:B------:R-:W-:Y:S01]  /*09d0*/  BSSY B8, `(.L_x_282) ;  /* 0x00014a7000087945 */ /* 0x000fe20003800000 */
[----:B------:R-:W-:Y:S01]  /*09e0*/  ULDC.64 UR42, c[0x0][0x208] ;  /* 0x00008200002a7ab9 */ /* 0x000fe20000000a00 */
[----:B012-4-:R-:W-:Y:S07]  /*09f0*/  BAR.SYNC.DEFER_BLOCKING 0x0 ;  /* 0x0000000000007b1d */ /* 0x017fee0000010000 */
[----:B------:R-:W-:Y:S05]  /*0a00*/  @!P0 BRA `(.L_x_283) ;  /* 0x000000f800988947 */ /* 0x000fea0003800000 */
.L_x_284:
[----:B------:R-:W-:-:S08]  /*0a10*/  NOP ;  /* 0x0000000000007918 */ /* 0x000fd00000000000 */
[----:B------:R-:W0:Y:S02]  /*0a20*/  USETMAXREG.TRY_ALLOC.CTAPOOL UP0, 0xa0 ;  /* 0x000000a0000079c8 */ /* 0x000e240008000600 */
[----:B0-----:R-:W-:-:S13]  /*0a30*/  PLOP3.LUT P0, PT, PT, PT, UP0, 0x80, 0x0 ;  /* 0x000000000000781c */ /* 0x001fda0003f0f008 */
[----:B------:R-:W-:Y:S05]  /*0a40*/  @!P0 BRA `(.L_x_284) ;  /* 0xfffffffc00f08947 */ /* 0x000fea000383ffff */
[----:B------:R-:W0:Y:S08]  /*0a50*/  S2UR UR4, SR_CgaCtaId ;  /* 0x00000000000479c3 */ /* 0x000e300000008800 */
[----:B------:R-:W-:Y:S06]  /*0a60*/  BAR.ARV 0x8, 0x1a0 ;  /* 0x0206800000007b1d */ /* 0x000fec0000002000 */
[----:B------:R-:W-:-:S02]  /*0a70*/  MOV R16, 0x400 ;  /* 0x0000040000107802 */ /* 0x000fc40000000f00 */
[----:B------:R-:W-:Y:S01]  /*0a80*/  BAR.SYNC.DEFER_BLOCKING 0x5, 0x200 ;  /* 0x0148000000007b1d */ /* 0x000fe20000010000 */
[----:B0-----:R-:W-:-:S05]  /*0a90*/  IMAD.U32 R0, RZ, RZ, UR4 ;  /* 0x00000004ff007e24 */ /* 0x001fca000f8e00ff */
[----:B------:R-:W-:Y:S01]  /*0aa0*/  ULDC UR4, c[0x0][0xc14] ;  /* 0x0003050000047ab9 */ /* 0x000fe20000000800 */
[----:B------:R-:W-:Y:S01]  /*0ab0*/  LEA R16, R0, R16, 0x18 ;  /* 0x0000001000107211 */ /* 0x000fe200078ec0ff */
[----:B------:R-:W-:Y:S04]  /*0ac0*/  STL [R1+0x10], R0 ;  /* 0x0000100001007387 */ /* 0x000fe80000100800 */
[----:B------:R-:W0:Y:S01]  /*0ad0*/  LDS.128 R24, [R16+0x132d0] ;  /* 0x0132d00010187984 */ /* 0x000e220000000c00 */
[----:B------:R-:W-:Y:S06]  /*0ae0*/  BAR.ARV 0x4, 0x200 ;  /* 0x0108000000007b1d */ /* 0x000fec0000002000 */
[----:B0-----:R-:W-:-:S13]  /*0af0*/  ISETP.GE.AND P0, PT, R27, UR4, PT ;  /* 0x000000041b007c0c */ /* 0x001fda000bf06270 */
[----:B------:R-:W-:Y:S05]  /*0b00*/  @P0 BRA `(.L_x_285) ;  /* 0x00000148004c0947 */ /* 0x000fea0003800000 */
[----:B------:R-:W0:Y:S01]  /*0b10*/  S2R R0, SR_TID.X ;  /* 0x0000000000007919 */ /* 0x000e220000002100 */
[----:B------:R-:W-:Y:S01]  /*0b20*/  CS2R R156, SRZ ;  /* 0x00000000009c7805 */ /* 0x000fe2000001ff00 */
[----:B------:R-:W-:Y:S01]  /*0b30*/  ULOP3.LUT UR36, UR37, 0x1, URZ, 0xfc, !UPT ;  /* 0x0000000125247892 */ /* 0x000fe2000f8efc3f */
[----:B0-----:R-:W-:-:S05]  /*0b40*/  VIADD R14, R0, 0xffffff80 ;  /* 0xffffff80000e7836 */ /* 0x001fca0000000000 */
[----:B------:R-:W-:-:S04]  /*0b50*/  SHF.R.S32.HI R0, RZ, 0x1f, R14 ;  /* 0x0000001fff007819 */ /* 0x000fc8000001140e */
[CC--:B------:R-:W-:Y:S02]  /*0b60*/  LEA.HI R2, R0.reuse, R14.reuse, RZ, 0x7 ;  /* 0x0000000e00027211 */ /* 0x0c0fe400078f38ff */
[-C--:B------:R-:W-:Y:S02]  /*0b70*/  LEA.HI R3, R0, R14.reuse, RZ, 0x5 ;  /* 0x0000000e00037211 */ /* 0x080fe400078f28ff */
[----:B------:R-:W-:Y:S02]  /*0b80*/  LOP3.LUT R5, R2, 0xffffff80, RZ, 0xc0, !PT ;  /* 0xffffff8002057812 */ /* 0x000fe400078ec0ff */
[----:B------:R-:W-:Y:S01]  /*0b90*/  LEA.HI R7, R0, R14, RZ, 0x4 ;  /* 0x0000000e00077211 */ /* 0x000fe200078f20ff */
[----:B------:R-:W-:Y:S01]  /*0ba0*/  IMAD.SHL.U32 R4, R3, 0x20, RZ ;  /* 0x0000002003047824 */ /* 0x000fe200078e00ff */
[----:B------:R-:W-:Y:S01]  /*0bb0*/  SHF.R.S32.HI R15, RZ, 0x7, R2 ;  /* 0x00000007ff0f7819 */ /* 0x000fe20000011402 */
[----:B------:R-:W-:Y:S01]  /*0bc0*/  IMAD.IADD R17, R14, 0x1, -R5 ;  /* 0x000000010e117824 */ /* 0x000fe200078e0a05 */
[----:B------:R-:W-:-:S02]  /*0bd0*/  LOP3.LUT R3, R7, 0x3fffff0, RZ, 0xc0, !PT ;  /* 0x03fffff007037812 */ /* 0x000fc400078ec0ff */
[----:B------:R-:W-:Y:S02]  /*0be0*/  LOP3.LUT R6, R4, 0xfffffc00, RZ, 0xc0, !PT ;  /* 0xfffffc0004067812 */ /* 0x000fe400078ec0ff */
[----:B------:R-:W-:Y:S01]  /*0bf0*/  SHF.R.S32.HI R9, RZ, 0x1f, R17 ;  /* 0x0000001fff097819 */ /* 0x000fe20000011411 */
[C---:B------:R-:W-:Y:S01]  /*0c00*/  IMAD.IADD R3, R14.reuse, 0x1, -R3 ;  /* 0x000000010e037824 */ /* 0x040fe200078e0a03 */
[----:B------:R-:W-:Y:S02]  /*0c10*/  LEA.HI R4, R14, R14, RZ, 0x1 ;  /* 0x0000000e0e047211 */ /* 0x000fe400078f08ff */
[----:B------:R-:W-:Y:S01]  /*0c20*/  LEA.HI R11, R9, R17, RZ, 0x2 ;  /* 0x00000011090b7211 */ /* 0x000fe200078f10ff */
[----:B------:R-:W-:Y:S01]  /*0c30*/  IMAD R10, R3, 0x40, R6 ;  /* 0x00000040030a7824 */ /* 0x000fe200078e0206 */
[----:B------:R-:W-:Y:S02]  /*0c40*/  SHF.R.S32.HI R23, RZ, 0x1, R4 ;  /* 0x00000001ff177819 */ /* 0x000fe40000011404 */
[----:B------:R-:W-:-:S02]  /*0c50*/  SHF.R.S32.HI R8, RZ, 0x4, R7 ;  /* 0x00000004ff087819 */ /* 0x000fc40000011407 */
[--C-:B------:R-:W-:Y:S02]  /*0c60*/  SHF.R.S32.HI R12, RZ, 0x2, R11.reuse ;  /* 0x00000002ff0c7819 */ /* 0x100fe4000001140b */
[----:B------:R-:W-:Y:S02]  /*0c70*/  SHF.R.S32.HI R13, RZ, 0x1f, R11 ;  /* 0x0000001fff0d7819 */ /* 0x000fe4000001140b */
[----:B------:R-:W-:Y:S02]  /*0c80*/  LEA.HI R3, R0, R14, RZ, 0x2 ;  /* 0x0000000e00037211 */ /* 0x000fe400078f10ff */
[----:B------:R-:W-:Y:S02]  /*0c90*/  LEA.HI R5, R4, R23, RZ, 0x1 ;  /* 0x0000001704057211 */ /* 0x000fe400078f08ff */
[----:B------:R-:W-:Y:S02]  /*0ca0*/  LEA.HI R7, R7, R8, RZ, 0x1 ;  /* 0x0000000807077211 */ /* 0x000fe400078f08ff */
[----:B------:R-:W-:-:S02]  /*0cb0*/  LEA.HI R13, R13, R12, RZ, 0x3 ;  /* 0x0000000c0d0d7211 */ /* 0x000fc400078f18ff */
[--C-:B------:R-:W-:Y:S02]  /*0cc0*/  SHF.R.S32.HI R2, RZ, 0x2, R3.reuse ;  /* 0x00000002ff027819 */ /* 0x100fe40000011403 */
[----:B------:R-:W-:Y:S01]  /*0cd0*/  LOP3.LUT R6, R5, 0x3fffffe, RZ, 0xc0, !PT ;  /* 0x03fffffe05067812 */ /* 0x000fe200078ec0ff */
[----:B------:R-:W-:Y:S01]  /*0ce0*/  IMAD.HI R5, R15, 0x55555556, RZ ;  /* 0x555555560f057827 */ /* 0x000fe200078e02ff */
[----:B------:R-:W-:Y:S02]  /*0cf0*/  SHF.R.S32.HI R3, RZ, 0x1f, R3 ;  /* 0x0000001fff037819 */ /* 0x000fe40000011403 */
[----:B------:R-:W-:Y:S02]  /*0d00*/  LOP3.LUT R7, R7, 0x1ffffffe, RZ, 0xc0, !PT ;  /* 0x1ffffffe07077812 */ /* 0x000fe400078ec0ff */
[----:B------:R-:W-:Y:S02]  /*0d10*/  LOP3.LUT R13, R13, 0xfffffff8, RZ, 0xc0, !PT ;  /* 0xfffffff80d0d7812 */ /* 0x000fe400078ec0ff */
[----:B------:R-:W-:Y:S01]  /*0d20*/  LEA.HI R9, R9, R17, RZ, 0x5 ;  /* 0x0000001109097211 */ /* 0x000fe200078f28ff */
[----:B------:R-:W-:Y:S01]  /*0d30*/  IMAD.IADD R7, R8, 0x1, -R7 ;  /* 0x0000000108077824 */ /* 0x000fe200078e0a07 */
[----:B------:R-:W-:Y:S01]  /*0d40*/  IADD3 R6, R23, -R6, RZ ;  /* 0x8000000617067210 */ /* 0x000fe20007ffe0ff */
[----:B------:R-:W-:Y:S01]  /*0d50*/  IMAD.IADD R12, R12, 0x1, -R13 ;  /* 0x000000010c0c7824 */ /* 0x000fe200078e0a0d */
[----:B------:R-:W-:-:S02]  /*0d60*/  LEA.HI R3, R3, R2, RZ, 0x2 ;  /* 0x0000000203037211 */ /* 0x000fc400078f10ff */
[----:B------:R-:W-:Y:S01]  /*0d70*/  LOP3.LUT R11, R11, 0x7ffffffc, RZ, 0xc0, !PT ;  /* 0x7ffffffc0b0b7812 */ /* 0x000fe200078ec0ff */
[----:B------:R-:W-:Y:S01]  /*0d80*/  IMAD R6, R8, 0x8, R6 ;  /* 0x0000000808067824 */ /* 0x000fe200078e0206 */
[----:B------:R-:W-:Y:S01]  /*0d90*/  LEA.HI R5, R5, R5, RZ, 0x1 ;  /* 0x0000000505057211 */ /* 0x000fe200078f08ff */
[----:B------:R-:W-:Y:S01]  /*0da0*/  IMAD.MOV.U32 R8, RZ, RZ, -0x2 ;  /* 0xfffffffeff087424 */ /* 0x000fe200078e00ff */
[----:B------:R-:W-:Y:S01]  /*0db0*/  SHF.R.S32.HI R9, RZ, 0x5, R9 ;  /* 0x00000005ff097819 */ /* 0x000fe20000011409 */
[----:B------:R-:W-:Y:S01]  /*0dc0*/  IMAD.IADD R11, R17, 0x1, -R11 ;  /* 0x00000001110b7824 */ /* 0x000fe200078e0a0b */
[----:B------:R-:W-:Y:S01]  /*0dd0*/  LOP3.LUT R3, R3, 0xfffffffc, RZ, 0xc0, !PT ;  /* 0xfffffffc03037812 */ /* 0x000fe200078ec0ff */
[----:B------:R-:W-:Y:S01]  /*0de0*/  IMAD R5, R5, -0x3, R15 ;  /* 0xfffffffd05057824 */ /* 0x000fe200078e020f */
[----:B------:R-:W-:Y:S01]  /*0df0*/  LOP3.LUT R4, R4, 0xfffffffe, RZ, 0xc0, !PT ;  /* 0xfffffffe04047812 */ /* 0x000fe200078ec0ff */
[----:B------:R-:W-:Y:S01]  /*0e00*/  IMAD R12, R9, 0x10, R12 ;  /* 0x00000010090c7824 */ /* 0x000fe200078e020c */
[----:B------:R-:W-:Y:S01]  /*0e10*/  LEA R9, R7, R10, 0x3 ;  /* 0x0000000a07097211 */ /* 0x000fe200078e18ff */
[----:B------:R-:W-:Y:S01]  /*0e20*/  IMAD.IADD R2, R2, 0x1, -R3 ;  /* 0x0000000102027824 */ /* 0x000fe200078e0a03 */
[----:B------:R-:W-:Y:S01]  /*0e30*/  LEA.HI R0, R0, R14, RZ, 0x3 ;  /* 0x0000000e00007211 */ /* 0x000fe200078f18ff */
[----:B------:R-:W-:-:S02]  /*0e40*/  IMAD R7, R11, R8, 0xa0 ;  /* 0x000000a00b077424 */ /* 0x000fc400078e0208 */
[----:B------:R-:W-:Y:S01]  /*0e50*/  IMAD R3, R5, 0x40, R12 ;  /* 0x0000004005037824 */ /* 0x000fe200078e020c */
[----:B------:R-:W-:Y:S01]  /*0e60*/  STL [R1+0x54], R9 ;  /* 0x0000540901007387 */ /* 0x000fe20000100800 */
[----:B------:R-:W-:-:S03]  /*0e70*/  IMAD.MOV.U32 R17, RZ, RZ, RZ ;  /* 0x000000ffff117224 */ /* 0x000fc600078e00ff */
[----:B------:R0:W-:Y:S04]  /*0e80*/  STL [R1+0x44], R2 ;  /* 0x0000440201007387 */ /* 0x0001e80000100800 */
[----:B------:R-:W-:Y:S04]  /*0e90*/  STL [R1+0x4c], R7 ;  /* 0x00004c0701007387 */ /* 0x000fe80000100800 */
[----:B------:R1:W-:Y:S01]  /*0ea0*/  STL [R1+0x50], R3 ;  /* 0x0000500301007387 */ /* 0x0003e20000100800 */
[----:B0-----:R-:W-:-:S03]  /*0eb0*/  IMAD.SHL.U32 R2, R2, 0x80, RZ ;  /* 0x0000008002027824 */ /* 0x001fc600078e00ff */
[----:B------:R-:W-:Y:S04]  /*0ec0*/  STL [R1+0x38], RZ ;  /* 0x000038ff01007387 */ /* 0x000fe80000100800 */
[----:B------:R-:W-:Y:S01]  /*0ed0*/  STL [R1], RZ ;  /* 0x000000ff01007387 */ /* 0x000fe20000100800 */
[----:B-1----:R-:W-:Y:S01]  /*0ee0*/  IMAD.IADD R3, R14, 0x1, -R4 ;  /* 0x000000010e037824 */ /* 0x002fe200078e0a04 */
[----:B------:R-:W-:Y:S02]  /*0ef0*/  SHF.R.S32.HI R4, RZ, 0x3, R0 ;  /* 0x00000003ff047819 */ /* 0x000fe40000011400 */
[----:B------:R-:W-:Y:S01]  /*0f00*/  LOP3.LUT R0, R0, 0x1ffffff8, RZ, 0xc0, !PT ;  /* 0x1ffffff800007812 */ /* 0x000fe200078ec0ff */
[----:B------:R-:W-:Y:S01]  /*0f10*/  IMAD.SHL.U32 R18, R3, 0x10, RZ ;  /* 0x0000001003127824 */ /* 0x000fe200078e00ff */
[----:B------:R-:W-:-:S03]  /*0f20*/  LOP3.LUT R3, R2, 0x180, RZ, 0xc0, !PT ;  /* 0x0000018002037812 */ /* 0x000fc600078ec0ff */
[----:B------:R-:W-:Y:S01]  /*0f30*/  IMAD.IADD R0, R14, 0x1, -R0 ;  /* 0x000000010e007824 */ /* 0x000fe200078e0a00 */
[----:B------:R-:W-:Y:S01]  /*0f40*/  LOP3.LUT R2, R3, 0x10, R18, 0xf8, !PT ;  /* 0x0000001003027812 */ /* 0x000fe200078ef812 */
[----:B------:R0:W-:Y:S01]  /*0f50*/  STL [R1+0x14], R3 ;  /* 0x0000140301007387 */ /* 0x0001e20000100800 */
[----:B------:R-:W-:-:S03]  /*0f60*/  SHF.R.U32.HI R5, RZ, 0x3, R3 ;  /* 0x00000003ff057819 */ /* 0x000fc60000011603 */
[----:B------:R1:W-:Y:S01]  /*0f70*/  STL [R1+0x8], R4 ;  /* 0x0000080401007387 */ /* 0x0003e20000100800 */
[----:B------:R-:W-:-:S03]  /*0f80*/  LOP3.LUT R2, R2, R5, RZ, 0x3c, !PT ;  /* 0x0000000502027212 */ /* 0x000fc600078e3cff */
[----:B------:R2:W-:Y:S01]  /*0f90*/  STL [R1+0x18], R5 ;  /* 0x0000180501007387 */ /* 0x0005e20000100800 */
[----:B0-----:R-:W-:Y:S01]  /*0fa0*/  LOP3.LUT R3, R3, 0x30, R18, 0xf8, !PT ;  /* 0x0000003003037812 */ /* 0x001fe200078ef812 */
[----:B-1----:R-:W-:-:S03]  /*0fb0*/  IMAD.SHL.U32 R4, R6, 0x40, RZ ;  /* 0x0000004006047824 */ /* 0x002fc600078e00ff */
[----:B------:R-:W-:Y:S02]  /*0fc0*/  LOP3.LUT R3, R3, R5, RZ, 0x3c, !PT ;  /* 0x0000000503037212 */ /* 0x000fe400078e3cff */
[----:B------:R-:W-:Y:S01]  /*0fd0*/  SHF.R.S32.HI R6, RZ, 0x1f, R23 ;  /* 0x0000001fff067819 */ /* 0x000fe20000011417 */
[----:B------:R-:W-:Y:S01]  /*0fe0*/  IMAD.IADD R2, R4, 0x1, R2 ;  /* 0x0000000104027824 */ /* 0x000fe200078e0202 */
[----:B--2---:R-:W-:Y:S01]  /*0ff0*/  SHF.L.U32 R5, R0, 0x3, RZ ;  /* 0x0000000300057819 */ /* 0x004fe200000006ff */
[----:B------:R0:W-:Y:S01]  /*1000*/  STL [R1+0x1c], R4 ;  /* 0x00001c0401007387 */ /* 0x0001e20000100800 */
[----:B------:R-:W-:-:S03]  /*1010*/  IADD3 R0, R16, R4, R3 ;  /* 0x0000000410007210 */ /* 0x000fc60007ffe003 */
[----:B------:R0:W-:Y:S04]  /*1020*/  STL [R1+0x2c], R5 ;  /* 0x00002c0501007387 */ /* 0x0001e80000100800 */
[----:B------:R0:W-:Y:S04]  /*1030*/  STL [R1+0x48], R0 ;  /* 0x0000480001007387 */ /* 0x0001e80000100800 */
[----:B------:R0:W-:Y:S02]  /*1040*/  STL [R1+0x4], R2 ;  /* 0x0000040201007387 */ /* 0x0001e40000100800 */
.L_x_398:
[----:B0-----:R-:W0:Y:S01]  /*1050*/  LDC.64 R2, c[0x0][0xc60] ;  /* 0x00031800ff027b82 */ /* 0x001e220000000a00 */
[----:B------:R-:W-:Y:S01]  /*1060*/  ULDC.64 UR4, c[0x0][0xa28] ;  /* 0x00028a0000047ab9 */ /* 0x000fe20000000a00 */
[----:B------:R-:W-:Y:S01]  /*1070*/  ULDC.64 UR8, c[0x0][0xa18] ;  /* 0x0002860000087ab9 */ /* 0x000fe20000000a00 */
[----:B------:R-:W-:Y:S01]  /*1080*/  ULDC.64 UR6, c[0x0][0xa08] ;  /* 0x0002820000067ab9 */ /* 0x000fe20000000a00 */
[----:B0-----:R-:W-:-:S05]  /*1090*/  IMAD.WIDE R2, R27, 0x4, R2 ;  /* 0x000000041b027825 */ /* 0x001fca00078e0202 */
[----:B--2---:R-:W2:Y:S01]  /*10a0*/  LDG.E R0, desc[UR42][R2.64] ;  /* 0x0000002a02007981 */ /* 0x004ea2000c1e1900 */
[----:B------:R-:W-:Y:S01]  /*10b0*/  ISETP.NE.U32.AND P2, PT, RZ, UR4, PT ;  /* 0x00000004ff007c0c */ /* 0x000fe2000bf45070 */
[----:B---3-5:R-:W-:Y:S01]  /*10c0*/  IMAD.MOV.U32 R9, RZ, RZ, RZ ;  /* 0x000000ffff097224 */ /* 0x028fe200078e00ff */
[----:B------:R-:W-:Y:S01]  /*10d0*/  ISETP.NE.U32.AND P1, PT, RZ, UR8, PT ;  /* 0x00000008ff007c0c */ /* 0x000fe2000bf25070 */
[----:B------:R-:W-:Y:S01]  /*10e0*/  IMAD.MOV.U32 R31, RZ, RZ, RZ ;  /* 0x000000ffff1f7224 */ /* 0x000fe200078e00ff */
[----:B------:R-:W-:Y:S02]  /*10f0*/  ISETP.NE.AND.EX P2, PT, RZ, UR5, PT, P2 ;  /* 0x00000005ff007c0c */ /* 0x000fe4000bf45320 */
[----:B------:R-:W-:Y:S02]  /*1100*/  ISETP.NE.AND.EX P1, PT, RZ, UR9, PT, P1 ;  /* 0x00000009ff007c0c */ /* 0x000fe4000bf25310 */
[----:B------:R-:W-:-:S04]  /*1110*/  ISETP.NE.U32.AND P0, PT, RZ, UR6, PT ;  /* 0x00000006ff007c0c */ /* 0x000fc8000bf05070 */
[----:B------:R-:W-:Y:S02]  /*1120*/  ISETP.NE.AND.EX P0, PT, RZ, UR7, PT, P0 ;  /* 0x00000007ff007c0c */ /* 0x000fe4000bf05300 */
[----:B--2-4-:R-:W-:Y:S01]  /*1130*/  SHF.R.S32.HI R4, RZ, 0x1f, R0 ;  /* 0x0000001fff047819 */ /* 0x014fe20000011400 */
[C---:B------:R-:W-:Y:S02]  /*1140*/  IMAD.SHL.U32 R34, R0.reuse, 0x4, RZ ;  /* 0x0000000400227824 */ /* 0x040fe400078e00ff */
[C---:B------:R-:W-:Y:S01]  /*1150*/  @P2 LEA R2, P3, R0.reuse, UR4, 0x2 ;  /* 0x0000000400022c11 */ /* 0x040fe2000f8610ff */
[----:B------:R-:W-:Y:S01]  /*1160*/  STL [R1+0x20], R0 ;  /* 0x0000200001007387 */ /* 0x000fe20000100800 */
[C-C-:B------:R-:W-:Y:S02]  /*1170*/  SHF.L.U64.HI R30, R0.reuse, 0x2, R4.reuse ;  /* 0x00000002001e7819 */ /* 0x140fe40000010204 */
[----:B------:R-:W-:Y:S01]  /*1180*/  @P2 LEA.HI.X R3, R0, UR5, R4, 0x2, P3 ;  /* 0x0000000500032c11 */ /* 0x000fe200098f1404 */
[----:B------:R0:W-:Y:S01]  /*1190*/  STL [R1+0x3c], R4 ;  /* 0x00003c0401007387 */ /* 0x0001e20000100800 */
[----:B------:R-:W-:Y:S01]  /*11a0*/  IADD3 R6, P4, R34, UR6, RZ ;  /* 0x0000000622067c10 */ /* 0x000fe2000ff9e0ff */
[----:B------:R-:W-:-:S02]  /*11b0*/  ULDC UR4, c[0x0][0x288] ;  /* 0x0000a20000047ab9 */ /* 0x000fc40000000800 */
[----:B------:R1:W5:Y:S01]  /*11c0*/  @P2 LDG.E R9, desc[UR42][R2.64] ;  /* 0x0000002a02092981 */ /* 0x000362000c1e1900 */
[----:B------:R-:W-:Y:S01]  /*11d0*/  IMAD.U32 R27, RZ, RZ, UR4 ;  /* 0x00000004ff1b7e24 */ /* 0x000fe2000f8e00ff */
[----:B------:R-:W-:Y:S01]  /*11e0*/  IADD3.X R7, R30, UR7, RZ, P4, !PT ;  /* 0x000000071e077c10 */ /* 0x000fe2000a7fe4ff */
[----:B------:R-:W-:Y:S01]  /*11f0*/  ULDC.64 UR4, c[0x0][0x3f8] ;  /* 0x0000fe0000047ab9 */ /* 0x000fe20000000a00 */
[----:B------:R1:W-:Y:S01]  /*1200*/  STL [R1+0x30], R34 ;  /* 0x0000302201007387 */ /* 0x0003e20000100800 */
[----:B0-----:R-:W-:-:S03]  /*1210*/  @P1 IADD3 R4, P2, R34, UR8, RZ ;  /* 0x0000000822041c10 */ /* 0x001fc6000ff5e0ff */
[----:B------:R1:W5:Y:S01]  /*1220*/  @P0 LDG.E R31, desc[UR42][R6.64] ;  /* 0x0000002a061f0981 */ /* 0x000362000c1e1900 */
[----:B------:R-:W-:Y:S01]  /*1230*/  @P1 IADD3.X R5, R30, UR9, RZ, P2, !PT ;  /* 0x000000091e051c10 */ /* 0x000fe200097fe4ff */
[----:B------:R-:W-:Y:S02]  /*1240*/  UISETP.NE.U32.AND UP0, UPT, UR4, URZ, UPT ;  /* 0x0000003f0400728c */ /* 0x000fe4000bf05070 */
[----:B------:R1:W-:Y:S01]  /*1250*/  STL [R1+0x34], R30 ;  /* 0x0000341e01007387 */ /* 0x0003e20000100800 */
[----:B------:R-:W-:Y:S01]  /*1260*/  ULDC.64 UR8, c[0x0][0xa20] ;  /* 0x0002880000087ab9 */ /* 0x000fe20000000a00 */
[----:B------:R-:W-:Y:S02]  /*1270*/  ULDC UR4, c[0x0][0x404] ;  /* 0x0001010000047ab9 */ /* 0x000fe40000000800 */
[----:B------:R1:W5:Y:S04]  /*1280*/  @P1 LDG.E R27, desc[UR42][R4.64] ;  /* 0x0000002a041b1981 */ /* 0x000368000c1e1900 */
[----:B------:R1:W-:Y:S04]  /*1290*/  STL [R1+0x40], R25 ;  /* 0x0000401901007387 */ /* 0x0003e80000100800 */
[----:B------:R1:W-:Y:S01]  /*12a0*/  STL [R1+0x28], R26 ;  /* 0x0000281a01007387 */ /* 0x0003e20000100800 */
[----:B------:R-:W-:Y:S01]  /*12b0*/  UISETP.NE.AND.EX UP0, UPT, UR5, URZ, UPT, UP0 ;  /* 0x0000003f0500728c */ /* 0x000fe2000bf05300 */
[----:B------:R-:W-:-:S02]  /*12c0*/  ISETP.NE.U32.AND P2, PT, RZ, UR8, PT ;  /* 0x00000008ff007c0c */ /* 0x000fc4000bf45070 */
[----:B------:R-:W-:Y:S01]  /*12d0*/  ULDC UR5, c[0x0][0x2e0] ;  /* 0x0000b80000057ab9 */ /* 0x000fe20000000800 */
[----:B------:R-:W-:Y:S01]  /*12e0*/  USEL UR4, UR4, 0x1, UP0 ;  /* 0x0000000104047887 */ /* 0x000fe20008000000 */
[----:B------:R-:W-:-:S03]  /*12f0*/  ISETP.NE.AND.EX P2, PT, RZ, UR9, PT, P2 ;  /* 0x00000009ff007c0c */ /* 0x000fc6000bf45320 */
[----:B------:R-:W-:-:S03]  /*1300*/  UIMAD UR4, UR4, UR5, URZ ;  /* 0x00000005040472a4 */ /* 0x000fc6000f8e023f */
[----:B------:R-:W-:Y:S01]  /*1310*/  ULDC UR5, c[0x0][0x338] ;  /* 0x0000ce0000057ab9 */ /* 0x000fe20000000800 */
[----:B------:R-:W-:Y:S01]  /*1320*/  IMAD.MOV.U32 R29, RZ, RZ, R0 ;  /* 0x000000ffff1d7224 */ /* 0x000fe200078e0000 */
[----:B-1----:R-:W-:Y:S07]  /*1330*/  @P1 BRA `(.L_x_286) ;  /* 0x0000000000241947 */ /* 0x002fee0003800000 */
[----:B------:R-:W-:Y:S02]  /*1340*/  ULDC.64 UR6, c[0x0][0xa00] ;  /* 0x0002800000067ab9 */ /* 0x000fe40000000a00 */
[----:B------:R-:W-:-:S04]  /*1350*/  ISETP.NE.U32.AND P1, PT, RZ, UR6, PT ;  /* 0x00000006ff007c0c */ /* 0x000fc8000bf25070 */
[----:B------:R-:W-:-:S13]  /*1360*/  ISETP.NE.AND.EX P1, PT, RZ, UR7, PT, P1 ;  /* 0x00000007ff007c0c */ /* 0x000fda000bf25310 */
[----:B------:R-:W-:Y:S05]  /*1370*/  @!P1 BRA `(.L_x_286) ;  /* 0x0000000000149947 */ /* 0x000fea0003800000 */
[----:B------:R-:W0:Y:S02]  /*1380*/  LDC.64 R2, c[0x0][0xa00] ;  /* 0x00028000ff027b82 */ /* 0x000e240000000a00 */
[----:B0-----:R-:W-:-:S05]  /*1390*/  IMAD.WIDE R2, R29, 0x4, R2 ;  /* 0x000000041d027825 */ /* 0x001fca00078e0202 */
[----:B-----5:R-:W2:Y:S04]  /*13a0*/  LDG.E R27, desc[UR42][R2.64] ;  /* 0x0000002a021b7981 */ /* 0x020ea8000c1e1900 */
[----:B------:R-:W2:Y:S02]  /*13b0*/  LDG.E R0, desc[UR42][R2.64+0x4] ;  /* 0x0000042a02007981 */ /* 0x000ea4000c1e1900 */
[----:B--2---:R-:W-:-:S07]  /*13c0*/  IMAD.IADD R27, R0, 0x1, -R27 ;  /* 0x00000001001b7824 */ /* 0x004fce00078e0a1b */
.L_x_286:
[----:B------:R-:W-:Y:S01]  /*13d0*/  MOV R33, UR5 ;  /* 0x0000000500217c02 */ /* 0x000fe20008000f00 */
[----:B------:R-:W-:Y:S01]  /*13e0*/  IMAD.U32 R28, RZ, RZ, UR4 ;  /* 0x00000004ff1c7e24 */ /* 0x000fe2000f8e00ff */
[----:B------:R-:W-:Y:S06]  /*13f0*/  @!P2 BRA `(.L_x_287) ;  /* 0x000000000010a947 */ /* 0x000fec0003800000 */
[----:B------:R-:W-:-:S04]  /*1400*/  IADD3 R2, P0, R34, UR8, RZ ;  /* 0x0000000822027c10 */ /* 0x000fc8000ff1e0ff */
[----:B------:R-:W-:-:S05]  /*1410*/  IADD3.X R3, R30, UR9, RZ, P0, !PT ;  /* 0x000000091e037c10 */ /* 0x000fca00087fe4ff */
[----:B------:R0:W5:Y:S01]  /*1420*/  LDG.E R28, desc[UR42][R2.64] ;  /* 0x0000002a021c7981 */ /* 0x000162000c1e1900 */
[----:B------:R-:W-:Y:S05]  /*1430*/  BRA `(.L_x_288) ;  /* 0x0000000000107947 */ /* 0x000fea0003800000 */
.L_x_287:
[----:B------:R-:W-:Y:S05]  /*1440*/  @!P0 BRA `(.L_x_288) ;  /* 0x00000000000c8947 */ /* 0x000fea0003800000 */
[----:B------:R-:W2:Y:S04]  /*1450*/  LDG.E R3, desc[UR42][R6.64] ;  /* 0x0000002a06037981 */ /* 0x000ea8000c1e1900 */
[----:B------:R-:W2:Y:S02]  /*1460*/  LDG.E R28, desc[UR42][R6.64+0x4] ;  /* 0x0000042a061c7981 */ /* 0x000ea4000c1e1900 */
[----:B--2---:R-:W-:-:S07]  /*1470*/  IMAD.IADD R28, R28, 0x1, -R3 ;  /* 0x000000011c1c7824 */ /* 0x004fce00078e0a03 */
.L_x_288:
[----:B------:R-:W-:Y:S02]  /*1480*/  ULDC.64 UR4, c[0x0][0xa10] ;  /* 0x0002840000047ab9 */ /* 0x000fe40000000a00 */
[----:B------:R-:W-:-:S04]  /*1490*/  ISETP.NE.U32.AND P0, PT, RZ, UR4, PT ;  /* 0x00000004ff007c0c */ /* 0x000fc8000bf05070 */
[----:B------:R-:W-:Y:S01]  /*14a0*/  ISETP.NE.AND.EX P0, PT, RZ, UR5, PT, P0 ;  /* 0x00000005ff007c0c */ /* 0x000fe2000bf05300 */
[----:B-----5:R-:W-:Y:S01]  /*14b0*/  IMAD.IADD R9, R28, 0x1, -R9 ;  /* 0x000000011c097824 */ /* 0x020fe200078e0a09 */
[----:B------:R-:W-:-:S11]  /*14c0*/  ULDC.64 UR4, c[0x0][0xa30] ;  /* 0x00028c0000047ab9 */ /* 0x000fd60000000a00 */
[----:B0-----:R-:W0:Y:S02]  /*14d0*/  @P0 LDC.64 R2, c[0x0][0xa10] ;  /* 0x00028400ff020b82 */ /* 0x001e240000000a00 */
[----:B0-----:R-:W-:-:S05]  /*14e0*/  @P0 IMAD.WIDE R2, R29, 0x4, R2 ;  /* 0x000000041d020825 */ /* 0x001fca00078e0202 */
[----:B------:R-:W2:Y:S04]  /*14f0*/  @P0 LDG.E R0, desc[UR42][R2.64] ;  /* 0x0000002a02000981 */ /* 0x000ea8000c1e1900 */
[----:B------:R0:W2:Y:S01]  /*1500*/  @P0 LDG.E R7, desc[UR42][R2.64+0x4] ;  /* 0x0000042a02070981 */ /* 0x0000a2000c1e1900 */
[----:B------:R-:W-:Y:S01]  /*1510*/  ISETP.NE.U32.AND P1, PT, RZ, UR4, PT ;  /* 0x00000004ff007c0c */ /* 0x000fe2000bf25070 */
[----:B------:R-:W-:-:S03]  /*1520*/  IMAD.MOV.U32 R24, RZ, RZ, R28 ;  /* 0x000000ffff187224 */ /* 0x000fc600078e001c */
[----:B------:R-:W-:Y:S02]  /*1530*/  ISETP.NE.AND.EX P1, PT, RZ, UR5, PT, P1 ;  /* 0x00000005ff007c0c */ /* 0x000fe4000bf25310 */
[----:B0-----:R-:W-:-:S11]  /*1540*/  IADD3 R2, -R9, RZ, RZ ;  /* 0x000000ff09027210 */ /* 0x001fd60007ffe1ff */
[----:B------:R-:W-:-:S04]  /*1550*/  @P1 IADD3 R4, P2, R34, UR4, RZ ;  /* 0x0000000422041c10 */ /* 0x000fc8000ff5e0ff */
[----:B------:R-:W-:Y:S02]  /*1560*/  @P1 IADD3.X R5, R30, UR5, RZ, P2, !PT ;  /* 0x000000051e051c10 */ /* 0x000fe400097fe4ff */
[----:B------:R-:W-:-:S03]  /*1570*/  VIMNMX R2, RZ, R2, !PT ;  /* 0x00000002ff027248 */ /* 0x000fc60007fe0100 */
[----:B------:R0:W5:Y:S01]  /*1580*/  @P1 LDG.E R24, desc[UR42][R4.64] ;  /* 0x0000002a04181981 */ /* 0x000162000c1e1900 */
[----:B--2---:R-:W-:-:S04]  /*1590*/  @P0 IMAD.IADD R33, R7, 0x1, -R0 ;  /* 0x0000000107210824 */ /* 0x004fc800078e0a00 */
[----:B------:R-:W-:-:S04]  /*15a0*/  IMAD.IADD R105, R9, 0x1, R33 ;  /* 0x0000000109697824 */ /* 0x000fc800078e0221 */
[----:B------:R-:W-:-:S04]  /*15b0*/  VIADD R0, R105, 0x9f ;  /* 0x0000009f69007836 */ /* 0x000fc80000000000 */
[----:B------:R-:W-:-:S05]  /*15c0*/  IMAD.HI R0, R0, 0x66666667, RZ ;  /* 0x6666666700007827 */ /* 0x000fca00078e02ff */
[----:B------:R-:W-:-:S04]  /*15d0*/  SHF.R.U32.HI R3, RZ, 0x1f, R0 ;  /* 0x0000001fff037819 */ /* 0x000fc80000011600 */
[----:B------:R-:W-:-:S05]  /*15e0*/  LEA.HI.SX32 R104, R0, R3, 0x1a ;  /* 0x0000000300687211 */ /* 0x000fca00078fd2ff */
[----:B------:R-:W-:-:S05]  /*15f0*/  IMAD R0, R104, 0xa0, -R9 ;  /* 0x000000a068007824 */ /* 0x000fca00078e0a09 */
[----:B0-----:R-:W-:-:S04]  /*1600*/  VIMNMX R5, R0, R33, PT ;  /* 0x0000002100057248 */ /* 0x001fc80003fe0100 */
[----:B------:R-:W-:Y:S01]  /*1610*/  ISETP.GT.AND P0, PT, R5, R2, PT ;  /* 0x000000020500720c */ /* 0x000fe20003f04270 */
[----:B------:R-:W-:-:S05]  /*1620*/  IMAD.WIDE.U32 R2, R2, -0x33333333, RZ ;  /* 0xcccccccd02027825 */ /* 0x000fca00078e00ff */
[----:B------:R-:W-:-:S05]  /*1630*/  SHF.R.U32.HI R32, RZ, 0x7, R3 ;  /* 0x00000007ff207819 */ /* 0x000fca0000011603 */
[----:B------:R-:W-:Y:S02]  /*1640*/  IMAD.MOV.U32 R2, RZ, RZ, R32 ;  /* 0x000000ffff027224 */ /* 0x000fe400078e0020 */
[----:B------:R-:W-:-:S04]  /*1650*/  @P0 VIADD R0, R5, 0x9f ;  /* 0x0000009f05000836 */ /* 0x000fc80000000000 */
[----:B------:R-:W-:-:S05]  /*1660*/  @P0 IMAD.HI R0, R0, 0x66666667, RZ ;  /* 0x6666666700000827 */ /* 0x000fca00078e02ff */
[----:B------:R-:W-:-:S04]  /*1670*/  @P0 SHF.R.U32.HI R3, RZ, 0x1f, R0 ;  /* 0x0000001fff030819 */ /* 0x000fc80000011600 */
[----:B------:R-:W-:Y:S02]  /*1680*/  @P0 LEA.HI.SX32 R2, R0, R3, 0x1a ;  /* 0x0000000300020211 */ /* 0x000fe400078fd2ff */
[----:B------:R-:W-:Y:S02]  /*1690*/  PLOP3.LUT P0, PT, PT, PT, PT, 0x80, 0x0 ;  /* 0x000000000000781c */ /* 0x000fe40003f0f070 */
[----:B------:R-:W-:-:S13]  /*16a0*/  ISETP.GT.AND P1, PT, R2, R32, PT ;  /* 0x000000200200720c */ /* 0x000fda0003f24270 */
[----:B------:R-:W-:Y:S05]  /*16b0*/  @!P1 BRA `(.L_x_289) ;  /* 0x00000034000c9947 */ /* 0x000fea0003800000 */
[----:B------:R-:W-:Y:S01]  /*16c0*/  VIADD R0, R16, 0xe000 ;  /* 0x0000e00010007836 */ /* 0x000fe20000000000 */
[----:B------:R-:W-:Y:S04]  /*16d0*/  BSSY B6, `(.L_x_290) ;  /* 0x0000013000067945 */ /* 0x000fe80003800000 */
[----:B------:R-:W-:-:S13]  /*16e0*/  LOP3.LUT P0, RZ, R0, 0x1bf, RZ, 0xc0, !PT ;  /* 0x000001bf00ff7812 */ /* 0x000fda000780c0ff */
[----:B------:R-:W-:Y:S05]  /*16f0*/  @!P0 BRA `(.L_x_291) ;  /* 0x0000000000408947 */ /* 0x000fea0003800000 */
[----:B------:R-:W-:Y:S01]  /*1700*/  MOV R0, 0x0 ;  /* 0x0000000000007802 */ /* 0x000fe20000000f00 */
[----:B------:R-:W-:Y:S01]  /*1710*/  ULDC.64 UR4, c[0x4][0x98] ;  /* 0x0100260000047ab9 */ /* 0x000fe20000000a00 */
[----:B------:R-:W-:Y:S01]  /*1720*/  ULDC.64 UR6, c[0x4][0x20] ;  /* 0x0100080000067ab9 */ /* 0x000fe20000000a00 */
[----:B------:R-:W-:Y:S01]  /*1730*/  IMAD.U32 R4, RZ, RZ, UR4 ;  /* 0x00000004ff047e24 */ /* 0x000fe2000f8e00ff */
[----:B------:R0:W1:Y:S01]  /*1740*/  LDC.64 R14, c[0x4][R0] ;  /* 0x01000000000e7b82 */ /* 0x0000620000000a00 */
[----:B------:R-:W-:Y:S01]  /*1750*/  IMAD.U32 R5, RZ, RZ, UR5 ;  /* 0x00000005ff057e24 */ /* 0x000fe2000f8e00ff */
[----:B------:R-:W-:Y:S01]  /*1760*/  ULDC.64 UR4, c[0x4][0xa0] ;  /* 0x0100280000047ab9 */ /* 0x000fe20000000a00 */
[----:B------:R-:W-:Y:S01]  /*1770*/  MOV R10, UR6 ;  /* 0x00000006000a7c02 */ /* 0x000fe20008000f00 */
[----:B------:R-:W-:Y:S02]  /*1780*/  IMAD.U32 R6, RZ, RZ, UR4 ;  /* 0x00000004ff067e24 */ /* 0x000fe4000f8e00ff */
[----:B------:R-:W-:-:S02]  /*1790*/  IMAD.U32 R7, RZ, RZ, UR5 ;  /* 0x00000005ff077e24 */ /* 0x000fc4000f8e00ff */
[----:B------:R-:W-:Y:S02]  /*17a0*/  IMAD.U32 R11, RZ, RZ, UR7 ;  /* 0x00000007ff0b7e24 */ /* 0x000fe4000f8e00ff */
[----:B------:R-:W-:Y:S02]  /*17b0*/  IMAD.MOV.U32 R8, RZ, RZ, 0x70 ;  /* 0x00000070ff087424 */ /* 0x000fe400078e00ff */
[----:B------:R-:W-:Y:S02]  /*17c0*/  IMAD.MOV.U32 R12, RZ, RZ, 0x1 ;  /* 0x00000001ff0c7424 */ /* 0x000fe400078e00ff */
[----:B0-----:R-:W-:-:S07]  /*17d0*/  IMAD.MOV.U32 R13, RZ, RZ, RZ ;  /* 0x000000ffff0d7224 */ /* 0x001fce00078e00ff */
[----:B------:R-:W-:-:S07]  /*17e0*/  LEPC R20, `(.L_x_291) ;  /* 0x000000001014794e */ /* 0x000fce0000000000 */
[----:B-1---5:R-:W-:Y:S05]  /*17f0*/  CALL.ABS.NOINC R14 ;  /* 0x000000000e007343 */ /* 0x022fea0003c00000 */
.L_x_291:
[----:B------:R-:W-:Y:S05]  /*1800*/  BSYNC B6 ;  /* 0x0000000000067941 */ /* 0x000fea0003800000 */
.L_x_290:
        /* <DEDUP_REMOVED lines=19> */
[----:B-1---5:R-:W-:Y:S05]  /*1940*/  CALL.ABS.NOINC R14 ;  /* 0x000000000e007343 */ /* 0x022fea0003c00000 */
.L_x_293:
[----:B------:R-:W-:Y:S05]  /*1950*/  BSYNC B6 ;  /* 0x0000000000067941 */ /* 0x000fea0003800000 */
.L_x_292:
[----:B------:R-:W-:Y:S01]  /*1960*/  ULDC.64 UR4, c[0x0][0x9f8] ;  /* 0x00027e0000047ab9 */ /* 0x000fe20000000a00 */
[----:B------:R-:W0:Y:S01]  /*1970*/  LDC R0, c[0x0][0x428] ;  /* 0x00010a00ff007b82 */ /* 0x000e220000000800 */
[----:B------:R-:W-:-:S07]  /*1980*/  ISETP.NE.U32.AND P0, PT, RZ, UR4, PT ;  /* 0x00000004ff007c0c */ /* 0x000fce000bf05070 */
[----:B------:R-:W1:Y:S01]  /*1990*/  LDC.64 R48, c[0x0][0x2f0] ;  /* 0x0000bc00ff307b82 */ /* 0x000e620000000a00 */
[----:B------:R-:W-:Y:S01]  /*19a0*/  ISETP.NE.AND.EX P0, PT, RZ, UR5, PT, P0 ;  /* 0x00000005ff007c0c */ /* 0x000fe2000bf05300 */
[----:B------:R-:W-:Y:S01]  /*19b0*/  IMAD.IADD R56, R31, 0x1, R28 ;  /* 0x000000011f387824 */ /* 0x000fe200078e021c */
[----:B------:R-:W-:Y:S01]  /*19c0*/  MOV R3, R26 ;  /* 0x0000001a00037202 */ /* 0x000fe20000000f00 */
[----:B------:R-:W-:Y:S01]  /*19d0*/  ULDC.64 UR6, c[0x0][0xa08] ;  /* 0x0002820000067ab9 */ /* 0x000fe20000000a00 */
[----:B------:R-:W2:Y:S03]  /*19e0*/  LDL R28, [R1+0x18] ;  /* 0x00001800011c7983 */ /* 0x000ea60000100800 */
[----:B------:R-:W3:Y:S01]  /*19f0*/  LDC.64 R42, c[0x0][0x3d8] ;  /* 0x0000f600ff2a7b82 */ /* 0x000ee20000000a00 */
[----:B------:R-:W4:Y:S05]  /*1a00*/  LDL R14, [R1+0x1c] ;  /* 0x00001c00010e7983 */ /* 0x000f2a0000100800 */
[----:B------:R-:W-:-:S02]  /*1a10*/  @P0 IADD3 R4, P1, R34, UR4, RZ ;  /* 0x0000000422040c10 */ /* 0x000fc4000ff3e0ff */
[----:B------:R-:W-:Y:S01]  /*1a20*/  SHF.R.S32.HI R13, RZ, 0x1f, R56 ;  /* 0x0000001fff0d7819 */ /* 0x000fe20000011438 */
[----:B------:R-:W2:Y:S01]  /*1a30*/  LDL R34, [R1+0x44] ;  /* 0x0000440001227983 */ /* 0x000ea20000100800 */
[----:B------:R-:W-:Y:S01]  /*1a40*/  @P0 IADD3.X R5, R30, UR5, RZ, P1, !PT ;  /* 0x000000051e050c10 */ /* 0x000fe20008ffe4ff */
[----:B------:R-:W-:Y:S01]  /*1a50*/  ULDC.64 UR4, c[0x0][0x2f8] ;  /* 0x0000be0000047ab9 */ /* 0x000fe20000000a00 */
[----:B------:R-:W3:Y:S03]  /*1a60*/  LDC R31, c[0x0][0x3d4] ;  /* 0x0000f500ff1f7b82 */ /* 0x000ee60000000800 */
[----:B------:R1:W4:Y:S01]  /*1a70*/  @P0 LDG.E R29, desc[UR42][R4.64] ;  /* 0x0000002a041d0981 */ /* 0x000322000c1e1900 */
[----:B0-----:R-:W-:Y:S01]  /*1a80*/  ISETP.NE.AND P0, PT, R0, 0x1, PT ;  /* 0x000000010000780c */ /* 0x001fe20003f05270 */
[-C--:B-1----:R-:W-:Y:S01]  /*1a90*/  IMAD R6, R13, R48.reuse, RZ ;  /* 0x000000300d067224 */ /* 0x082fe200078e02ff */
[----:B------:R-:W-:Y:S01]  /*1aa0*/  SHF.R.S32.HI R19, RZ, 0x1f, R18 ;  /* 0x0000001fff137819 */ /* 0x000fe20000011412 */
[----:B------:R-:W0:Y:S01]  /*1ab0*/  S2R R10, SR_TID.X ;  /* 0x00000000000a7919 */ /* 0x000e220000002100 */
[----:B------:R-:W1:Y:S01]  /*1ac0*/  LDC.64 R36, c[0x0][0x3e8] ;  /* 0x0000fa00ff247b82 */ /* 0x000e620000000a00 */
[----:B------:R-:W-:Y:S01]  /*1ad0*/  SHF.R.S32.HI R30, RZ, 0x1f, R23 ;  /* 0x0000001fff1e7819 */ /* 0x000fe20000011417 */
[----:B------:R-:W-:-:S07]  /*1ae0*/  IMAD.WIDE.U32 R4, R56, R48, RZ ;  /* 0x0000003038047225 */ /* 0x000fce00078e00ff */
[----:B------:R-:W3:Y:S08]  /*1af0*/  @P0 LDC R7, c[0x0][0x42c] ;  /* 0x00010b00ff070b82 */ /* 0x000ef00000000800 */
[----:B------:R-:W1:Y:S01]  /*1b00*/  @P0 LDC R9, c[0x0][0x430] ;  /* 0x00010c00ff090b82 */ /* 0x000e620000000800 */
[----:B------:R-:W2:Y:S01]  /*1b10*/  S2R R35, SR_TID.X ;  /* 0x0000000000237919 */ /* 0x000ea20000002100 */
[----:B0-----:R-:W-:-:S02]  /*1b20*/  VIADD R20, R10, 0xffffff80 ;  /* 0xffffff800a147836 */ /* 0x001fc40000000000 */
[----:B---3--:R-:W-:-:S03]  /*1b30*/  @P0 IMAD.HI.U32 R0, R26, R7, RZ ;  /* 0x000000071a000227 */ /* 0x008fc600078e00ff */
[----:B------:R-:W-:Y:S01]  /*1b40*/  LEA.HI R10, R20, R20, RZ, 0x1 ;  /* 0x00000014140a7211 */ /* 0x000fe200078f08ff */
[----:B------:R-:W-:-:S03]  /*1b50*/  IMAD R7, R56, R49, R6 ;  /* 0x0000003138077224 */ /* 0x000fc600078e0206 */
[----:B------:R-:W-:Y:S01]  /*1b60*/  LOP3.LUT R10, R10, 0xfffffffe, RZ, 0xc0, !PT ;  /* 0xfffffffe0a0a7812 */ /* 0x000fe200078ec0ff */
[----:B------:R-:W-:Y:S01]  /*1b70*/  IMAD.IADD R5, R5, 0x1, R7 ;  /* 0x0000000105057824 */ /* 0x000fe200078e0207 */
[----:B-1----:R-:W-:Y:S02]  /*1b80*/  @P0 SHF.R.U32.HI R3, RZ, R9, R0 ;  /* 0x00000009ff030219 */ /* 0x002fe40000011600 */
[----:B------:R-:W-:Y:S01]  /*1b90*/  ISETP.NE.U32.AND P0, PT, RZ, UR6, PT ;  /* 0x00000006ff007c0c */ /* 0x000fe2000bf05070 */
[----:B------:R-:W-:Y:S01]  /*1ba0*/  IMAD.IADD R10, R20, 0x1, -R10 ;  /* 0x00000001140a7824 */ /* 0x000fe200078e0a0a */
[----:B------:R-:W-:Y:S01]  /*1bb0*/  SHF.R.S32.HI R0, RZ, 0x1f, R3 ;  /* 0x0000001fff007819 */ /* 0x000fe20000011403 */
[----:B------:R-:W-:Y:S01]  /*1bc0*/  IMAD.WIDE.U32 R4, R3, UR4, R4 ;  /* 0x0000000403047c25 */ /* 0x000fe2000f8e0004 */
[----:B------:R-:W-:Y:S01]  /*1bd0*/  ISETP.NE.AND.EX P0, PT, RZ, UR7, PT, P0 ;  /* 0x00000007ff007c0c */ /* 0x000fe2000bf05300 */
[----:B------:R-:W-:Y:S02]  /*1be0*/  ULDC.64 UR6, c[0x0][0x320] ;  /* 0x0000c80000067ab9 */ /* 0x000fe40000000a00 */
[----:B------:R-:W-:-:S02]  /*1bf0*/  IMAD R6, R0, UR4, RZ ;  /* 0x0000000400067c24 */ /* 0x000fc4000f8e02ff */
[----:B------:R-:W-:Y:S02]  /*1c00*/  IMAD R0, R0, UR6, RZ ;  /* 0x0000000600007c24 */ /* 0x000fe4000f8e02ff */
[C---:B------:R-:W-:Y:S01]  /*1c10*/  IMAD R9, R3.reuse, UR5, R6 ;  /* 0x0000000503097c24 */ /* 0x040fe2000f8e0206 */
[----:B------:R-:W-:Y:S01]  /*1c20*/  ULDC.64 UR4, c[0x0][0x300] ;  /* 0x0000c00000047ab9 */ /* 0x000fe20000000a00 */
[----:B------:R-:W-:Y:S02]  /*1c30*/  IMAD R11, R3, UR7, R0 ;  /* 0x00000007030b7c24 */ /* 0x000fe4000f8e0200 */
[----:B------:R-:W-:Y:S01]  /*1c40*/  IMAD.IADD R5, R5, 0x1, R9 ;  /* 0x0000000105057824 */ /* 0x000fe200078e0209 */
[----:B------:R-:W-:Y:S01]  /*1c50*/  ISETP.GE.AND P2, PT, R18, R31, PT ;  /* 0x0000001f1200720c */ /* 0x000fe20003f46270 */
[----:B------:R-:W-:-:S04]  /*1c60*/  IMAD.WIDE.U32 R6, R3, UR6, R18 ;  /* 0x0000000603067c25 */ /* 0x000fc8000f8e0012 */
[----:B------:R-:W-:Y:S02]  /*1c70*/  IMAD.SHL.U32 R52, R10, 0x8, RZ ;  /* 0x000000080a347824 */ /* 0x000fe400078e00ff */
[----:B------:R-:W-:-:S04]  /*1c80*/  IMAD.WIDE.U32 R20, R23, R48, R18 ;  /* 0x0000003017147225 */ /* 0x000fc800078e0012 */
[----:B------:R-:W-:Y:S01]  /*1c90*/  IMAD.IADD R7, R7, 0x1, R11 ;  /* 0x0000000107077824 */ /* 0x000fe200078e020b */
[----:B----4-:R-:W-:Y:S02]  /*1ca0*/  SHF.R.S32.HI R0, RZ, 0x1f, R29 ;  /* 0x0000001fff007819 */ /* 0x010fe4000001141d */
[----:B------:R-:W-:Y:S02]  /*1cb0*/  SEL R9, R29, RZ, !P0 ;  /* 0x000000ff1d097207 */ /* 0x000fe40004000000 */
[----:B------:R-:W3:Y:S01]  /*1cc0*/  LDL R29, [R1+0x14] ;  /* 0x00001400011d7983 */ /* 0x000ee20000100800 */
[----:B------:R-:W-:Y:S02]  /*1cd0*/  SEL R0, R0, RZ, !P0 ;  /* 0x000000ff00007207 */ /* 0x000fe40004000000 */
[----:B------:R-:W-:-:S04]  /*1ce0*/  IMAD.WIDE.U32 R54, R9, UR4, R4 ;  /* 0x0000000409367c25 */ /* 0x000fc8000f8e0004 */
[----:B------:R-:W-:Y:S02]  /*1cf0*/  IMAD R8, R0, UR4, RZ ;  /* 0x0000000400087c24 */ /* 0x000fe4000f8e02ff */
[----:B------:R-:W-:Y:S02]  /*1d00*/  IMAD R4, R30, R48, RZ ;  /* 0x000000301e047224 */ /* 0x000fe400078e02ff */
[----:B------:R-:W-:Y:S01]  /*1d10*/  IMAD R3, R9, UR5, R8 ;  /* 0x0000000509037c24 */ /* 0x000fe2000f8e0208 */
[----:B------:R-:W-:Y:S01]  /*1d20*/  ULDC.64 UR4, c[0x0][0x328] ;  /* 0x0000ca0000047ab9 */ /* 0x000fe20000000a00 */
[----:B------:R-:W-:Y:S01]  /*1d30*/  IMAD R5, R23, R49, R4 ;  /* 0x0000003117057224 */ /* 0x000fe200078e0204 */
[----:B------:R-:W-:Y:S01]  /*1d40*/  SEL R11, R31, RZ, P2 ;  /* 0x000000ff1f0b7207 */ /* 0x000fe20001000000 */
[----:B------:R-:W-:Y:S01]  /*1d50*/  IMAD R8, R0, UR4, RZ ;  /* 0x0000000400087c24 */ /* 0x000fe2000f8e02ff */
[----:B------:R-:W-:Y:S01]  /*1d60*/  SHF.R.S32.HI R53, RZ, 0x1f, R52 ;  /* 0x0000001fff357819 */ /* 0x000fe20000011434 */
[----:B------:R-:W-:Y:S01]  /*1d70*/  IMAD.IADD R0, R55, 0x1, R3 ;  /* 0x0000000137007824 */ /* 0x000fe200078e0203 */
[----:B------:R-:W-:Y:S01]  /*1d80*/  IADD3 R3, P0, R54, R20, RZ ;  /* 0x0000001436037210 */ /* 0x000fe20007f1e0ff */
[----:B------:R-:W-:-:S02]  /*1d90*/  IMAD R4, R30, R42, RZ ;  /* 0x0000002a1e047224 */ /* 0x000fc400078e02ff */
[C---:B------:R-:W-:Y:S01]  /*1da0*/  IMAD.WIDE.U32 R50, R9.reuse, UR4, R6 ;  /* 0x0000000409327c25 */ /* 0x040fe2000f8e0006 */
[----:B------:R-:W-:Y:S01]  /*1db0*/  IADD3.X R20, R0, R21, R5, P0, !PT ;  /* 0x0000001500147210 */ /* 0x000fe200007fe405 */
[----:B------:R-:W-:Y:S02]  /*1dc0*/  ULDC UR4, c[0x0][0x2e4] ;  /* 0x0000b90000047ab9 */ /* 0x000fe40000000800 */
[----:B------:R-:W-:Y:S02]  /*1dd0*/  IMAD R75, R9, UR5, R8 ;  /* 0x00000005094b7c24 */ /* 0x000fe4000f8e0208 */
[----:B------:R-:W-:Y:S02]  /*1de0*/  IMAD R6, R30, R36, RZ ;  /* 0x000000241e067224 */ /* 0x000fe400078e02ff */
[C---:B------:R-:W-:Y:S02]  /*1df0*/  IMAD R15, R23.reuse, R43, R4 ;  /* 0x0000002b170f7224 */ /* 0x040fe400078e0204 */
[----:B------:R-:W-:-:S04]  /*1e00*/  IMAD.WIDE.U32 R8, R23, R42, R18 ;  /* 0x0000002a17087225 */ /* 0x000fc800078e0012 */
[----:B------:R-:W-:Y:S02]  /*1e10*/  IMAD.IADD R11, R18, 0x1, R11 ;  /* 0x00000001120b7824 */ /* 0x000fe400078e020b */
[----:B------:R-:W-:Y:S01]  /*1e20*/  IMAD.WIDE.U32 R4, R23, R42, R52 ;  /* 0x0000002a17047225 */ /* 0x000fe200078e0034 */
[----:B------:R-:W-:-:S03]  /*1e30*/  IADD3 R9, R15, R9, RZ ;  /* 0x000000090f097210 */ /* 0x000fc60007ffe0ff */
[C---:B------:R-:W-:Y:S01]  /*1e40*/  IMAD R21, R23.reuse, R37, R6 ;  /* 0x0000002517157224 */ /* 0x040fe200078e0206 */
[----:B------:R-:W-:Y:S01]  /*1e50*/  SHF.R.S32.HI R10, RZ, 0x1f, R11 ;  /* 0x0000001fff0a7819 */ /* 0x000fe2000001140b */
[----:B------:R-:W-:-:S04]  /*1e60*/  IMAD.WIDE.U32 R40, R23, R36, R18 ;  /* 0x0000002417287225 */ /* 0x000fc800078e0012 */
[----:B------:R-:W-:-:S04]  /*1e70*/  IMAD.WIDE.U32 R6, R23, R36, R52 ;  /* 0x0000002417067225 */ /* 0x000fc800078e0034 */
[----:B------:R-:W-:Y:S01]  /*1e80*/  IMAD.IADD R5, R5, 0x1, R15 ;  /* 0x0000000105057824 */ /* 0x000fe200078e020f */
[----:B-----5:R-:W-:Y:S01]  /*1e90*/  SHF.R.S32.HI R15, RZ, 0x1f, R24 ;  /* 0x0000001fff0f7819 */ /* 0x020fe20000011418 */
[----:B------:R-:W-:Y:S02]  /*1ea0*/  IMAD.IADD R41, R21, 0x1, R41 ;  /* 0x0000000115297824 */ /* 0x000fe400078e0229 */
[----:B------:R-:W-:Y:S01]  /*1eb0*/  IMAD.IADD R7, R7, 0x1, R21 ;  /* 0x0000000107077824 */ /* 0x000fe200078e0215 */
[----:B------:R-:W-:Y:S01]  /*1ec0*/  LEA.HI R21, R10, R11, RZ, 0x4 ;  /* 0x0000000b0a157211 */ /* 0x000fe200078f20ff */
[C---:B------:R-:W-:Y:S02]  /*1ed0*/  IMAD R12, R15.reuse, R42, RZ ;  /* 0x0000002a0f0c7224 */ /* 0x040fe400078e02ff */
[----:B------:R-:W-:Y:S02]  /*1ee0*/  IMAD R15, R15, R36, RZ ;  /* 0x000000240f0f7224 */ /* 0x000fe400078e02ff */
[----:B------:R-:W-:Y:S01]  /*1ef0*/  IMAD.WIDE.U32 R44, R24, R42, R4 ;  /* 0x0000002a182c7225 */ /* 0x000fe200078e0004 */
[----:B--2---:R-:W-:-:S02]  /*1f00*/  LOP3.LUT P4, RZ, R34, 0x2, RZ, 0xc0, !PT ;  /* 0x0000000222ff7812 */ /* 0x004fc4000788c0ff */
[----:B------:R-:W-:Y:S01]  /*1f10*/  LOP3.LUT R22, R22, 0xfffffffb, RZ, 0xc0, !PT ;  /* 0xfffffffb16167812 */ /* 0x000fe200078ec0ff */
[----:B------:R-:W-:Y:S01]  /*1f20*/  IMAD R59, R49, 0xa0, RZ ;  /* 0x000000a0313b7824 */ /* 0x000fe200078e02ff */
[----:B------:R-:W-:Y:S01]  /*1f30*/  SHF.R.U32.HI R35, RZ, 0x7, R35 ;  /* 0x00000007ff237819 */ /* 0x000fe20000011623 */
[C---:B------:R-:W-:Y:S01]  /*1f40*/  IMAD R65, R24.reuse, R43, R12 ;  /* 0x0000002b18417224 */ /* 0x040fe200078e020c */
[----:B------:R-:W-:Y:S01]  /*1f50*/  IADD3 R56, P0, R23, R56, RZ ;  /* 0x0000003817387210 */ /* 0x000fe20007f1e0ff */
[----:B------:R-:W-:Y:S01]  /*1f60*/  IMAD R11, R43, 0xa0, RZ ;  /* 0x000000a02b0b7824 */ /* 0x000fe200078e02ff */
[----:B------:R-:W-:Y:S01]  /*1f70*/  LOP3.LUT R64, R21, 0xfffffff0, RZ, 0xc0, !PT ;  /* 0xfffffff015407812 */ /* 0x000fe200078ec0ff */
[----:B------:R-:W-:-:S04]  /*1f80*/  IMAD.WIDE.U32 R46, R24, R42, R8 ;  /* 0x0000002a182e7225 */ /* 0x000fc800078e0008 */
[C---:B------:R-:W-:Y:S02]  /*1f90*/  IMAD R15, R24.reuse, R37, R15 ;  /* 0x00000025180f7224 */ /* 0x040fe400078e020f */
[----:B------:R-:W-:Y:S02]  /*1fa0*/  IMAD R61, R37, 0xa0, RZ ;  /* 0x000000a0253d7824 */ /* 0x000fe400078e02ff */
[----:B------:R-:W-:-:S04]  /*1fb0*/  IMAD.WIDE.U32 R40, R24, R36, R40 ;  /* 0x0000002418287225 */ /* 0x000fc800078e0028 */
[----:B------:R-:W-:-:S04]  /*1fc0*/  IMAD.WIDE.U32 R38, R24, R36, R6 ;  /* 0x0000002418267225 */ /* 0x000fc800078e0006 */
[----:B------:R-:W-:Y:S02]  /*1fd0*/  VIADD R34, R18, 0x20 ;  /* 0x0000002012227836 */ /* 0x000fe40000000000 */
[----:B------:R-:W-:Y:S01]  /*1fe0*/  IMAD.WIDE.U32 R48, R48, 0xa0, RZ ;  /* 0x000000a030307825 */ /* 0x000fe200078e00ff */
[----:B------:R-:W-:-:S03]  /*1ff0*/  @P2 LOP3.LUT R22, R22, 0x4, RZ, 0xfc, !PT ;  /* 0x0000000416162812 */ /* 0x000fc600078efcff */
[----:B------:R-:W-:-:S04]  /*2000*/  IMAD.WIDE.U32 R42, R42, 0xa0, RZ ;  /* 0x000000a02a2a7825 */ /* 0x000fc800078e00ff */
[----:B------:R-:W-:Y:S01]  /*2010*/  IMAD.WIDE.U32 R36, R36, 0xa0, RZ ;  /* 0x000000a024247825 */ /* 0x000fe200078e00ff */
[----:B------:R-:W-:Y:S02]  /*2020*/  ISETP.GE.AND P3, PT, R18, UR4, PT ;  /* 0x0000000412007c0c */ /* 0x000fe4000bf66270 */
[----:B------:R-:W-:Y:S01]  /*2030*/  ISETP.GE.AND P2, PT, R34, UR4, PT ;  /* 0x0000000422007c0c */ /* 0x000fe2000bf46270 */
[----:B------:R-:W-:Y:S01]  /*2040*/  IMAD.IADD R62, R65, 0x1, R47 ;  /* 0x00000001413e7824 */ /* 0x000fe200078e022f */
[----:B------:R-:W-:Y:S01]  /*2050*/  IADD3.X R57, R30, R13, RZ, P0, !PT ;  /* 0x0000000d1e397210 */ /* 0x000fe200007fe4ff */
[----:B------:R-:W-:Y:S01]  /*2060*/  VIADD R35, R35, 0x8 ;  /* 0x0000000823237836 */ /* 0x000fe20000000000 */
[----:B------:R-:W-:Y:S01]  /*2070*/  SHF.R.S32.HI R73, RZ, 0x1f, R64 ;  /* 0x0000001fff497819 */ /* 0x000fe20000011440 */
[----:B------:R-:W-:Y:S02]  /*2080*/  IMAD.SHL.U32 R58, R31, 0x2, RZ ;  /* 0x000000021f3a7824 */ /* 0x000fe400078e00ff */
[----:B------:R-:W-:-:S02]  /*2090*/  IMAD.IADD R59, R49, 0x1, R59 ;  /* 0x00000001313b7824 */ /* 0x000fc400078e023b */
[----:B------:R-:W-:Y:S02]  /*20a0*/  IMAD.IADD R60, R43, 0x1, R11 ;  /* 0x000000012b3c7824 */ /* 0x000fe400078e020b */
[----:B------:R-:W-:Y:S02]  /*20b0*/  IMAD.IADD R61, R37, 0x1, R61 ;  /* 0x00000001253d7824 */ /* 0x000fe400078e023d */
[----:B------:R-:W-:Y:S02]  /*20c0*/  IMAD.IADD R63, R15, 0x1, R41 ;  /* 0x000000010f3f7824 */ /* 0x000fe400078e0229 */
[----:B------:R-:W-:Y:S02]  /*20d0*/  IMAD.IADD R65, R45, 0x1, R65 ;  /* 0x000000012d417824 */ /* 0x000fe400078e0241 */
[----:B------:R-:W-:Y:S02]  /*20e0*/  IMAD.IADD R72, R39, 0x1, R15 ;  /* 0x0000000127487824 */ /* 0x000fe400078e020f */
[----:B------:R-:W-:Y:S01]  /*20f0*/  IMAD.IADD R75, R51, 0x1, R75 ;  /* 0x00000001334b7824 */ /* 0x000fe200078e024b */
[----:B---3--:R-:W-:-:S04]  /*2100*/  LOP3.LUT R4, R29, 0x30, R21, 0xf8, !PT ;  /* 0x000000301d047812 */ /* 0x008fc800078ef815 */
[----:B------:R-:W-:-:S04]  /*2110*/  LOP3.LUT R4, R4, R28, RZ, 0x3c, !PT ;  /* 0x0000001c04047212 */ /* 0x000fc800078e3cff */
[----:B------:R-:W-:-:S07]  /*2120*/  IADD3 R74, R14, R4, RZ ;  /* 0x000000040e4a7210 */ /* 0x000fce0007ffe0ff */
.L_x_323:
[----:B0-----:R-:W2:Y:S01]  /*2130*/  LDL R4, [R1+0x4] ;  /* 0x0000040001047983 */ /* 0x001ea20000100800 */
[----:B----4-:R-:W0:Y:S01]  /*2140*/  LDC.64 R66, c[0x0][0x2d8] ;  /* 0x0000b600ff427b82 */ /* 0x010e220000000a00 */
[----:B------:R-:W-:Y:S01]  /*2150*/  VIADD R2, R2, 0xffffffff ;  /* 0xffffffff02027836 */ /* 0x000fe20000000000 */
[----:B------:R-:W-:Y:S01]  /*2160*/  LOP3.LUT R22, R22, 0xfffffffd, RZ, 0xc0, !PT ;  /* 0xfffffffd16167812 */ /* 0x000fe200078ec0ff */
[----:B------:R-:W-:Y:S05]  /*2170*/  YIELD ;  /* 0x0000000000007946 */ /* 0x000fea0003800000 */
[----:B------:R-:W1:Y:S01]  /*2180*/  LDC R31, c[0x0][0x3d4] ;  /* 0x0000f500ff1f7b82 */ /* 0x000e620000000800 */
[----:B------:R-:W-:Y:S01]  /*2190*/  SHF.R.S32.HI R11, RZ, 0x1f, R2 ;  /* 0x0000001fff0b7819 */ /* 0x000fe20000011402 */
[----:B------:R-:W-:Y:S01]  /*21a0*/  IMAD R5, R59, R2, RZ ;  /* 0x000000023b057224 */ /* 0x000fe200078e02ff */
[----:B------:R-:W-:Y:S01]  /*21b0*/  ISETP.GT.AND P5, PT, R2, R32, PT ;  /* 0x000000200200720c */ /* 0x000fe20003fa4270 */
[----:B---3--:R-:W-:Y:S01]  /*21c0*/  IMAD.WIDE.U32 R14, R48, R2, RZ ;  /* 0x00000002300e7225 */ /* 0x008fe200078e00ff */
[----:B------:R-:W-:Y:S03]  /*21d0*/  BSSY B0, `(.L_x_294) ;  /* 0x0000255000007945 */ /* 0x000fe60003800000 */
[----:B------:R-:W-:-:S04]  /*21e0*/  IMAD R7, R11, R48, R5 ;  /* 0x000000300b077224 */ /* 0x000fc800078e0205 */
[----:B------:R-:W-:Y:S01]  /*21f0*/  IMAD.IADD R69, R15, 0x1, R7 ;  /* 0x000000010f457824 */ /* 0x000fe200078e0207 */
[----:B0-----:R-:W-:-:S03]  /*2200*/  IADD3 R12, P0, P1, R14, R66, R3 ;  /* 0x000000420e0c7210 */ /* 0x001fc6000791e003 */
[----:B------:R-:W-:Y:S02]  /*2210*/  @P5 LOP3.LUT R22, R22, 0x2, RZ, 0xfc, !PT ;  /* 0x0000000216165812 */ /* 0x000fe400078efcff */
[----:B------:R-:W-:Y:S02]  /*2220*/  IADD3.X R13, R69, R67, R20, P0, P1 ;  /* 0x00000043450d7210 */ /* 0x000fe400007e2414 */
[----:B-1----:R-:W-:Y:S01]  /*2230*/  ISETP.GE.AND P0, PT, R31, 0x1, PT ;  /* 0x000000011f00780c */ /* 0x002fe20003f06270 */
[----:B--2---:R-:W-:-:S04]  /*2240*/  IMAD R77, R17, 0x2800, R4 ;  /* 0x00002800114d7824 */ /* 0x004fc800078e0204 */
[C---:B------:R-:W-:Y:S02]  /*2250*/  VIADD R5, R77.reuse, 0x20 ;  /* 0x000000204d057836 */ /* 0x040fe40000000000 */
[----:B------:R-:W-:Y:S02]  /*2260*/  @P4 VIADD R5, R77, 0xffffffe0 ;  /* 0xffffffe04d054836 */ /* 0x000fe40000000000 */
[C---:B------:R-:W-:Y:S02]  /*2270*/  IMAD.IADD R77, R16.reuse, 0x1, R77 ;  /* 0x00000001104d7824 */ /* 0x040fe400078e024d */
[----:B------:R-:W-:Y:S02]  /*2280*/  IMAD.IADD R76, R16, 0x1, R5 ;  /* 0x00000001104c7824 */ /* 0x000fe400078e0205 */
[----:B------:R-:W-:Y:S05]  /*2290*/  @!P0 BRA `(.L_x_295) ;  /* 0x0000002000d88947 */ /* 0x000fea0003800000 */
[----:B------:R-:W-:Y:S01]  /*22a0*/  ULDC.U8 UR4, c[0x0][0x3f0] ;  /* 0x0000fc0000047ab9 */ /* 0x000fe20000000000 */
[-C--:B------:R-:W-:Y:S01]  /*22b0*/  IMAD R5, R60, R2.reuse, RZ ;  /* 0x000000023c057224 */ /* 0x080fe200078e02ff */
[----:B------:R-:W-:Y:S01]  /*22c0*/  ISETP.NE.AND P0, PT, RZ, UR4, PT ;  /* 0x00000004ff007c0c */ /* 0x000fe2000bf05270 */
[----:B------:R-:W-:Y:S02]  /*22d0*/  IMAD R7, R61, R2, RZ ;  /* 0x000000023d077224 */ /* 0x000fe400078e02ff */
[C---:B------:R-:W-:Y:S02]  /*22e0*/  IMAD R9, R11.reuse, R42, R5 ;  /* 0x0000002a0b097224 */ /* 0x040fe400078e0205 */
[----:B------:R-:W-:Y:S02]  /*22f0*/  IMAD R11, R11, R36, R7 ;  /* 0x000000240b0b7224 */ /* 0x000fe400078e0207 */
[----:B------:R-:W-:-:S04]  /*2300*/  IMAD.WIDE.U32 R4, R42, R2, RZ ;  /* 0x000000022a047225 */ /* 0x000fc800078e00ff */
[----:B------:R-:W-:Y:S01]  /*2310*/  IMAD.WIDE.U32 R6, R36, R2, RZ ;  /* 0x0000000224067225 */ /* 0x000fe200078e00ff */
[----:B------:R-:W-:-:S03]  /*2320*/  IADD3 R30, R5, R9, RZ ;  /* 0x00000009051e7210 */ /* 0x000fc60007ffe0ff */
[----:B------:R-:W-:Y:S01]  /*2330*/  IMAD.IADD R68, R7, 0x1, R11 ;  /* 0x0000000107447824 */ /* 0x000fe200078e020b */
[----:B------:R-:W-:Y:S06]  /*2340*/  @!P0 BRA `(.L_x_296) ;  /* 0x0000001000388947 */ /* 0x000fec0003800000 */
[----:B------:R-:W-:Y:S01]  /*2350*/  IMAD R8, R2, -0xa0, R33 ;  /* 0xffffff6002087824 */ /* 0x000fe200078e0221 */
[----:B------:R-:W-:Y:S01]  /*2360*/  BSSY B1, `(.L_x_297) ;  /* 0x0000017000017945 */ /* 0x000fe20003800000 */
[----:B------:R-:W-:Y:S02]  /*2370*/  CS2R R14, SRZ ;  /* 0x00000000000e7805 */ /* 0x000fe4000001ff00 */
[----:B------:R-:W-:Y:S02]  /*2380*/  CS2R R10, SRZ ;  /* 0x00000000000a7805 */ /* 0x000fe4000001ff00 */
[----:B------:R-:W-:Y:S02]  /*2390*/  CS2R R28, SRZ ;  /* 0x00000000001c7805 */ /* 0x000fe4000001ff00 */
[----:B------:R-:W-:-:S04]  /*23a0*/  VIMNMX R8, R8, 0xa0, PT ;  /* 0x000000a008087848 */ /* 0x000fc80003fe0100 */
[----:B------:R-:W-:Y:S02]  /*23b0*/  ISETP.GE.AND P1, PT, R23, R8, PT ;  /* 0x000000081700720c */ /* 0x000fe40003f26270 */
[----:B------:R-:W-:-:S11]  /*23c0*/  CS2R R8, SRZ ;  /* 0x0000000000087805 */ /* 0x000fd6000001ff00 */
[----:B------:R-:W-:Y:S05]  /*23d0*/  @P1 BRA `(.L_x_298) ;  /* 0x00000000003c1947 */ /* 0x000fea0003800000 */
[----:B------:R-:W-:Y:S01]  /*23e0*/  ULDC.64 UR4, c[0x0][0x3c8] ;  /* 0x0000f20000047ab9 */ /* 0x000fe20000000a00 */
[----:B------:R-:W-:Y:S01]  /*23f0*/  VIADD R8, R52, 0x10 ;  /* 0x0000001034087836 */ /* 0x000fe20000000000 */
[----:B------:R-:W-:-:S04]  /*2400*/  IADD3 R4, P0, P5, R44, UR4, R4 ;  /* 0x000000042c047c10 */ /* 0x000fc8000fd1e004 */
[----:B------:R-:W-:Y:S01]  /*2410*/  IADD3.X R5, R65, UR5, R30, P0, P5 ;  /* 0x0000000541057c10 */ /* 0x000fe200087ea41e */
[----:B------:R-:W-:Y:S02]  /*2420*/  ULDC.64 UR4, c[0x0][0x3e0] ;  /* 0x0000f80000047ab9 */ /* 0x000fe40000000a00 */
[----:B------:R-:W-:-:S04]  /*2430*/  IADD3 R6, P0, P5, R38, UR4, R6 ;  /* 0x0000000426067c10 */ /* 0x000fc8000fd1e006 */
[----:B------:R-:W-:Y:S02]  /*2440*/  IADD3.X R7, R72, UR5, R68, P0, P5 ;  /* 0x0000000548077c10 */ /* 0x000fe400087ea444 */
[----:B------:R-:W-:Y:S02]  /*2450*/  ISETP.GE.AND P0, PT, R52, R31, PT ;  /* 0x0000001f3400720c */ /* 0x000fe40003f06270 */
[----:B------:R-:W-:-:S11]  /*2460*/  CS2R R10, SRZ ;  /* 0x00000000000a7805 */ /* 0x000fd6000001ff00 */
[----:B------:R0:W5:Y:S04]  /*2470*/  @!P0 LDG.E.64 R14, desc[UR42][R4.64] ;  /* 0x0000002a040e8981 */ /* 0x000168000c1e1b00 */
[----:B------:R0:W5:Y:S01]  /*2480*/  @!P0 LDG.E.64 R28, desc[UR42][R6.64] ;  /* 0x0000002a061c8981 */ /* 0x000162000c1e1b00 */
[----:B------:R-:W-:Y:S02]  /*2490*/  ISETP.GE.AND P0, PT, R8, R31, PT ;  /* 0x0000001f0800720c */ /* 0x000fe40003f06270 */
[----:B------:R-:W-:-:S11]  /*24a0*/  CS2R R8, SRZ ;  /* 0x0000000000087805 */ /* 0x000fd6000001ff00 */
[----:B------:R0:W5:Y:S04]  /*24b0*/  @!P0 LDG.E.64 R8, desc[UR42][R4.64+0x10] ;  /* 0x0000102a04088981 */ /* 0x000168000c1e1b00 */
[----:B------:R0:W5:Y:S02]  /*24c0*/  @!P0 LDG.E.64 R10, desc[UR42][R6.64+0x10] ;  /* 0x0000102a060a8981 */ /* 0x000164000c1e1b00 */
.L_x_298:
[----:B------:R-:W-:Y:S05]  /*24d0*/  BSYNC B1 ;  /* 0x0000000000017941 */ /* 0x000fea0003800000 */
.L_x_297:
[----:B------:R-:W-:Y:S01]  /*24e0*/  UISETP.NE.AND UP0, UPT, UR36, 0x3, UPT ;  /* 0x000000032400788c */ /* 0x000fe2000bf05270 */
[----:B-----5:R-:W-:Y:S02]  /*24f0*/  IMAD.MOV.U32 R30, RZ, RZ, R8 ;  /* 0x000000ffff1e7224 */ /* 0x020fe400078e0008 */
[----:B------:R-:W-:Y:S02]  /*2500*/  IMAD.MOV.U32 R85, RZ, RZ, R14 ;  /* 0x000000ffff557224 */ /* 0x000fe400078e000e */
[----:B------:R-:W-:Y:S01]  /*2510*/  IMAD.MOV.U32 R66, RZ, RZ, R10 ;  /* 0x000000ffff427224 */ /* 0x000fe200078e000a */
[----:B------:R-:W-:Y:S01]  /*2520*/  PLOP3.LUT P0, PT, PT, PT, UP0, 0x80, 0x0 ;  /* 0x000000000000781c */ /* 0x000fe20003f0f008 */
[----:B------:R-:W-:-:S12]  /*2530*/  IMAD.MOV.U32 R83, RZ, RZ, R28 ;  /* 0x000000ffff537224 */ /* 0x000fd800078e001c */
[----:B------:R-:W-:Y:S05]  /*2540*/  @!P0 BRA `(.L_x_299) ;  /* 0x0000000000048947 */ /* 0x000fea0003800000 */
[----:B------:R-:W-:Y:S01]  /*2550*/  BPT.TRAP 0x1 ;  /* 0x000000040000795c */ /* 0x000fe20000300000 */
.L_x_299:
[----:B------:R-:W-:Y:S01]  /*2560*/  IMAD R78, R17, 0x8, R16 ;  /* 0x00000008114e7824 */ /* 0x000fe200078e0210 */
[----:B------:R-:W-:Y:S01]  /*2570*/  SHF.L.U32 R79, R156, 0x1f, RZ ;  /* 0x0000001f9c4f7819 */ /* 0x000fe200000006ff */
[----:B------:R-:W-:Y:S03]  /*2580*/  BSSY B1, `(.L_x_300) ;  /* 0x0000003000017945 */ /* 0x000fe60003800000 */
[----:B------:R-:W1:Y:S02]  /*2590*/  SYNCS.PHASECHK.TRANS64.TRYWAIT P5, [R78+URZ+0x13290], R79 ;  /* 0x0132904f4e0075a7 */ /* 0x000e6400080a017f */
[----:B-1----:R-:W-:Y:S05]  /*25a0*/  @!P5 BRA `(.L_x_301) ;  /* 0x0000012c00acd947 */ /* 0x002fea0003800000 */
.L_x_518:
[----:B------:R-:W-:Y:S05]  /*25b0*/  BSYNC B1 ;  /* 0x0000000000017941 */ /* 0x000fea0003800000 */
.L_x_300:
[----:B------:R-:W-:Y:S05]  /*25c0*/  @P1 BRA `(.L_x_302) ;  /* 0x0000002000541947 */ /* 0x000fea0003800000 */
[----:B------:R-:W-:Y:S04]  /*25d0*/  BSSY B1, `(.L_x_303) ;  /* 0x000006f000017945 */ /* 0x000fe80003800000 */
[----:B------:R-:W-:Y:S05]  /*25e0*/  @P3 BRA `(.L_x_304) ;  /* 0x0000000400b43947 */ /* 0x000fea0003800000 */
[----:B0-----:R0:W2:Y:S01]  /*25f0*/  LDS.128 R4, [R77+0xe000] ;  /* 0x00e000004d047984 */ /* 0x0010a20000000c00 */
[----:B------:R-:W-:Y:S01]  /*2600*/  ISETP.GE.AND P5, PT, R52, R31, PT ;  /* 0x0000001f3400720c */ /* 0x000fe20003fa6270 */
[----:B------:R-:W-:-:S12]  /*2610*/  BSSY B2, `(.L_x_305) ;  /* 0x0000069000027945 */ /* 0x000fd80003800000 */
[----:B0-----:R-:W-:Y:S05]  /*2620*/  @P5 BRA `(.L_x_306) ;  /* 0x00000004009c5947 */ /* 0x001fea0003800000 */
[--C-:B------:R-:W-:Y:S02]  /*2630*/  SHF.R.U32.HI R28, RZ, 0x8, R29.reuse ;  /* 0x00000008ff1c7819 */ /* 0x100fe4000001161d */
[----:B------:R-:W-:Y:S02]  /*2640*/  SHF.R.U32.HI R68, RZ, 0x10, R29 ;  /* 0x00000010ff447819 */ /* 0x000fe4000001161d */
[----:B------:R-:W-:Y:S01]  /*2650*/  LOP3.LUT R29, R29, 0xff0000ff, RZ, 0xc0, !PT ;  /* 0xff0000ff1d1d7812 */ /* 0x000fe200078ec0ff */
[----:B------:R-:W-:Y:S01]  /*2660*/  IMAD.SHL.U32 R28, R28, 0x100, RZ ;  /* 0x000001001c1c7824 */ /* 0x000fe200078e00ff */
[--C-:B------:R-:W-:Y:S02]  /*2670*/  SHF.R.U32.HI R14, RZ, 0x8, R15.reuse ;  /* 0x00000008ff0e7819 */ /* 0x100fe4000001160f */
[----:B------:R-:W-:Y:S02]  /*2680*/  SHF.R.U32.HI R70, RZ, 0x10, R15 ;  /* 0x00000010ff467819 */ /* 0x000fe4000001160f */
[----:B------:R-:W-:Y:S01]  /*2690*/  LOP3.LUT R67, R15, 0xff0000ff, RZ, 0xc0, !PT ;  /* 0xff0000ff0f437812 */ /* 0x000fe200078ec0ff */
[----:B--2---:R-:W-:Y:S01]  /*26a0*/  IMAD.MOV.U32 R15, RZ, RZ, R4 ;  /* 0x000000ffff0f7224 */ /* 0x004fe200078e0004 */
[----:B------:R-:W-:Y:S01]  /*26b0*/  LOP3.LUT R69, R29, 0xff00, R28, 0xf8, !PT ;  /* 0x0000ff001d457812 */ /* 0x000fe200078ef81c */
[----:B------:R-:W-:Y:S01]  /*26c0*/  IMAD.U32 R28, R68, 0x10000, RZ ;  /* 0x00010000441c7824 */ /* 0x000fe200078e00ff */
[----:B------:R-:W-:-:S02]  /*26d0*/  SHF.L.U32 R14, R14, 0x8, RZ ;  /* 0x000000080e0e7819 */ /* 0x000fc400000006ff */
[----:B------:R-:W-:Y:S02]  /*26e0*/  F2FP.F16.E4M3.UNPACK_B R4, R5 ;  /* 0x00000005ff04723e */ /* 0x000fe400020006ff */
[----:B------:R-:W-:Y:S02]  /*26f0*/  F2FP.F16.E4M3.UNPACK_B R29, R83.H1 ;  /* 0x00000053ff1d723e */ /* 0x000fe400030006ff */
[----:B------:R-:W-:Y:S01]  /*2700*/  LOP3.LUT R67, R67, 0xff00, R14, 0xf8, !PT ;  /* 0x0000ff0043437812 */ /* 0x000fe200078ef80e */
[----:B------:R-:W-:Y:S01]  /*2710*/  IMAD.U32 R14, R70, 0x10000, RZ ;  /* 0x00010000460e7824 */ /* 0x000fe200078e00ff */
[----:B------:R-:W-:Y:S01]  /*2720*/  LOP3.LUT R80, R69, 0xff0000, R28, 0xf8, !PT ;  /* 0x00ff000045507812 */ /* 0x000fe200078ef81c */
[--C-:B------:R-:W-:Y:S01]  /*2730*/  HADD2.F32 R28, -RZ, R4.reuse.H1_H1 ;  /* 0x30000004ff1c7230 */ /* 0x100fe20000004100 */
[----:B------:R-:W-:Y:S01]  /*2740*/  F2FP.F16.E4M3.UNPACK_B R68, R85.H1 ;  /* 0x00000055ff44723e */ /* 0x000fe200030006ff */
[--C-:B------:R-:W-:Y:S01]  /*2750*/  HADD2.F32 R71, -RZ, R29.reuse.H0_H0 ;  /* 0x2000001dff477230 */ /* 0x100fe20000004100 */
[----:B------:R-:W-:Y:S01]  /*2760*/  F2FP.F16.E4M3.UNPACK_B R5, R5.H1 ;  /* 0x00000005ff05723e */ /* 0x000fe200030006ff */
[----:B------:R-:W-:Y:S01]  /*2770*/  HADD2.F32 R4, -RZ, R4.H0_H0 ;  /* 0x20000004ff047230 */ /* 0x000fe20000004100 */
[----:B------:R-:W-:Y:S01]  /*2780*/  LOP3.LUT R14, R67, 0xff0000, R14, 0xf8, !PT ;  /* 0x00ff0000430e7812 */ /* 0x000fe200078ef80e */
[----:B------:R-:W-:-:S02]  /*2790*/  HADD2.F32 R70, -RZ, R29.H1_H1 ;  /* 0x3000001dff467230 */ /* 0x000fc40000004100 */
[-C--:B------:R-:W-:Y:S01]  /*27a0*/  FMUL.FTZ R81, R28, R71.reuse ;  /* 0x000000471c517220 */ /* 0x080fe20000410000 */
[--C-:B------:R-:W-:Y:S02]  /*27b0*/  HADD2.F32 R69, -RZ, R68.reuse.H0_H0 ;  /* 0x20000044ff457230 */ /* 0x100fe40000004100 */
[--C-:B------:R-:W-:Y:S02]  /*27c0*/  HADD2.F32 R67, -RZ, R5.reuse.H1_H1 ;  /* 0x30000005ff437230 */ /* 0x100fe40000004100 */
[----:B------:R-:W-:Y:S02]  /*27d0*/  HADD2.F32 R29, -RZ, R5.H0_H0 ;  /* 0x20000005ff1d7230 */ /* 0x000fe40000004100 */
[C---:B------:R-:W-:Y:S01]  /*27e0*/  FMUL.FTZ R5, R4.reuse, R71 ;  /* 0x0000004704057220 */ /* 0x040fe20000410000 */
[----:B------:R-:W-:Y:S02]  /*27f0*/  HADD2.F32 R68, -RZ, R68.H1_H1 ;  /* 0x30000044ff447230 */ /* 0x000fe40000004100 */
[-C--:B------:R-:W-:Y:S01]  /*2800*/  FMUL.FTZ R82, R67, R70.reuse ;  /* 0x0000004643527220 */ /* 0x080fe20000410000 */
[-C--:B------:R-:W-:Y:S01]  /*2810*/  FFMA.FTZ R4, R4, R69.reuse, -R81 ;  /* 0x0000004504047223 */ /* 0x080fe20000010851 */
[C---:B------:R-:W-:Y:S01]  /*2820*/  FMUL.FTZ R84, R29.reuse, R70 ;  /* 0x000000461d547220 */ /* 0x040fe20000410000 */
[----:B------:R-:W-:Y:S01]  /*2830*/  FFMA.FTZ R5, R28, R69, R5 ;  /* 0x000000451c057223 */ /* 0x000fe20000010005 */
[----:B------:R-:W-:Y:S01]  /*2840*/  F2FP.F16.E4M3.UNPACK_B R70, R83 ;  /* 0x00000053ff46723e */ /* 0x000fe200020006ff */
[-C--:B------:R-:W-:Y:S01]  /*2850*/  FFMA.FTZ R83, R29, R68.reuse, -R82 ;  /* 0x000000441d537223 */ /* 0x080fe20000010852 */
[-C--:B------:R-:W-:Y:S01]  /*2860*/  F2FP.F16.E4M3.UNPACK_B R28, R15.reuse.H1 ;  /* 0x0000000fff1c723e */ /* 0x080fe200030006ff */
[----:B------:R-:W-:Y:S01]  /*2870*/  FFMA.FTZ R86, R67, R68, R84 ;  /* 0x0000004443567223 */ /* 0x000fe20000010054 */
[----:B------:R-:W-:Y:S01]  /*2880*/  F2FP.F16.E4M3.UNPACK_B R15, R15 ;  /* 0x0000000fff0f723e */ /* 0x000fe200020006ff */
[----:B------:R-:W-:Y:S01]  /*2890*/  HADD2.F32 R71, -RZ, R70.H1_H1 ;  /* 0x30000046ff477230 */ /* 0x000fe20000004100 */
[----:B------:R-:W-:Y:S01]  /*28a0*/  F2FP.F16.E4M3.UNPACK_B R69, R85 ;  /* 0x00000055ff45723e */ /* 0x000fe200020006ff */
[--C-:B------:R-:W-:Y:S01]  /*28b0*/  HADD2.F32 R67, -RZ, R28.reuse.H0_H0 ;  /* 0x2000001cff437230 */ /* 0x100fe20000004100 */
[----:B------:R-:W-:Y:S01]  /*28c0*/  F2FP.SATFINITE.E4M3.F32.PACK_AB_MERGE_C R88, R86, R83, RZ ;  /* 0x000000535658723e */ /* 0x000fe200048070ff */
[----:B------:R-:W-:-:S02]  /*28d0*/  HADD2.F32 R68, -RZ, R28.H1_H1 ;  /* 0x3000001cff447230 */ /* 0x000fc40000004100 */
[--C-:B------:R-:W-:Y:S02]  /*28e0*/  HADD2.F32 R28, -RZ, R15.reuse.H0_H0 ;  /* 0x2000000fff1c7230 */ /* 0x100fe40000004100 */
[-C--:B------:R-:W-:Y:S01]  /*28f0*/  FMUL.FTZ R81, R67, R71.reuse ;  /* 0x0000004743517220 */ /* 0x080fe20000410000 */
[----:B------:R-:W-:Y:S02]  /*2900*/  HADD2.F32 R29, -RZ, R15.H1_H1 ;  /* 0x3000000fff1d7230 */ /* 0x000fe40000004100 */
[----:B------:R-:W-:Y:S01]  /*2910*/  FMUL.FTZ R82, R68, R71 ;  /* 0x0000004744527220 */ /* 0x000fe20000410000 */
[----:B------:R-:W-:Y:S01]  /*2920*/  HADD2.F32 R70, -RZ, R70.H0_H0 ;  /* 0x20000046ff467230 */ /* 0x000fe20000004100 */
[----:B------:R-:W-:Y:S01]  /*2930*/  F2FP.SATFINITE.E4M3.F32.PACK_AB_MERGE_C R5, R5, R4, R88 ;  /* 0x000000040505723e */ /* 0x000fe20004807058 */
[--C-:B------:R-:W-:Y:S02]  /*2940*/  HADD2.F32 R15, -RZ, R69.reuse.H1_H1 ;  /* 0x30000045ff0f7230 */ /* 0x100fe40000004100 */
[----:B------:R-:W-:-:S02]  /*2950*/  HADD2.F32 R69, -RZ, R69.H0_H0 ;  /* 0x20000045ff457230 */ /* 0x000fc40000004100 */
[-C--:B------:R-:W-:Y:S01]  /*2960*/  FMUL.FTZ R71, R29, R70.reuse ;  /* 0x000000461d477220 */ /* 0x080fe20000410000 */
[----:B------:R-:W-:Y:S01]  /*2970*/  FMUL.FTZ R70, R28, R70 ;  /* 0x000000461c467220 */ /* 0x000fe20000410000 */
[-C--:B------:R-:W-:Y:S01]  /*2980*/  FFMA.FTZ R82, R67, R15.reuse, -R82 ;  /* 0x0000000f43527223 */ /* 0x080fe20000010852 */
[----:B------:R-:W-:Y:S01]  /*2990*/  FFMA.FTZ R81, R68, R15, R81 ;  /* 0x0000000f44517223 */ /* 0x000fe20000010051 */
[-C--:B------:R-:W-:Y:S01]  /*29a0*/  FFMA.FTZ R15, R28, R69.reuse, -R71 ;  /* 0x000000451c0f7223 */ /* 0x080fe20000010847 */
[----:B------:R-:W-:Y:S01]  /*29b0*/  FFMA.FTZ R84, R29, R69, R70 ;  /* 0x000000451d547223 */ /* 0x000fe20000010046 */
[----:B------:R-:W-:Y:S02]  /*29c0*/  F2FP.F16.E4M3.UNPACK_B R29, R7.H1 ;  /* 0x00000007ff1d723e */ /* 0x000fe400030006ff */
[----:B------:R-:W-:Y:S02]  /*29d0*/  F2FP.SATFINITE.E4M3.F32.PACK_AB_MERGE_C R87, R81, R82, RZ ;  /* 0x000000525157723e */ /* 0x000fe400048070ff */
[----:B------:R-:W-:Y:S01]  /*29e0*/  F2FP.F16.E4M3.UNPACK_B R81, R80.H1 ;  /* 0x00000050ff51723e */ /* 0x000fe200030006ff */
[--C-:B------:R-:W-:Y:S01]  /*29f0*/  HADD2.F32 R68, -RZ, R29.reuse.H1_H1 ;  /* 0x3000001dff447230 */ /* 0x100fe20000004100 */
[----:B------:R-:W-:Y:S01]  /*2a00*/  F2FP.F16.E4M3.UNPACK_B R70, R14.H1 ;  /* 0x0000000eff46723e */ /* 0x000fe200030006ff */
[----:B------:R-:W-:Y:S01]  /*2a10*/  HADD2.F32 R67, -RZ, R29.H0_H0 ;  /* 0x2000001dff437230 */ /* 0x000fe20000004100 */
[----:B------:R-:W-:Y:S01]  /*2a20*/  F2FP.F16.E4M3.UNPACK_B R28, R6.H1 ;  /* 0x00000006ff1c723e */ /* 0x000fe200030006ff */
[----:B------:R-:W-:Y:S01]  /*2a30*/  HADD2.F32 R83, -RZ, R81.H1_H1 ;  /* 0x30000051ff537230 */ /* 0x000fe20000004100 */
[----:B------:R-:W-:Y:S01]  /*2a40*/  F2FP.F16.E4M3.UNPACK_B R80, R80 ;  /* 0x00000050ff50723e */ /* 0x000fe200020006ff */
[----:B------:R-:W-:Y:S01]  /*2a50*/  HADD2.F32 R71, -RZ, R70.H1_H1 ;  /* 0x30000046ff477230 */ /* 0x000fe20000004100 */
[----:B------:R-:W-:Y:S01]  /*2a60*/  F2FP.F16.E4M3.UNPACK_B R69, R14 ;  /* 0x0000000eff45723e */ /* 0x000fe200020006ff */
[----:B------:R-:W-:-:S02]  /*2a70*/  HADD2.F32 R29, -RZ, R28.H1_H1 ;  /* 0x3000001cff1d7230 */ /* 0x000fc40000004100 */
[-C--:B------:R-:W-:Y:S01]  /*2a80*/  FMUL.FTZ R14, R68, R83.reuse ;  /* 0x00000053440e7220 */ /* 0x080fe20000410000 */
[----:B------:R-:W-:Y:S02]  /*2a90*/  HADD2.F32 R82, -RZ, R80.H1_H1 ;  /* 0x30000050ff527230 */ /* 0x000fe40000004100 */
[C---:B------:R-:W-:Y:S01]  /*2aa0*/  FMUL.FTZ R83, R67.reuse, R83 ;  /* 0x0000005343537220 */ /* 0x040fe20000410000 */
[----:B------:R-:W-:Y:S02]  /*2ab0*/  HADD2.F32 R28, -RZ, R28.H0_H0 ;  /* 0x2000001cff1c7230 */ /* 0x000fe40000004100 */
[----:B------:R-:W-:Y:S01]  /*2ac0*/  FFMA.FTZ R85, R67, R71, -R14 ;  /* 0x0000004743557223 */ /* 0x000fe2000001080e */
[----:B------:R-:W-:Y:S02]  /*2ad0*/  HADD2.F32 R14, -RZ, R69.H1_H1 ;  /* 0x30000045ff0e7230 */ /* 0x000fe40000004100 */
[CC--:B------:R-:W-:Y:S01]  /*2ae0*/  FMUL.FTZ R67, R29.reuse, R82.reuse ;  /* 0x000000521d437220 */ /* 0x0c0fe20000410000 */
[----:B------:R-:W-:Y:S01]  /*2af0*/  F2FP.F16.E4M3.UNPACK_B R7, R7 ;  /* 0x00000007ff07723e */ /* 0x000fe200020006ff */
[----:B------:R-:W-:Y:S01]  /*2b00*/  FMUL.FTZ R82, R28, R82 ;  /* 0x000000521c527220 */ /* 0x000fe20000410000 */
[----:B------:R-:W-:Y:S01]  /*2b10*/  F2FP.F16.E4M3.UNPACK_B R6, R6 ;  /* 0x00000006ff06723e */ /* 0x000fe200020006ff */
[----:B------:R-:W-:Y:S01]  /*2b20*/  FFMA.FTZ R86, R68, R71, R83 ;  /* 0x0000004744567223 */ /* 0x000fe20000010053 */
[-C--:B------:R-:W-:Y:S01]  /*2b30*/  FFMA.FTZ R71, R28, R14.reuse, -R67 ;  /* 0x0000000e1c477223 */ /* 0x080fe20000010843 */
[----:B------:R-:W-:Y:S01]  /*2b40*/  FFMA.FTZ R82, R29, R14, R82 ;  /* 0x0000000e1d527223 */ /* 0x000fe20000010052 */
[--C-:B------:R-:W-:Y:S01]  /*2b50*/  HADD2.F32 R14, -RZ, R7.reuse.H0_H0 ;  /* 0x20000007ff0e7230 */ /* 0x100fe20000004100 */
[----:B------:R-:W-:Y:S01]  /*2b60*/  F2FP.SATFINITE.E4M3.F32.PACK_AB_MERGE_C R4, R84, R15, R87 ;  /* 0x0000000f5404723e */ /* 0x000fe20004807057 */
[----:B------:R-:W-:Y:S01]  /*2b70*/  HADD2.F32 R28, -RZ, R7.H1_H1 ;  /* 0x30000007ff1c7230 */ /* 0x000fe20000004100 */
[----:B------:R-:W-:Y:S01]  /*2b80*/  F2FP.SATFINITE.E4M3.F32.PACK_AB_MERGE_C R85, R86, R85, RZ ;  /* 0x000000555655723e */ /* 0x000fe200048070ff */
[----:B------:R-:W-:Y:S01]  /*2b90*/  HADD2.F32 R81, -RZ, R81.H0_H0 ;  /* 0x20000051ff517230 */ /* 0x000fe20000004100 */
[----:B------:R-:W-:Y:S01]  /*2ba0*/  F2FP.SATFINITE.E4M3.F32.PACK_AB_MERGE_C R71, R82, R71, RZ ;  /* 0x000000475247723e */ /* 0x000fe200048070ff */
[----:B------:R-:W-:-:S02]  /*2bb0*/  HADD2.F32 R7, -RZ, R6.H0_H0 ;  /* 0x20000006ff077230 */ /* 0x000fc40000004100 */
[----:B------:R-:W-:Y:S02]  /*2bc0*/  HADD2.F32 R6, -RZ, R6.H1_H1 ;  /* 0x30000006ff067230 */ /* 0x000fe40000004100 */
[-C--:B------:R-:W-:Y:S01]  /*2bd0*/  FMUL.FTZ R83, R28, R81.reuse ;  /* 0x000000511c537220 */ /* 0x080fe20000410000 */
[----:B------:R-:W-:Y:S02]  /*2be0*/  HADD2.F32 R80, -RZ, R80.H0_H0 ;  /* 0x20000050ff507230 */ /* 0x000fe40000004100 */
[----:B------:R-:W-:Y:S01]  /*2bf0*/  FMUL.FTZ R81, R14, R81 ;  /* 0x000000510e517220 */ /* 0x000fe20000410000 */
[----:B------:R-:W-:Y:S02]  /*2c00*/  HADD2.F32 R29, -RZ, R70.H0_H0 ;  /* 0x20000046ff1d7230 */ /* 0x000fe40000004100 */
[----:B------:R-:W-:Y:S02]  /*2c10*/  HADD2.F32 R69, -RZ, R69.H0_H0 ;  /* 0x20000045ff457230 */ /* 0x000fe40000004100 */
[-C--:B------:R-:W-:Y:S01]  /*2c20*/  FMUL.FTZ R68, R6, R80.reuse ;  /* 0x0000005006447220 */ /* 0x080fe20000410000 */
[C---:B------:R-:W-:Y:S01]  /*2c30*/  FMUL.FTZ R67, R7.reuse, R80 ;  /* 0x0000005007437220 */ /* 0x040fe20000410000 */
[-C--:B------:R-:W-:Y:S01]  /*2c40*/  FFMA.FTZ R83, R14, R29.reuse, -R83 ;  /* 0x0000001d0e537223 */ /* 0x080fe20000010853 */
[----:B------:R-:W-:Y:S01]  /*2c50*/  FFMA.FTZ R28, R28, R29, R81 ;  /* 0x0000001d1c1c7223 */ /* 0x000fe20000010051 */
[-C--:B------:R-:W-:Y:S01]  /*2c60*/  FFMA.FTZ R68, R7, R69.reuse, -R68 ;  /* 0x0000004507447223 */ /* 0x080fe20000010844 */
[----:B------:R-:W-:-:S03]  /*2c70*/  FFMA.FTZ R67, R6, R69, R67 ;  /* 0x0000004506437223 */ /* 0x000fc60000010043 */
[----:B------:R-:W-:Y:S02]  /*2c80*/  F2FP.SATFINITE.E4M3.F32.PACK_AB_MERGE_C R7, R28, R83, R85 ;  /* 0x000000531c07723e */ /* 0x000fe40004807055 */
[----:B------:R-:W-:-:S07]  /*2c90*/  F2FP.SATFINITE.E4M3.F32.PACK_AB_MERGE_C R6, R67, R68, R71 ;  /* 0x000000444306723e */ /* 0x000fce0004807047 */
.L_x_306:
[----:B------:R-:W-:Y:S05]  /*2ca0*/  BSYNC B2 ;  /* 0x0000000000027941 */ /* 0x000fea0003800000 */
.L_x_305:
[----:B--2---:R2:W-:Y:S02]  /*2cb0*/  STG.E.128 desc[UR42][R12.64], R4 ;  /* 0x000000040c007986 */ /* 0x0045e4000c101d2a */
.L_x_304:
[----:B------:R-:W-:Y:S05]  /*2cc0*/  BSYNC B1 ;  /* 0x0000000000017941 */ /* 0x000fea0003800000 */
.L_x_303:
[----:B------:R-:W-:Y:S05]  /*2cd0*/  @P2 BRA `(.L_x_302) ;  /* 0x0000001800902947 */ /* 0x000fea0003800000 */
[----:B0-2---:R-:W2:Y:S01]  /*2ce0*/  LDL R6, [R1+0x4] ;  /* 0x0000040001067983 */ /* 0x005ea20000100800 */
[----:B------:R-:W-:Y:S01]  /*2cf0*/  IMAD.MOV.U32 R5, RZ, RZ, 0x20 ;  /* 0x00000020ff057424 */ /* 0x000fe200078e00ff */
[----:B------:R-:W-:Y:S01]  /*2d00*/  BSSY B1, `(.L_x_307) ;  /* 0x0000070000017945 */ /* 0x000fe20003800000 */
[----:B------:R-:W-:Y:S02]  /*2d10*/  IMAD R4, R17, 0x2800, RZ ;  /* 0x0000280011047824 */ /* 0x000fe400078e02ff */
[----:B------:R-:W-:Y:S01]  /*2d20*/  VIADD R14, R52, 0x10 ;  /* 0x00000010340e7836 */ /* 0x000fe20000000000 */
[----:B------:R-:W-:-:S04]  /*2d30*/  SEL R5, R5, 0xffffffe0, !P4 ;  /* 0xffffffe005057807 */ /* 0x000fc80006000000 */
[----:B------:R-:W-:Y:S02]  /*2d40*/  ISETP.GE.AND P5, PT, R14, R31, PT ;  /* 0x0000001f0e00720c */ /* 0x000fe40003fa6270 */
[----:B--2---:R-:W-:-:S05]  /*2d50*/  IADD3 R5, R5, R6, R4 ;  /* 0x0000000605057210 */ /* 0x004fca0007ffe004 */
[----:B------:R-:W-:-:S06]  /*2d60*/  IMAD.IADD R4, R16, 0x1, R5 ;  /* 0x0000000110047824 */ /* 0x000fcc00078e0205 */
[----:B------:R-:W0:Y:S01]  /*2d70*/  LDS.128 R4, [R4+0xe000] ;  /* 0x00e0000004047984 */ /* 0x000e220000000c00 */
[----:B------:R-:W-:Y:S05]  /*2d80*/  @P5 BRA `(.L_x_308) ;  /* 0x00000004009c5947 */ /* 0x000fea0003800000 */
[----:B------:R-:W-:Y:S02]  /*2d90*/  SHF.R.U32.HI R29, RZ, 0x8, R9 ;  /* 0x00000008ff1d7819 */ /* 0x000fe40000011609 */
[----:B------:R-:W-:Y:S02]  /*2da0*/  SHF.R.U32.HI R8, RZ, 0x8, R11 ;  /* 0x00000008ff087819 */ /* 0x000fe4000001160b */
[----:B------:R-:W-:Y:S02]  /*2db0*/  LOP3.LUT R10, R9, 0xff0000ff, RZ, 0xc0, !PT ;  /* 0xff0000ff090a7812 */ /* 0x000fe400078ec0ff */
[----:B------:R-:W-:Y:S02]  /*2dc0*/  SHF.R.U32.HI R28, RZ, 0x10, R9 ;  /* 0x00000010ff1c7819 */ /* 0x000fe40000011609 */
[----:B------:R-:W-:Y:S02]  /*2dd0*/  LOP3.LUT R14, R11, 0xff0000ff, RZ, 0xc0, !PT ;  /* 0xff0000ff0b0e7812 */ /* 0x000fe400078ec0ff */
[----:B------:R-:W-:Y:S01]  /*2de0*/  SHF.R.U32.HI R15, RZ, 0x10, R11 ;  /* 0x00000010ff0f7819 */ /* 0x000fe2000001160b */
[----:B------:R-:W-:Y:S01]  /*2df0*/  IMAD.SHL.U32 R11, R8, 0x100, RZ ;  /* 0x00000100080b7824 */ /* 0x000fe200078e00ff */
[----:B------:R-:W-:Y:S01]  /*2e00*/  SHF.L.U32 R9, R29, 0x8, RZ ;  /* 0x000000081d097819 */ /* 0x000fe200000006ff */
[----:B0-----:R-:W-:Y:S01]  /*2e10*/  IMAD.MOV.U32 R8, RZ, RZ, R4 ;  /* 0x000000ffff087224 */ /* 0x001fe200078e0004 */
[----:B------:R-:W-:Y:S01]  /*2e20*/  F2FP.F16.E4M3.UNPACK_B R4, R5 ;  /* 0x00000005ff04723e */ /* 0x000fe200020006ff */
[----:B------:R-:W-:Y:S01]  /*2e30*/  IMAD.U32 R15, R15, 0x10000, RZ ;  /* 0x000100000f0f7824 */ /* 0x000fe200078e00ff */
[----:B------:R-:W-:Y:S01]  /*2e40*/  LOP3.LUT R9, R10, 0xff00, R9, 0xf8, !PT ;  /* 0x0000ff000a097812 */ /* 0x000fe200078ef809 */
[----:B------:R-:W-:Y:S01]  /*2e50*/  IMAD.U32 R10, R28, 0x10000, RZ ;  /* 0x000100001c0a7824 */ /* 0x000fe200078e00ff */
[----:B------:R-:W-:-:S02]  /*2e60*/  LOP3.LUT R14, R14, 0xff00, R11, 0xf8, !PT ;  /* 0x0000ff000e0e7812 */ /* 0x000fc400078ef80b */
[----:B------:R-:W-:Y:S02]  /*2e70*/  F2FP.F16.E4M3.UNPACK_B R11, R66.H1 ;  /* 0x00000042ff0b723e */ /* 0x000fe400030006ff */
[----:B------:R-:W-:Y:S01]  /*2e80*/  LOP3.LUT R28, R9, 0xff0000, R10, 0xf8, !PT ;  /* 0x00ff0000091c7812 */ /* 0x000fe200078ef80a */
[--C-:B------:R-:W-:Y:S01]  /*2e90*/  HADD2.F32 R9, -RZ, R4.reuse.H1_H1 ;  /* 0x30000004ff097230 */ /* 0x100fe20000004100 */
[----:B------:R-:W-:Y:S01]  /*2ea0*/  LOP3.LUT R67, R14, 0xff0000, R15, 0xf8, !PT ;  /* 0x00ff00000e437812 */ /* 0x000fe200078ef80f */
[--C-:B------:R-:W-:Y:S01]  /*2eb0*/  HADD2.F32 R29, -RZ, R11.reuse.H0_H0 ;  /* 0x2000000bff1d7230 */ /* 0x100fe20000004100 */
[----:B------:R-:W-:Y:S01]  /*2ec0*/  F2FP.F16.E4M3.UNPACK_B R14, R30.H1 ;  /* 0x0000001eff0e723e */ /* 0x000fe200030006ff */
[----:B------:R-:W-:Y:S01]  /*2ed0*/  HADD2.F32 R4, -RZ, R4.H0_H0 ;  /* 0x20000004ff047230 */ /* 0x000fe20000004100 */
[----:B------:R-:W-:Y:S01]  /*2ee0*/  F2FP.F16.E4M3.UNPACK_B R5, R5.H1 ;  /* 0x00000005ff05723e */ /* 0x000fe200030006ff */
[----:B------:R-:W-:Y:S02]  /*2ef0*/  HADD2.F32 R31, -RZ, R11.H1_H1 ;  /* 0x3000000bff1f7230 */ /* 0x000fe40000004100 */
[----:B------:R-:W-:Y:S01]  /*2f00*/  FMUL.FTZ R69, R9, R29 ;  /* 0x0000001d09457220 */ /* 0x000fe20000410000 */
[----:B------:R-:W-:-:S02]  /*2f10*/  HADD2.F32 R15, -RZ, R14.H0_H0 ;  /* 0x2000000eff0f7230 */ /* 0x000fc40000004100 */
[----:B------:R-:W-:Y:S01]  /*2f20*/  FMUL.FTZ R68, R4, R29 ;  /* 0x0000001d04447220 */ /* 0x000fe20000410000 */
[--C-:B------:R-:W-:Y:S01]  /*2f30*/  HADD2.F32 R11, -RZ, R5.reuse.H1_H1 ;  /* 0x30000005ff0b7230 */ /* 0x100fe20000004100 */
[----:B------:R-:W-:Y:S01]  /*2f40*/  F2FP.F16.E4M3.UNPACK_B R66, R66 ;  /* 0x00000042ff42723e */ /* 0x000fe200020006ff */
[----:B------:R-:W-:Y:S02]  /*2f50*/  HADD2.F32 R10, -RZ, R5.H0_H0 ;  /* 0x20000005ff0a7230 */ /* 0x000fe40000004100 */
[----:B------:R-:W-:Y:S01]  /*2f60*/  FFMA.FTZ R5, R9, R15, R68 ;  /* 0x0000000f09057223 */ /* 0x000fe20000010044 */
[----:B------:R-:W-:Y:S02]  /*2f70*/  HADD2.F32 R14, -RZ, R14.H1_H1 ;  /* 0x3000000eff0e7230 */ /* 0x000fe40000004100 */
[CC--:B------:R-:W-:Y:S01]  /*2f80*/  FMUL.FTZ R29, R11.reuse, R31.reuse ;  /* 0x0000001f0b1d7220 */ /* 0x0c0fe20000410000 */
[----:B------:R-:W-:Y:S01]  /*2f90*/  F2FP.F16.E4M3.UNPACK_B R9, R8.H1 ;  /* 0x00000008ff09723e */ /* 0x000fe200030006ff */
[----:B------:R-:W-:Y:S01]  /*2fa0*/  FMUL.FTZ R70, R10, R31 ;  /* 0x0000001f0a467220 */ /* 0x000fe20000410000 */
[----:B------:R-:W-:Y:S01]  /*2fb0*/  FFMA.FTZ R4, R4, R15, -R69 ;  /* 0x0000000f04047223 */ /* 0x000fe20000010845 */
[----:B------:R-:W-:Y:S01]  /*2fc0*/  FFMA.FTZ R31, R10, R14, -R29 ;  /* 0x0000000e0a1f7223 */ /* 0x000fe2000001081d */
[----:B------:R-:W-:Y:S01]  /*2fd0*/  F2FP.F16.E4M3.UNPACK_B R8, R8 ;  /* 0x00000008ff08723e */ /* 0x000fe200020006ff */
[----:B------:R-:W-:Y:S01]  /*2fe0*/  FFMA.FTZ R80, R11, R14, R70 ;  /* 0x0000000e0b507223 */ /* 0x000fe20000010046 */
[----:B------:R-:W-:Y:S01]  /*2ff0*/  F2FP.F16.E4M3.UNPACK_B R30, R30 ;  /* 0x0000001eff1e723e */ /* 0x000fe200020006ff */
[----:B------:R-:W-:-:S02]  /*3000*/  HADD2.F32 R15, -RZ, R66.H1_H1 ;  /* 0x30000042ff0f7230 */ /* 0x000fc40000004100 */
[--C-:B------:R-:W-:Y:S01]  /*3010*/  HADD2.F32 R10, -RZ, R9.reuse.H0_H0 ;  /* 0x20000009ff0a7230 */ /* 0x100fe20000004100 */
[----:B------:R-:W-:Y:S01]  /*3020*/  F2FP.SATFINITE.E4M3.F32.PACK_AB_MERGE_C R81, R80, R31, RZ ;  /* 0x0000001f5051723e */ /* 0x000fe200048070ff */
[----:B------:R-:W-:Y:S02]  /*3030*/  HADD2.F32 R11, -RZ, R9.H1_H1 ;  /* 0x30000009ff0b7230 */ /* 0x000fe40000004100 */
[----:B------:R-:W-:Y:S02]  /*3040*/  HADD2.F32 R9, -RZ, R8.H0_H0 ;  /* 0x20000008ff097230 */ /* 0x000fe40000004100 */
[-C--:B------:R-:W-:Y:S01]  /*3050*/  FMUL.FTZ R70, R10, R15.reuse ;  /* 0x0000000f0a467220 */ /* 0x080fe20000410000 */
[----:B------:R-:W-:Y:S02]  /*3060*/  HADD2.F32 R14, -RZ, R30.H1_H1 ;  /* 0x3000001eff0e7230 */ /* 0x000fe40000004100 */
[----:B------:R-:W-:Y:S01]  /*3070*/  FMUL.FTZ R29, R11, R15 ;  /* 0x0000000f0b1d7220 */ /* 0x000fe20000410000 */
[----:B------:R-:W-:Y:S01]  /*3080*/  HADD2.F32 R66, -RZ, R66.H0_H0 ;  /* 0x20000042ff427230 */ /* 0x000fe20000004100 */
[----:B------:R-:W-:Y:S01]  /*3090*/  F2FP.SATFINITE.E4M3.F32.PACK_AB_MERGE_C R5, R5, R4, R81 ;  /* 0x000000040505723e */ /* 0x000fe20004807051 */
[----:B------:R-:W-:-:S02]  /*30a0*/  HADD2.F32 R8, -RZ, R8.H1_H1 ;  /* 0x30000008ff087230 */ /* 0x000fc40000004100 */
[-C--:B------:R-:W-:Y:S01]  /*30b0*/  FFMA.FTZ R29, R10, R14.reuse, -R29 ;  /* 0x0000000e0a1d7223 */ /* 0x080fe2000001081d */
[----:B------:R-:W-:Y:S02]  /*30c0*/  HADD2.F32 R30, -RZ, R30.H0_H0 ;  /* 0x2000001eff1e7230 */ /* 0x000fe40000004100 */
[----:B------:R-:W-:Y:S01]  /*30d0*/  FFMA.FTZ R70, R11, R14, R70 ;  /* 0x0000000e0b467223 */ /* 0x000fe20000010046 */
[CC--:B------:R-:W-:Y:S01]  /*30e0*/  FMUL.FTZ R15, R9.reuse, R66.reuse ;  /* 0x00000042090f7220 */ /* 0x0c0fe20000410000 */
[----:B------:R-:W-:Y:S01]  /*30f0*/  FMUL.FTZ R68, R8, R66 ;  /* 0x0000004208447220 */ /* 0x000fe20000410000 */
[----:B------:R-:W-:Y:S02]  /*3100*/  F2FP.F16.E4M3.UNPACK_B R14, R28.H1 ;  /* 0x0000001cff0e723e */ /* 0x000fe400030006ff */
[----:B------:R-:W-:Y:S01]  /*3110*/  F2FP.SATFINITE.E4M3.F32.PACK_AB_MERGE_C R80, R70, R29, RZ ;  /* 0x0000001d4650723e */ /* 0x000fe200048070ff */
[-C--:B------:R-:W-:Y:S01]  /*3120*/  FFMA.FTZ R68, R9, R30.reuse, -R68 ;  /* 0x0000001e09447223 */ /* 0x080fe20000010844 */
[----:B------:R-:W-:Y:S01]  /*3130*/  F2FP.F16.E4M3.UNPACK_B R9, R7.H1 ;  /* 0x00000007ff09723e */ /* 0x000fe200030006ff */
[----:B------:R-:W-:Y:S01]  /*3140*/  FFMA.FTZ R69, R8, R30, R15 ;  /* 0x0000001e08457223 */ /* 0x000fe2000001000f */
[-C--:B------:R-:W-:Y:S01]  /*3150*/  F2FP.F16.E4M3.UNPACK_B R29, R67.reuse.H1 ;  /* 0x00000043ff1d723e */ /* 0x080fe200030006ff */
[----:B------:R-:W-:Y:S01]  /*3160*/  HADD2.F32 R15, -RZ, R14.H1_H1 ;  /* 0x3000000eff0f7230 */ /* 0x000fe20000004100 */
[----:B------:R-:W-:Y:S01]  /*3170*/  F2FP.F16.E4M3.UNPACK_B R8, R6.H1 ;  /* 0x00000006ff08723e */ /* 0x000fe200030006ff */
[----:B------:R-:W-:Y:S01]  /*3180*/  HADD2.F32 R11, -RZ, R9.H1_H1 ;  /* 0x30000009ff0b7230 */ /* 0x000fe20000004100 */
[----:B------:R-:W-:Y:S01]  /*3190*/  F2FP.F16.E4M3.UNPACK_B R67, R67 ;  /* 0x00000043ff43723e */ /* 0x000fe200020006ff */
[----:B------:R-:W-:Y:S01]  /*31a0*/  HADD2.F32 R31, -RZ, R29.H1_H1 ;  /* 0x3000001dff1f7230 */ /* 0x000fe20000004100 */
[----:B------:R-:W-:Y:S01]  /*31b0*/  F2FP.F16.E4M3.UNPACK_B R28, R28 ;  /* 0x0000001cff1c723e */ /* 0x000fe200020006ff */
[----:B------:R-:W-:Y:S01]  /*31c0*/  HADD2.F32 R10, -RZ, R9.H0_H0 ;  /* 0x20000009ff0a7230 */ /* 0x000fe20000004100 */
[----:B------:R-:W-:Y:S01]  /*31d0*/  F2FP.F16.E4M3.UNPACK_B R7, R7 ;  /* 0x00000007ff07723e */ /* 0x000fe200020006ff */
[----:B------:R-:W-:-:S02]  /*31e0*/  HADD2.F32 R9, -RZ, R8.H1_H1 ;  /* 0x30000008ff097230 */ /* 0x000fc40000004100 */
[-C--:B------:R-:W-:Y:S01]  /*31f0*/  FMUL.FTZ R71, R11, R31.reuse ;  /* 0x0000001f0b477220 */ /* 0x080fe20000410000 */
[--C-:B------:R-:W-:Y:S02]  /*3200*/  HADD2.F32 R30, -RZ, R67.reuse.H1_H1 ;  /* 0x30000043ff1e7230 */ /* 0x100fe40000004100 */
[C---:B------:R-:W-:Y:S01]  /*3210*/  FMUL.FTZ R66, R10.reuse, R31 ;  /* 0x0000001f0a427220 */ /* 0x040fe20000410000 */
[----:B------:R-:W-:Y:S02]  /*3220*/  HADD2.F32 R8, -RZ, R8.H0_H0 ;  /* 0x20000008ff087230 */ /* 0x000fe40000004100 */
[----:B------:R-:W-:Y:S01]  /*3230*/  FFMA.FTZ R71, R10, R15, -R71 ;  /* 0x0000000f0a477223 */ /* 0x000fe20000010847 */
[----:B------:R-:W-:Y:S02]  /*3240*/  HADD2.F32 R10, -RZ, R28.H1_H1 ;  /* 0x3000001cff0a7230 */ /* 0x000fe40000004100 */
[----:B------:R-:W-:Y:S01]  /*3250*/  FMUL.FTZ R31, R9, R30 ;  /* 0x0000001e091f7220 */ /* 0x000fe20000410000 */
[----:B------:R-:W-:Y:S01]  /*3260*/  F2FP.F16.E4M3.UNPACK_B R6, R6 ;  /* 0x00000006ff06723e */ /* 0x000fe200020006ff */
[----:B------:R-:W-:Y:S01]  /*3270*/  FMUL.FTZ R30, R8, R30 ;  /* 0x0000001e081e7220 */ /* 0x000fe20000410000 */
[----:B------:R-:W-:-:S02]  /*3280*/  HADD2.F32 R67, -RZ, R67.H0_H0 ;  /* 0x20000043ff437230 */ /* 0x000fc40000004100 */
[-C--:B------:R-:W-:Y:S01]  /*3290*/  FFMA.FTZ R31, R8, R10.reuse, -R31 ;  /* 0x0000000a081f7223 */ /* 0x080fe2000001081f */
[--C-:B------:R-:W-:Y:S02]  /*32a0*/  HADD2.F32 R8, -RZ, R7.reuse.H0_H0 ;  /* 0x20000007ff087230 */ /* 0x100fe40000004100 */
[----:B------:R-:W-:Y:S01]  /*32b0*/  FFMA.FTZ R30, R9, R10, R30 ;  /* 0x0000000a091e7223 */ /* 0x000fe2000001001e */
[----:B------:R-:W-:Y:S02]  /*32c0*/  HADD2.F32 R9, -RZ, R7.H1_H1 ;  /* 0x30000007ff097230 */ /* 0x000fe40000004100 */
        /* <DEDUP_REMOVED lines=8> */
[----:B------:R-:W-:Y:S01]  /*3350*/  FMUL.FTZ R10, R6, R67 ;  /* 0x00000043060a7220 */ /* 0x000fe20000410000 */
[----:B------:R-:W-:Y:S02]  /*3360*/  HADD2.F32 R28, -RZ, R28.H0_H0 ;  /* 0x2000001cff1c7230 */ /* 0x000fe40000004100 */
[-C--:B------:R-:W-:Y:S01]  /*3370*/  FMUL.FTZ R11, R9, R29.reuse ;  /* 0x0000001d090b7220 */ /* 0x080fe20000410000 */
[C---:B------:R-:W-:Y:S01]  /*3380*/  FMUL.FTZ R66, R8.reuse, R29 ;  /* 0x0000001d08427220 */ /* 0x040fe20000410000 */
[----:B------:R-:W-:Y:S02]  /*3390*/  FMUL.FTZ R67, R7, R67 ;  /* 0x0000004307437220 */ /* 0x000fe40000410000 */
[-C--:B------:R-:W-:Y:S01]  /*33a0*/  FFMA.FTZ R11, R8, R14.reuse, -R11 ;  /* 0x0000000e080b7223 */ /* 0x080fe2000001080b */
[----:B------:R-:W-:Y:S01]  /*33b0*/  FFMA.FTZ R66, R9, R14, R66 ;  /* 0x0000000e09427223 */ /* 0x000fe20000010042 */
[-C--:B------:R-:W-:Y:S01]  /*33c0*/  FFMA.FTZ R10, R7, R28.reuse, -R10 ;  /* 0x0000001c070a7223 */ /* 0x080fe2000001080a */
[----:B------:R-:W-:-:S03]  /*33d0*/  FFMA.FTZ R67, R6, R28, R67 ;  /* 0x0000001c06437223 */ /* 0x000fc60000010043 */
[----:B------:R-:W-:Y:S02]  /*33e0*/  F2FP.SATFINITE.E4M3.F32.PACK_AB_MERGE_C R7, R66, R11, R70 ;  /* 0x0000000b4207723e */ /* 0x000fe40004807046 */
[----:B------:R-:W-:-:S07]  /*33f0*/  F2FP.SATFINITE.E4M3.F32.PACK_AB_MERGE_C R6, R67, R10, R30 ;  /* 0x0000000a4306723e */ /* 0x000fce000480701e */
.L_x_308:
[----:B------:R-:W-:Y:S05]  /*3400*/  BSYNC B1 ;  /* 0x0000000000017941 */ /* 0x000fea0003800000 */
.L_x_307:
[----:B0-----:R0:W-:Y:S01]  /*3410*/  STG.E.128 desc[UR42][R12.64+0x20], R4 ;  /* 0x000020040c007986 */ /* 0x0011e2000c101d2a */
[----:B------:R-:W-:Y:S05]  /*3420*/  BRA `(.L_x_302) ;  /* 0x0000001000bc7947 */ /* 0x000fea0003800000 */
.L_x_296:
[----:B------:R-:W-:Y:S01]  /*3430*/  IMAD R5, R2, -0xa0, R33 ;  /* 0xffffff6002057824 */ /* 0x000fe200078e0221 */
[----:B------:R-:W-:-:S04]  /*3440*/  CS2R R10, SRZ ;  /* 0x00000000000a7805 */ /* 0x000fc8000001ff00 */
[----:B------:R-:W-:-:S04]  /*3450*/  VIMNMX R8, R5, 0xa0, PT ;  /* 0x000000a005087848 */ /* 0x000fc80003fe0100 */
[----:B------:R-:W-:Y:S02]  /*3460*/  ISETP.GE.AND P1, PT, R23, R8, PT ;  /* 0x000000081700720c */ /* 0x000fe40003f26270 */
[----:B------:R-:W-:Y:S02]  /*3470*/  CS2R R8, SRZ ;  /* 0x0000000000087805 */ /* 0x000fe4000001ff00 */
[----:B------:R-:W-:-:S13]  /*3480*/  ISETP.GE.OR P0, PT, R18, R31, P1 ;  /* 0x0000001f1200720c */ /* 0x000fda0000f06670 */
[----:B------:R-:W0:Y:S08]  /*3490*/  @!P0 LDC.64 R12, c[0x0][0x3c8] ;  /* 0x0000f200ff0c8b82 */ /* 0x000e300000000a00 */
[----:B------:R-:W1:Y:S01]  /*34a0*/  @!P0 LDC.64 R28, c[0x0][0x3e0] ;  /* 0x0000f800ff1c8b82 */ /* 0x000e620000000a00 */
[----:B0-----:R-:W-:Y:S02]  /*34b0*/  @!P0 IADD3 R12, P5, P6, R46, R12, R4 ;  /* 0x0000000c2e0c8210 */ /* 0x001fe40007ebe004 */
[----:B------:R-:W-:-:S02]  /*34c0*/  CS2R R4, SRZ ;  /* 0x0000000000047805 */ /* 0x000fc4000001ff00 */
[----:B------:R-:W-:Y:S02]  /*34d0*/  @!P0 IADD3.X R13, R62, R13, R30, P5, P6 ;  /* 0x0000000d3e0d8210 */ /* 0x000fe40002fec41e */
[----:B-1----:R-:W-:Y:S02]  /*34e0*/  @!P0 IADD3 R28, P5, P6, R40, R28, R6 ;  /* 0x0000001c281c8210 */ /* 0x002fe40007ebe006 */
[----:B------:R-:W-:Y:S02]  /*34f0*/  CS2R R6, SRZ ;  /* 0x0000000000067805 */ /* 0x000fe4000001ff00 */
[----:B------:R-:W-:-:S04]  /*3500*/  @!P0 IADD3.X R29, R63, R29, R68, P5, P6 ;  /* 0x0000001d3f1d8210 */ /* 0x000fc80002fec444 */
[----:B------:R-:W2:Y:S04]  /*3510*/  @!P0 LDG.E.128 R4, desc[UR42][R12.64] ;  /* 0x0000002a0c048981 */ /* 0x000ea8000c1e1d00 */
[----:B------:R-:W3:Y:S01]  /*3520*/  @!P0 LDG.E.128 R8, desc[UR42][R28.64] ;  /* 0x0000002a1c088981 */ /* 0x000ee2000c1e1d00 */
[----:B------:R-:W-:Y:S01]  /*3530*/  ISETP.GE.AND P0, PT, R18, R31, PT ;  /* 0x0000001f1200720c */ /* 0x000fe20003f06270 */
[----:B------:R-:W-:Y:S01]  /*3540*/  UISETP.NE.AND UP0, UPT, UR36, 0x3, UPT ;  /* 0x000000032400788c */ /* 0x000fe2000bf05270 */
[----:B------:R-:W-:-:S11]  /*3550*/  LOP3.LUT R22, R22, 0xfffffffe, RZ, 0xc0, !PT ;  /* 0xfffffffe16167812 */ /* 0x000fd600078ec0ff */
[----:B------:R-:W-:Y:S02]  /*3560*/  @P0 LOP3.LUT R22, R22, 0x1, RZ, 0xfc, !PT ;  /* 0x0000000116160812 */ /* 0x000fe400078efcff */
[----:B------:R-:W-:Y:S01]  /*3570*/  PLOP3.LUT P0, PT, PT, PT, UP0, 0x80, 0x0 ;  /* 0x000000000000781c */ /* 0x000fe20003f0f008 */
[----:B--2---:R-:W-:Y:S02]  /*3580*/  IMAD.MOV.U32 R82, RZ, RZ, R6 ;  /* 0x000000ffff527224 */ /* 0x004fe400078e0006 */
[----:B------:R-:W-:Y:S02]  /*3590*/  IMAD.MOV.U32 R84, RZ, RZ, R4 ;  /* 0x000000ffff547224 */ /* 0x000fe400078e0004 */
[----:B---3--:R-:W-:Y:S01]  /*35a0*/  IMAD.MOV.U32 R80, RZ, RZ, R10 ;  /* 0x000000ffff507224 */ /* 0x008fe200078e000a */
[----:B------:R-:W-:-:S07]  /*35b0*/  MOV R86, R8 ;  /* 0x0000000800567202 */ /* 0x000fce0000000f00 */
[----:B------:R-:W-:Y:S05]  /*35c0*/  @!P0 BRA `(.L_x_309) ;  /* 0x0000000000048947 */ /* 0x000fea0003800000 */
[----:B------:R-:W-:Y:S01]  /*35d0*/  BPT.TRAP 0x1 ;  /* 0x000000040000795c */ /* 0x000fe20000300000 */
.L_x_309:
[----:B------:R-:W-:Y:S01]  /*35e0*/  IMAD R78, R17, 0x8, R16 ;  /* 0x00000008114e7824 */ /* 0x000fe200078e0210 */
[----:B------:R-:W-:Y:S01]  /*35f0*/  SHF.L.U32 R79, R156, 0x1f, RZ ;  /* 0x0000001f9c4f7819 */ /* 0x000fe200000006ff */
[----:B------:R-:W0:Y:S01]  /*3600*/  LDC R81, c[0x0][0x2e4] ;  /* 0x0000b900ff517b82 */ /* 0x000e220000000800 */
[----:B------:R-:W-:Y:S02]  /*3610*/  BSSY B1, `(.L_x_310) ;  /* 0x0000003000017945 */ /* 0x000fe40003800000 */
[----:B------:R-:W1:Y:S02]  /*3620*/  SYNCS.PHASECHK.TRANS64.TRYWAIT P5, [R78+URZ+0x13290], R79 ;  /* 0x0132904f4e0075a7 */ /* 0x000e6400080a017f */
[----:B-1----:R-:W-:Y:S05]  /*3630*/  @!P5 BRA `(.L_x_311) ;  /* 0x0000011c009cd947 */ /* 0x002fea0003800000 */
.L_x_519:
[----:B------:R-:W-:Y:S05]  /*3640*/  BSYNC B1 ;  /* 0x0000000000017941 */ /* 0x000fea0003800000 */
.L_x_310:
[----:B0-----:R-:W-:Y:S01]  /*3650*/  ISETP.GE.OR P5, PT, R18, R81, P1 ;  /* 0x000000511200720c */ /* 0x001fe20000fa6670 */
[----:B------:R-:W-:Y:S01]  /*3660*/  ULDC.64 UR4, c[0x0][0x2f0] ;  /* 0x0000bc0000047ab9 */ /* 0x000fe20000000a00 */
[----:B------:R-:W-:Y:S01]  /*3670*/  SHF.R.S32.HI R12, RZ, 0x1f, R23 ;  /* 0x0000001fff0c7819 */ /* 0x000fe20000011417 */
[----:B------:R-:W-:-:S04]  /*3680*/  IMAD.MOV.U32 R68, RZ, RZ, R14 ;  /* 0x000000ffff447224 */ /* 0x000fc800078e000e */
[----:B------:R-:W-:Y:S02]  /*3690*/  IMAD R12, R12, UR4, RZ ;  /* 0x000000040c0c7c24 */ /* 0x000fe4000f8e02ff */
[----:B------:R-:W-:-:S04]  /*36a0*/  IMAD.WIDE.U32 R68, R23, UR4, R68 ;  /* 0x0000000417447c25 */ /* 0x000fc8000f8e0044 */
[----:B------:R-:W-:Y:S01]  /*36b0*/  IMAD R83, R23, UR5, R12 ;  /* 0x0000000517537c24 */ /* 0x000fe2000f8e020c */
[----:B------:R-:W-:Y:S06]  /*36c0*/  @P5 BRA `(.L_x_302) ;  /* 0x0000001000145947 */ /* 0x000fec0003800000 */
[----:B------:R-:W2:Y:S04]  /*36d0*/  LDL R30, [R1+0x14] ;  /* 0x00001400011e7983 */ /* 0x000ea80000100800 */
[----:B------:R-:W3:Y:S04]  /*36e0*/  LDL R29, [R1+0x18] ;  /* 0x00001800011d7983 */ /* 0x000ee80000100800 */
[----:B------:R-:W4:Y:S01]  /*36f0*/  LDL R28, [R1+0x1c] ;  /* 0x00001c00011c7983 */ /* 0x000f220000100800 */
[----:B------:R-:W-:Y:S01]  /*3700*/  IMAD.IADD R83, R83, 0x1, R69 ;  /* 0x0000000153537824 */ /* 0x000fe200078e0245 */
[----:B------:R-:W-:Y:S01]  /*3710*/  IADD3 R71, P5, P6, R54, R68, R64 ;  /* 0x0000004436477210 */ /* 0x000fe20007ebe040 */
[----:B------:R-:W-:Y:S01]  /*3720*/  IMAD.IADD R13, R81, 0x1, -R58 ;  /* 0x00000001510d7824 */ /* 0x000fe200078e0a3a */
[----:B------:R-:W-:Y:S02]  /*3730*/  BSSY B1, `(.L_x_312) ;  /* 0x00000e2000017945 */ /* 0x000fe40003800000 */
[----:B------:R-:W-:-:S02]  /*3740*/  IADD3.X R12, R0, R83, R73, P5, P6 ;  /* 0x00000053000c7210 */ /* 0x000fc40002fec449 */
[----:B------:R-:W-:Y:S02]  /*3750*/  IADD3 R70, P5, R71, R66, RZ ;  /* 0x0000004247467210 */ /* 0x000fe40007fbe0ff */
[----:B------:R-:W-:-:S03]  /*3760*/  LOP3.LUT P6, RZ, R22, 0x1, RZ, 0xc0, !PT ;  /* 0x0000000116ff7812 */ /* 0x000fc600078cc0ff */
[----:B------:R-:W-:Y:S01]  /*3770*/  IMAD.X R71, R12, 0x1, R67, P5 ;  /* 0x000000010c477824 */ /* 0x000fe200028e0643 */
[----:B------:R-:W-:-:S04]  /*3780*/  LOP3.LUT P5, RZ, R22, 0x4, RZ, 0xc0, !PT ;  /* 0x0000000416ff7812 */ /* 0x000fc800078ac0ff */
[----:B------:R-:W-:-:S04]  /*3790*/  SEL R13, R58, R13, !P5 ;  /* 0x0000000d3a0d7207 */ /* 0x000fc80006800000 */
[----:B------:R-:W-:-:S04]  /*37a0*/  SHF.R.S32.HI R12, RZ, 0x1f, R13 ;  /* 0x0000001fff0c7819 */ /* 0x000fc8000001140d */
[----:B------:R-:W-:Y:S01]  /*37b0*/  LEA.HI R12, R12, R13, RZ, 0x5 ;  /* 0x0000000d0c0c7211 */ /* 0x000fe200078f28ff */
[----:B------:R-:W-:-:S03]  /*37c0*/  IMAD R13, R17, 0x2800, R74 ;  /* 0x00002800110d7824 */ /* 0x000fc600078e024a */
[----:B------:R-:W-:Y:S02]  /*37d0*/  SHF.R.S32.HI R12, RZ, 0x5, R12 ;  /* 0x00000005ff0c7819 */ /* 0x000fe4000001140c */
[----:B------:R-:W-:Y:S02]  /*37e0*/  IADD3 R13, R16, R13, RZ ;  /* 0x0000000d100d7210 */ /* 0x000fe40007ffe0ff */
[----:B------:R-:W-:-:S05]  /*37f0*/  LEA.HI.SX32 R12, R21, R12, 0x1c ;  /* 0x0000000c150c7211 */ /* 0x000fca00078fe2ff */
[----:B------:R-:W-:-:S05]  /*3800*/  IMAD.SHL.U32 R85, R12, 0x10, RZ ;  /* 0x000000100c557824 */ /* 0x000fca00078e00ff */
[----:B--2---:R-:W-:-:S04]  /*3810*/  LOP3.LUT R12, R30, 0x30, R85, 0xf8, !PT ;  /* 0x000000301e0c7812 */ /* 0x004fc800078ef855 */
[----:B---3--:R-:W-:-:S05]  /*3820*/  LOP3.LUT R12, R12, R29, RZ, 0x3c, !PT ;  /* 0x0000001d0c0c7212 */ /* 0x008fca00078e3cff */
[----:B----4-:R-:W-:-:S04]  /*3830*/  IMAD.IADD R12, R28, 0x1, R12 ;  /* 0x000000011c0c7824 */ /* 0x010fc800078e020c */
[----:B------:R-:W-:-:S04]  /*3840*/  IMAD R15, R17, 0x2800, R12 ;  /* 0x00002800110f7824 */ /* 0x000fc800078e020c */
[----:B------:R-:W-:Y:S02]  /*3850*/  IMAD.IADD R28, R16, 0x1, R15 ;  /* 0x00000001101c7824 */ /* 0x000fe400078e020f */
[----:B------:R-:W0:Y:S04]  /*3860*/  LDS.128 R12, [R13+0xe000] ;  /* 0x00e000000d0c7984 */ /* 0x000e280000000c00 */
[----:B------:R-:W2:Y:S01]  /*3870*/  LDS.128 R28, [R28+0xe000] ;  /* 0x00e000001c1c7984 */ /* 0x000ea20000000c00 */
[----:B------:R-:W-:Y:S05]  /*3880*/  @P6 BRA `(.L_x_313) ;  /* 0x0000000c00306947 */ /* 0x000fea0003800000 */
[--C-:B------:R-:W-:Y:S02]  /*3890*/  SHF.R.U32.HI R93, RZ, 0x8, R5.reuse ;  /* 0x00000008ff5d7819 */ /* 0x100fe40000011605 */
[----:B------:R-:W-:Y:S02]  /*38a0*/  LOP3.LUT R4, R5, 0xff0000ff, RZ, 0xc0, !PT ;  /* 0xff0000ff05047812 */ /* 0x000fe400078ec0ff */
[----:B------:R-:W-:Y:S01]  /*38b0*/  SHF.R.U32.HI R91, RZ, 0x10, R5 ;  /* 0x00000010ff5b7819 */ /* 0x000fe20000011605 */
[----:B------:R-:W-:Y:S01]  /*38c0*/  IMAD.SHL.U32 R5, R93, 0x100, RZ ;  /* 0x000001005d057824 */ /* 0x000fe200078e00ff */
[----:B------:R-:W-:Y:S02]  /*38d0*/  SHF.R.U32.HI R89, RZ, 0x8, R7 ;  /* 0x00000008ff597819 */ /* 0x000fe40000011607 */
[----:B------:R-:W-:Y:S02]  /*38e0*/  SHF.R.U32.HI R87, RZ, 0x8, R11 ;  /* 0x00000008ff577819 */ /* 0x000fe4000001160b */
[----:B------:R-:W-:-:S02]  /*38f0*/  LOP3.LUT R6, R7, 0xff0000ff, RZ, 0xc0, !PT ;  /* 0xff0000ff07067812 */ /* 0x000fc400078ec0ff */
[----:B------:R-:W-:Y:S01]  /*3900*/  SHF.R.U32.HI R90, RZ, 0x10, R7 ;  /* 0x00000010ff5a7819 */ /* 0x000fe20000011607 */
[----:B------:R-:W-:Y:S01]  /*3910*/  IMAD.SHL.U32 R7, R89, 0x100, RZ ;  /* 0x0000010059077824 */ /* 0x000fe200078e00ff */
[----:B------:R-:W-:Y:S01]  /*3920*/  LOP3.LUT R4, R4, 0xff00, R5, 0xf8, !PT ;  /* 0x0000ff0004047812 */ /* 0x000fe200078ef805 */
[----:B------:R-:W-:Y:S01]  /*3930*/  IMAD.U32 R5, R91, 0x10000, RZ ;  /* 0x000100005b057824 */ /* 0x000fe200078e00ff */
[----:B------:R-:W-:Y:S02]  /*3940*/  LOP3.LUT R10, R11, 0xff0000ff, RZ, 0xc0, !PT ;  /* 0xff0000ff0b0a7812 */ /* 0x000fe400078ec0ff */
[----:B------:R-:W-:Y:S01]  /*3950*/  SHF.R.U32.HI R94, RZ, 0x10, R11 ;  /* 0x00000010ff5e7819 */ /* 0x000fe2000001160b */
[----:B------:R-:W-:Y:S01]  /*3960*/  IMAD.SHL.U32 R11, R87, 0x100, RZ ;  /* 0x00000100570b7824 */ /* 0x000fe200078e00ff */
[----:B------:R-:W-:Y:S02]  /*3970*/  SHF.R.U32.HI R88, RZ, 0x8, R9 ;  /* 0x00000008ff587819 */ /* 0x000fe40000011609 */
[----:B------:R-:W-:Y:S01]  /*3980*/  LOP3.LUT R7, R6, 0xff00, R7, 0xf8, !PT ;  /* 0x0000ff0006077812 */ /* 0x000fe200078ef807 */
[----:B------:R-:W-:Y:S01]  /*3990*/  IMAD.U32 R94, R94, 0x10000, RZ ;  /* 0x000100005e5e7824 */ /* 0x000fe200078e00ff */
[----:B------:R-:W-:-:S02]  /*39a0*/  LOP3.LUT R8, R9, 0xff0000ff, RZ, 0xc0, !PT ;  /* 0xff0000ff09087812 */ /* 0x000fc400078ec0ff */
[----:B------:R-:W-:Y:S01]  /*39b0*/  SHF.R.U32.HI R92, RZ, 0x10, R9 ;  /* 0x00000010ff5c7819 */ /* 0x000fe20000011609 */
[----:B------:R-:W-:Y:S01]  /*39c0*/  IMAD.SHL.U32 R9, R88, 0x100, RZ ;  /* 0x0000010058097824 */ /* 0x000fe200078e00ff */
[----:B------:R-:W-:Y:S01]  /*39d0*/  LOP3.LUT R6, R4, 0xff0000, R5, 0xf8, !PT ;  /* 0x00ff000004067812 */ /* 0x000fe200078ef805 */
[----:B------:R-:W-:Y:S01]  /*39e0*/  IMAD.U32 R4, R90, 0x10000, RZ ;  /* 0x000100005a047824 */ /* 0x000fe200078e00ff */
[----:B------:R-:W-:Y:S02]  /*39f0*/  LOP3.LUT R91, R10, 0xff00, R11, 0xf8, !PT ;  /* 0x0000ff000a5b7812 */ /* 0x000fe400078ef80b */
[----:B------:R-:W-:Y:S02]  /*3a00*/  F2FP.F16.E4M3.UNPACK_B R90, R86.H1 ;  /* 0x00000056ff5a723e */ /* 0x000fe400030006ff */
[----:B--2---:R-:W-:Y:S02]  /*3a10*/  F2FP.F16.E4M3.UNPACK_B R11, R28.H1 ;  /* 0x0000001cff0b723e */ /* 0x004fe400030006ff */
[----:B0-----:R-:W-:-:S02]  /*3a20*/  F2FP.F16.E4M3.UNPACK_B R10, R12.H1 ;  /* 0x0000000cff0a723e */ /* 0x001fc400030006ff */
[----:B------:R-:W-:Y:S01]  /*3a30*/  LOP3.LUT R89, R8, 0xff00, R9, 0xf8, !PT ;  /* 0x0000ff0008597812 */ /* 0x000fe200078ef809 */
[----:B------:R-:W-:Y:S01]  /*3a40*/  HADD2.F32 R9, -RZ, R11.H0_H0 ;  /* 0x2000000bff097230 */ /* 0x000fe20000004100 */
[----:B------:R-:W-:Y:S01]  /*3a50*/  LOP3.LUT R5, R7, 0xff0000, R4, 0xf8, !PT ;  /* 0x00ff000007057812 */ /* 0x000fe200078ef804 */
[----:B------:R-:W-:Y:S01]  /*3a60*/  HADD2.F32 R4, -RZ, R90.H0_H0 ;  /* 0x2000005aff047230 */ /* 0x000fe20000004100 */
[----:B------:R-:W-:Y:S01]  /*3a70*/  F2FP.F16.E4M3.UNPACK_B R87, R84.H1 ;  /* 0x00000054ff57723e */ /* 0x000fe200030006ff */
[--C-:B------:R-:W-:Y:S01]  /*3a80*/  HADD2.F32 R8, -RZ, R10.reuse.H0_H0 ;  /* 0x2000000aff087230 */ /* 0x100fe20000004100 */
[----:B------:R-:W-:Y:S01]  /*3a90*/  SHF.L.U32 R92, R92, 0x10, RZ ;  /* 0x000000105c5c7819 */ /* 0x000fe200000006ff */
[----:B------:R-:W-:Y:S02]  /*3aa0*/  HADD2.F32 R10, -RZ, R10.H1_H1 ;  /* 0x3000000aff0a7230 */ /* 0x000fe40000004100 */
[----:B------:R-:W-:Y:S01]  /*3ab0*/  FMUL.FTZ R93, R9, R4 ;  /* 0x00000004095d7220 */ /* 0x000fe20000410000 */
[----:B------:R-:W-:-:S02]  /*3ac0*/  HADD2.F32 R88, -RZ, R87.H0_H0 ;  /* 0x20000057ff587230 */ /* 0x000fc40000004100 */
[C---:B------:R-:W-:Y:S01]  /*3ad0*/  FMUL.FTZ R96, R8.reuse, R4 ;  /* 0x0000000408607220 */ /* 0x040fe20000410000 */
[----:B------:R-:W-:Y:S01]  /*3ae0*/  LOP3.LUT R7, R89, 0xff0000, R92, 0xf8, !PT ;  /* 0x00ff000059077812 */ /* 0x000fe200078ef85c */
[----:B------:R-:W-:Y:S01]  /*3af0*/  HADD2.F32 R89, -RZ, R87.H1_H1 ;  /* 0x30000057ff597230 */ /* 0x000fe20000004100 */
[----:B------:R-:W-:Y:S01]  /*3b00*/  F2FP.F16.E4M3.UNPACK_B R28, R28 ;  /* 0x0000001cff1c723e */ /* 0x000fe200020006ff */
[-C--:B------:R-:W-:Y:S01]  /*3b10*/  FFMA.FTZ R8, R8, R88.reuse, -R93 ;  /* 0x0000005808087223 */ /* 0x080fe2000001085d */
[----:B------:R-:W-:Y:S01]  /*3b20*/  FFMA.FTZ R9, R9, R88, R96 ;  /* 0x0000005809097223 */ /* 0x000fe20000010060 */
[----:B------:R-:W-:Y:S01]  /*3b30*/  HADD2.F32 R92, -RZ, R90.H1_H1 ;  /* 0x3000005aff5c7230 */ /* 0x000fe20000004100 */
[----:B------:R-:W-:Y:S01]  /*3b40*/  F2FP.F16.E4M3.UNPACK_B R90, R86 ;  /* 0x00000056ff5a723e */ /* 0x000fe200020006ff */
[----:B------:R-:W-:Y:S01]  /*3b50*/  HADD2.F32 R87, -RZ, R11.H1_H1 ;  /* 0x3000000bff577230 */ /* 0x000fe20000004100 */
[----:B------:R-:W-:Y:S01]  /*3b60*/  F2FP.F16.E4M3.UNPACK_B R88, R84 ;  /* 0x00000054ff58723e */ /* 0x000fe200020006ff */
[----:B------:R-:W-:Y:S01]  /*3b70*/  HADD2.F32 R86, -RZ, R28.H0_H0 ;  /* 0x2000001cff567230 */ /* 0x000fe20000004100 */
[----:B------:R-:W-:-:S02]  /*3b80*/  F2FP.F16.E4M3.UNPACK_B R84, R12 ;  /* 0x0000000cff54723e */ /* 0x000fc400020006ff */
[----:B------:R-:W-:Y:S01]  /*3b90*/  LOP3.LUT R4, R91, 0xff0000, R94, 0xf8, !PT ;  /* 0x00ff00005b047812 */ /* 0x000fe200078ef85e */
[CC--:B------:R-:W-:Y:S01]  /*3ba0*/  FMUL.FTZ R11, R87.reuse, R92.reuse ;  /* 0x0000005c570b7220 */ /* 0x0c0fe20000410000 */
[----:B------:R-:W-:Y:S02]  /*3bb0*/  HADD2.F32 R91, -RZ, R90.H0_H0 ;  /* 0x2000005aff5b7230 */ /* 0x000fe40000004100 */
[C---:B------:R-:W-:Y:S01]  /*3bc0*/  FMUL.FTZ R92, R10.reuse, R92 ;  /* 0x0000005c0a5c7220 */ /* 0x040fe20000410000 */
[----:B------:R-:W-:Y:S02]  /*3bd0*/  HADD2.F32 R12, -RZ, R84.H0_H0 ;  /* 0x20000054ff0c7230 */ /* 0x000fe40000004100 */
[-C--:B------:R-:W-:Y:S01]  /*3be0*/  FFMA.FTZ R11, R10, R89.reuse, -R11 ;  /* 0x000000590a0b7223 */ /* 0x080fe2000001080b */
[----:B------:R-:W-:Y:S02]  /*3bf0*/  HADD2.F32 R90, -RZ, R90.H1_H1 ;  /* 0x3000005aff5a7230 */ /* 0x000fe40000004100 */
[----:B------:R-:W-:Y:S01]  /*3c00*/  FFMA.FTZ R10, R87, R89, R92 ;  /* 0x00000059570a7223 */ /* 0x000fe2000001005c */
[----:B------:R-:W-:-:S02]  /*3c10*/  HADD2.F32 R87, -RZ, R88.H0_H0 ;  /* 0x20000058ff577230 */ /* 0x000fc40000004100 */
[-C--:B------:R-:W-:Y:S01]  /*3c20*/  FMUL.FTZ R93, R86, R91.reuse ;  /* 0x0000005b565d7220 */ /* 0x080fe20000410000 */
[C---:B------:R-:W-:Y:S01]  /*3c30*/  FMUL.FTZ R91, R12.reuse, R91 ;  /* 0x0000005b0c5b7220 */ /* 0x040fe20000410000 */
[----:B------:R-:W-:Y:S01]  /*3c40*/  HADD2.F32 R89, -RZ, R28.H1_H1 ;  /* 0x3000001cff597230 */ /* 0x000fe20000004100 */
[----:B------:R-:W-:Y:S01]  /*3c50*/  F2FP.F16.E4M3.UNPACK_B R92, R80.H1 ;  /* 0x00000050ff5c723e */ /* 0x000fe200030006ff */
[-C--:B------:R-:W-:Y:S01]  /*3c60*/  FFMA.FTZ R12, R12, R87.reuse, -R93 ;  /* 0x000000570c0c7223 */ /* 0x080fe2000001085d */
[----:B------:R-:W-:Y:S01]  /*3c70*/  FFMA.FTZ R28, R86, R87, R91 ;  /* 0x00000057561c7223 */ /* 0x000fe2000001005b */
[----:B------:R-:W-:Y:S02]  /*3c80*/  HADD2.F32 R84, -RZ, R84.H1_H1 ;  /* 0x30000054ff547230 */ /* 0x000fe40000004100 */
[----:B------:R-:W-:Y:S01]  /*3c90*/  FMUL.FTZ R87, R89, R90 ;  /* 0x0000005a59577220 */ /* 0x000fe20000410000 */
[----:B------:R-:W-:Y:S01]  /*3ca0*/  HADD2.F32 R86, -RZ, R88.H1_H1 ;  /* 0x30000058ff567230 */ /* 0x000fe20000004100 */
[----:B------:R-:W-:Y:S01]  /*3cb0*/  F2FP.F16.E4M3.UNPACK_B R88, R30.H1 ;  /* 0x0000001eff58723e */ /* 0x000fe200030006ff */
[----:B------:R-:W-:-:S02]  /*3cc0*/  HADD2.F32 R95, -RZ, R92.H0_H0 ;  /* 0x2000005cff5f7230 */ /* 0x000fc40000004100 */
[C---:B------:R-:W-:Y:S01]  /*3cd0*/  FMUL.FTZ R94, R84.reuse, R90 ;  /* 0x0000005a545e7220 */ /* 0x040fe20000410000 */
[----:B------:R-:W-:Y:S01]  /*3ce0*/  F2FP.F16.E4M3.UNPACK_B R91, R82.H1 ;  /* 0x00000052ff5b723e */ /* 0x000fe200030006ff */
[----:B------:R-:W-:Y:S01]  /*3cf0*/  FFMA.FTZ R87, R84, R86, -R87 ;  /* 0x0000005654577223 */ /* 0x000fe20000010857 */
[----:B------:R-:W-:Y:S01]  /*3d00*/  F2FP.F16.E4M3.UNPACK_B R84, R14.H1 ;  /* 0x0000000eff54723e */ /* 0x000fe200030006ff */
[----:B------:R-:W-:Y:S02]  /*3d10*/  HADD2.F32 R90, -RZ, R88.H0_H0 ;  /* 0x20000058ff5a7230 */ /* 0x000fe40000004100 */
[----:B------:R-:W-:Y:S01]  /*3d20*/  FFMA.FTZ R89, R89, R86, R94 ;  /* 0x0000005659597223 */ /* 0x000fe2000001005e */
[----:B------:R-:W-:Y:S01]  /*3d30*/  HADD2.F32 R93, -RZ, R91.H0_H0 ;  /* 0x2000005bff5d7230 */ /* 0x000fe20000004100 */
[----:B------:R-:W-:Y:S01]  /*3d40*/  F2FP.F16.E4M3.UNPACK_B R14, R14 ;  /* 0x0000000eff0e723e */ /* 0x000fe200020006ff */
[----:B------:R-:W-:Y:S02]  /*3d50*/  HADD2.F32 R86, -RZ, R84.H0_H0 ;  /* 0x20000054ff567230 */ /* 0x000fe40000004100 */
[----:B------:R-:W-:Y:S01]  /*3d60*/  FMUL.FTZ R99, R90, R95 ;  /* 0x0000005f5a637220 */ /* 0x000fe20000410000 */
[----:B------:R-:W-:Y:S01]  /*3d70*/  HADD2.F32 R97, -RZ, R92.H1_H1 ;  /* 0x3000005cff617230 */ /* 0x000fe20000004100 */
[----:B------:R-:W-:Y:S01]  /*3d80*/  F2FP.SATFINITE.E4M3.F32.PACK_AB_MERGE_C R9, R10, R9, RZ ;  /* 0x000000090a09723e */ /* 0x000fe200048070ff */
[----:B------:R-:W-:-:S02]  /*3d90*/  HADD2.F32 R88, -RZ, R88.H1_H1 ;  /* 0x30000058ff587230 */ /* 0x000fc40000004100 */
[C---:B------:R-:W-:Y:S01]  /*3da0*/  FMUL.FTZ R95, R86.reuse, R95 ;  /* 0x0000005f565f7220 */ /* 0x040fe20000410000 */
[----:B------:R-:W-:Y:S02]  /*3db0*/  HADD2.F32 R84, -RZ, R84.H1_H1 ;  /* 0x30000054ff547230 */ /* 0x000fe40000004100 */
[----:B------:R-:W-:Y:S01]  /*3dc0*/  FFMA.FTZ R92, R86, R93, -R99 ;  /* 0x0000005d565c7223 */ /* 0x000fe20000010863 */
[----:B------:R-:W-:Y:S02]  /*3dd0*/  HADD2.F32 R91, -RZ, R91.H1_H1 ;  /* 0x3000005bff5b7230 */ /* 0x000fe40000004100 */
[-C--:B------:R-:W-:Y:S01]  /*3de0*/  FMUL.FTZ R99, R88, R97.reuse ;  /* 0x0000006158637220 */ /* 0x080fe20000410000 */
[----:B------:R-:W-:Y:S01]  /*3df0*/  F2FP.F16.E4M3.UNPACK_B R86, R80 ;  /* 0x00000050ff56723e */ /* 0x000fe200020006ff */
[C---:B------:R-:W-:Y:S01]  /*3e00*/  FMUL.FTZ R97, R84.reuse, R97 ;  /* 0x0000006154617220 */ /* 0x040fe20000410000 */
[----:B------:R-:W-:Y:S01]  /*3e10*/  F2FP.F16.E4M3.UNPACK_B R80, R30 ;  /* 0x0000001eff50723e */ /* 0x000fe200020006ff */
[----:B------:R-:W-:Y:S01]  /*3e20*/  FFMA.FTZ R103, R84, R91, -R99 ;  /* 0x0000005b54677223 */ /* 0x000fe20000010863 */
[----:B------:R-:W-:Y:S01]  /*3e30*/  F2FP.F16.E4M3.UNPACK_B R84, R82 ;  /* 0x00000052ff54723e */ /* 0x000fe200020006ff */
[----:B------:R-:W-:Y:S01]  /*3e40*/  FFMA.FTZ R90, R90, R93, R95 ;  /* 0x0000005d5a5a7223 */ /* 0x000fe2000001005f */
[----:B------:R-:W-:Y:S01]  /*3e50*/  FFMA.FTZ R107, R88, R91, R97 ;  /* 0x0000005b586b7223 */ /* 0x000fe20000010061 */
[----:B------:R-:W-:Y:S01]  /*3e60*/  HADD2.F32 R82, -RZ, R80.H0_H0 ;  /* 0x20000050ff527230 */ /* 0x000fe20000004100 */
[----:B------:R-:W-:Y:S01]  /*3e70*/  F2FP.SATFINITE.E4M3.F32.PACK_AB_MERGE_C R8, R11, R8, RZ ;  /* 0x000000080b08723e */ /* 0x000fe200048070ff */
[--C-:B------:R-:W-:Y:S01]  /*3e80*/  HADD2.F32 R95, -RZ, R86.reuse.H0_H0 ;  /* 0x20000056ff5f7230 */ /* 0x100fe20000004100 */
[----:B------:R-:W-:Y:S01]  /*3e90*/  F2FP.F16.E4M3.UNPACK_B R10, R29 ;  /* 0x0000001dff0a723e */ /* 0x000fe200020006ff */
[----:B------:R-:W-:Y:S01]  /*3ea0*/  HADD2.F32 R97, -RZ, R86.H1_H1 ;  /* 0x30000056ff617230 */ /* 0x000fe20000004100 */
[----:B------:R-:W-:Y:S01]  /*3eb0*/  F2FP.F16.E4M3.UNPACK_B R11, R7 ;  /* 0x00000007ff0b723e */ /* 0x000fe200020006ff */
[----:B------:R-:W-:-:S02]  /*3ec0*/  HADD2.F32 R30, -RZ, R14.H0_H0 ;  /* 0x2000000eff1e7230 */ /* 0x000fc40000004100 */
[-C--:B------:R-:W-:Y:S01]  /*3ed0*/  FMUL.FTZ R99, R82, R95.reuse ;  /* 0x0000005f52637220 */ /* 0x080fe20000410000 */
[----:B------:R-:W-:Y:S01]  /*3ee0*/  HADD2.F32 R80, -RZ, R80.H1_H1 ;  /* 0x30000050ff507230 */ /* 0x000fe20000004100 */
[----:B------:R-:W-:Y:S01]  /*3ef0*/  F2FP.SATFINITE.E4M3.F32.PACK_AB_MERGE_C R28, R89, R28, R9 ;  /* 0x0000001c591c723e */ /* 0x000fe20004807009 */
[----:B------:R-:W-:Y:S02]  /*3f00*/  HADD2.F32 R14, -RZ, R14.H1_H1 ;  /* 0x3000000eff0e7230 */ /* 0x000fe40000004100 */
[----:B------:R-:W-:Y:S01]  /*3f10*/  FMUL.FTZ R95, R30, R95 ;  /* 0x0000005f1e5f7220 */ /* 0x000fe20000410000 */
[--C-:B------:R-:W-:Y:S02]  /*3f20*/  HADD2.F32 R91, -RZ, R84.reuse.H0_H0 ;  /* 0x20000054ff5b7230 */ /* 0x100fe40000004100 */
[-C--:B------:R-:W-:Y:S01]  /*3f30*/  FMUL.FTZ R101, R80, R97.reuse ;  /* 0x0000006150657220 */ /* 0x080fe20000410000 */
[----:B------:R-:W-:Y:S02]  /*3f40*/  HADD2.F32 R93, -RZ, R84.H1_H1 ;  /* 0x30000054ff5d7230 */ /* 0x000fe40000004100 */
[----:B------:R-:W-:Y:S01]  /*3f50*/  FMUL.FTZ R97, R14, R97 ;  /* 0x000000610e617220 */ /* 0x000fe20000410000 */
[----:B------:R-:W-:Y:S01]  /*3f60*/  F2FP.F16.E4M3.UNPACK_B R9, R13 ;  /* 0x0000000dff09723e */ /* 0x000fe200020006ff */
[-C--:B------:R-:W-:Y:S01]  /*3f70*/  FFMA.FTZ R99, R30, R91.reuse, -R99 ;  /* 0x0000005b1e637223 */ /* 0x080fe20000010863 */
[----:B------:R-:W-:Y:S01]  /*3f80*/  FFMA.FTZ R30, R82, R91, R95 ;  /* 0x0000005b521e7223 */ /* 0x000fe2000001005f */
[----:B------:R-:W-:Y:S01]  /*3f90*/  FFMA.FTZ R97, R80, R93, R97 ;  /* 0x0000005d50617223 */ /* 0x000fe20000010061 */
[----:B------:R-:W-:Y:S01]  /*3fa0*/  F2FP.SATFINITE.E4M3.F32.PACK_AB_MERGE_C R12, R87, R12, R8 ;  /* 0x0000000c570c723e */ /* 0x000fe20004807008 */
[----:B------:R-:W-:Y:S01]  /*3fb0*/  HADD2.F32 R80, -RZ, R10.H0_H0 ;  /* 0x2000000aff507230 */ /* 0x000fe20000004100 */
[----:B------:R-:W-:Y:S01]  /*3fc0*/  F2FP.F16.E4M3.UNPACK_B R82, R6 ;  /* 0x00000006ff52723e */ /* 0x000fe200020006ff */
[----:B------:R-:W-:Y:S01]  /*3fd0*/  HADD2.F32 R89, -RZ, R11.H0_H0 ;  /* 0x2000000bff597230 */ /* 0x000fe20000004100 */
[----:B------:R-:W-:Y:S01]  /*3fe0*/  F2FP.F16.E4M3.UNPACK_B R29, R29.H1 ;  /* 0x0000001dff1d723e */ /* 0x000fe200030006ff */
[----:B------:R-:W-:Y:S01]  /*3ff0*/  HADD2.F32 R8, -RZ, R9.H0_H0 ;  /* 0x20000009ff087230 */ /* 0x000fe20000004100 */
[----:B------:R-:W-:Y:S01]  /*4000*/  F2FP.F16.E4M3.UNPACK_B R13, R13.H1 ;  /* 0x0000000dff0d723e */ /* 0x000fe200030006ff */
[----:B------:R-:W-:-:S02]  /*4010*/  HADD2.F32 R87, -RZ, R82.H0_H0 ;  /* 0x20000052ff577230 */ /* 0x000fc40000004100 */
[-C--:B------:R-:W-:Y:S01]  /*4020*/  FMUL.FTZ R91, R80, R89.reuse ;  /* 0x00000059505b7220 */ /* 0x080fe20000410000 */
[----:B------:R-:W-:Y:S02]  /*4030*/  HADD2.F32 R84, -RZ, R11.H1_H1 ;  /* 0x3000000bff547230 */ /* 0x000fe40000004100 */
[C---:B------:R-:W-:Y:S01]  /*4040*/  FMUL.FTZ R89, R8.reuse, R89 ;  /* 0x0000005908597220 */ /* 0x040fe20000410000 */
[----:B------:R-:W-:Y:S02]  /*4050*/  HADD2.F32 R10, -RZ, R10.H1_H1 ;  /* 0x3000000aff0a7230 */ /* 0x000fe40000004100 */
[-C--:B------:R-:W-:Y:S01]  /*4060*/  FFMA.FTZ R8, R8, R87.reuse, -R91 ;  /* 0x0000005708087223 */ /* 0x080fe2000001085b */
[----:B------:R-:W-:Y:S02]  /*4070*/  HADD2.F32 R11, -RZ, R9.H1_H1 ;  /* 0x30000009ff0b7230 */ /* 0x000fe40000004100 */
[----:B------:R-:W-:Y:S01]  /*4080*/  FFMA.FTZ R9, R80, R87, R89 ;  /* 0x0000005750097223 */ /* 0x000fe20000010059 */
[----:B------:R-:W-:-:S02]  /*4090*/  HADD2.F32 R82, -RZ, R82.H1_H1 ;  /* 0x30000052ff527230 */ /* 0x000fc40000004100 */
[C---:B------:R-:W-:Y:S01]  /*40a0*/  FMUL.FTZ R80, R10.reuse, R84 ;  /* 0x000000540a507220 */ /* 0x040fe20000410000 */
[----:B------:R-:W-:Y:S01]  /*40b0*/  F2FP.F16.E4M3.UNPACK_B R6, R6.H1 ;  /* 0x00000006ff06723e */ /* 0x000fe200030006ff */
[C---:B------:R-:W-:Y:S01]  /*40c0*/  FMUL.FTZ R87, R11.reuse, R84 ;  /* 0x000000540b577220 */ /* 0x040fe20000410000 */
[----:B------:R-:W-:Y:S01]  /*40d0*/  F2FP.F16.E4M3.UNPACK_B R84, R7.H1 ;  /* 0x00000007ff54723e */ /* 0x000fe200030006ff */
[-C--:B------:R-:W-:Y:S01]  /*40e0*/  FFMA.FTZ R11, R11, R82.reuse, -R80 ;  /* 0x000000520b0b7223 */ /* 0x080fe20000010850 */
[----:B------:R-:W-:Y:S02]  /*40f0*/  HADD2.F32 R80, -RZ, R29.H0_H0 ;  /* 0x2000001dff507230 */ /* 0x000fe40000004100 */
[----:B------:R-:W-:Y:S01]  /*4100*/  FFMA.FTZ R10, R10, R82, R87 ;  /* 0x000000520a0a7223 */ /* 0x000fe20000010057 */
[----:B------:R-:W-:Y:S01]  /*4110*/  HADD2.F32 R7, -RZ, R13.H0_H0 ;  /* 0x2000000dff077230 */ /* 0x000fe20000004100 */
[----:B------:R-:W-:Y:S01]  /*4120*/  F2FP.SATFINITE.E4M3.F32.PACK_AB_MERGE_C R90, R107, R90, RZ ;  /* 0x0000005a6b5a723e */ /* 0x000fe200048070ff */
[----:B------:R-:W-:Y:S01]  /*4130*/  HADD2.F32 R86, -RZ, R84.H0_H0 ;  /* 0x20000054ff567230 */ /* 0x000fe20000004100 */
[----:B------:R-:W-:Y:S01]  /*4140*/  F2FP.F16.E4M3.UNPACK_B R91, R4.H1 ;  /* 0x00000004ff5b723e */ /* 0x000fe200030006ff */
[----:B------:R-:W-:Y:S01]  /*4150*/  HADD2.F32 R82, -RZ, R29.H1_H1 ;  /* 0x3000001dff527230 */ /* 0x000fe20000004100 */
[----:B------:R-:W-:Y:S01]  /*4160*/  F2FP.SATFINITE.E4M3.F32.PACK_AB_MERGE_C R30, R97, R30, R90 ;  /* 0x0000001e611e723e */ /* 0x000fe2000480705a */
[----:B------:R-:W-:-:S02]  /*4170*/  HADD2.F32 R29, -RZ, R6.H0_H0 ;  /* 0x20000006ff1d7230 */ /* 0x000fc40000004100 */
[-C--:B------:R-:W-:Y:S01]  /*4180*/  FMUL.FTZ R88, R80, R86.reuse ;  /* 0x0000005650587220 */ /* 0x080fe20000410000 */
[----:B------:R-:W-:Y:S02]  /*4190*/  HADD2.F32 R13, -RZ, R13.H1_H1 ;  /* 0x3000000dff0d7230 */ /* 0x000fe40000004100 */
[C---:B------:R-:W-:Y:S01]  /*41a0*/  FMUL.FTZ R87, R7.reuse, R86 ;  /* 0x0000005607577220 */ /* 0x040fe20000410000 */
[----:B------:R-:W-:Y:S02]  /*41b0*/  HADD2.F32 R84, -RZ, R84.H1_H1 ;  /* 0x30000054ff547230 */ /* 0x000fe40000004100 */
[----:B------:R-:W-:Y:S01]  /*41c0*/  FFMA.FTZ R14, R14, R93, -R101 ;  /* 0x0000005d0e0e7223 */ /* 0x000fe20000010865 */
[----:B------:R-:W-:Y:S02]  /*41d0*/  HADD2.F32 R86, -RZ, R6.H1_H1 ;  /* 0x30000006ff567230 */ /* 0x000fe40000004100 */
[-C--:B------:R-:W-:Y:S01]  /*41e0*/  FFMA.FTZ R6, R7, R29.reuse, -R88 ;  /* 0x0000001d07067223 */ /* 0x080fe20000010858 */
[----:B------:R-:W-:Y:S01]  /*41f0*/  FFMA.FTZ R7, R80, R29, R87 ;  /* 0x0000001d50077223 */ /* 0x000fe20000010057 */
[-C--:B------:R-:W-:Y:S01]  /*4200*/  FMUL.FTZ R87, R13, R84.reuse ;  /* 0x000000540d577220 */ /* 0x080fe20000410000 */
[----:B------:R-:W-:Y:S01]  /*4210*/  FMUL.FTZ R90, R82, R84 ;  /* 0x00000054525a7220 */ /* 0x000fe20000410000 */
[----:B------:R-:W-:Y:S01]  /*4220*/  F2FP.F16.E4M3.UNPACK_B R29, R15 ;  /* 0x0000000fff1d723e */ /* 0x000fe200020006ff */
[----:B------:R-:W-:-:S02]  /*4230*/  HADD2.F32 R93, -RZ, R91.H0_H0 ;  /* 0x2000005bff5d7230 */ /* 0x000fc40000004100 */
[-C--:B------:R-:W-:Y:S01]  /*4240*/  FFMA.FTZ R94, R82, R86.reuse, R87 ;  /* 0x00000056525e7223 */ /* 0x080fe20000010057 */
[----:B------:R-:W-:Y:S01]  /*4250*/  F2FP.F16.E4M3.UNPACK_B R82, R31.H1 ;  /* 0x0000001fff52723e */ /* 0x000fe200030006ff */
[----:B------:R-:W-:Y:S01]  /*4260*/  FFMA.FTZ R13, R13, R86, -R90 ;  /* 0x000000560d0d7223 */ /* 0x000fe2000001085a */
[----:B------:R-:W-:Y:S01]  /*4270*/  F2FP.F16.E4M3.UNPACK_B R87, R5 ;  /* 0x00000005ff57723e */ /* 0x000fe200020006ff */
[----:B------:R-:W-:Y:S01]  /*4280*/  HADD2.F32 R91, -RZ, R91.H1_H1 ;  /* 0x3000005bff5b7230 */ /* 0x000fe20000004100 */
[----:B------:R-:W-:Y:S02]  /*4290*/  F2FP.F16.E4M3.UNPACK_B R15, R15.H1 ;  /* 0x0000000fff0f723e */ /* 0x000fe400030006ff */
[----:B------:R-:W-:Y:S01]  /*42a0*/  F2FP.F16.E4M3.UNPACK_B R90, R4 ;  /* 0x00000004ff5a723e */ /* 0x000fe200020006ff */
[--C-:B------:R-:W-:Y:S01]  /*42b0*/  HADD2.F32 R4, -RZ, R82.reuse.H0_H0 ;  /* 0x20000052ff047230 */ /* 0x100fe20000004100 */
[----:B------:R-:W-:Y:S01]  /*42c0*/  F2FP.F16.E4M3.UNPACK_B R5, R5.H1 ;  /* 0x00000005ff05723e */ /* 0x000fe200030006ff */
[----:B------:R-:W-:Y:S01]  /*42d0*/  HADD2.F32 R80, -RZ, R15.H0_H0 ;  /* 0x2000000fff507230 */ /* 0x000fe20000004100 */
[----:B------:R-:W-:Y:S01]  /*42e0*/  F2FP.SATFINITE.E4M3.F32.PACK_AB_MERGE_C R92, R103, R92, RZ ;  /* 0x0000005c675c723e */ /* 0x000fe200048070ff */
[----:B------:R-:W-:Y:S01]  /*42f0*/  HADD2.F32 R82, -RZ, R82.H1_H1 ;  /* 0x30000052ff527230 */ /* 0x000fe20000004100 */
[----:B------:R-:W-:Y:S01]  /*4300*/  F2FP.F16.E4M3.UNPACK_B R84, R31 ;  /* 0x0000001fff54723e */ /* 0x000fe200020006ff */
[----:B------:R-:W-:Y:S01]  /*4310*/  HADD2.F32 R89, -RZ, R5.H0_H0 ;  /* 0x20000005ff597230 */ /* 0x000fe20000004100 */
[----:B------:R-:W-:Y:S01]  /*4320*/  F2FP.SATFINITE.E4M3.F32.PACK_AB_MERGE_C R14, R14, R99, R92 ;  /* 0x000000630e0e723e */ /* 0x000fe2000480705c */
[----:B------:R-:W-:-:S02]  /*4330*/  HADD2.F32 R92, -RZ, R90.H0_H0 ;  /* 0x2000005aff5c7230 */ /* 0x000fc40000004100 */
[-C--:B------:R-:W-:Y:S01]  /*4340*/  FMUL.FTZ R97, R4, R93.reuse ;  /* 0x0000005d04617220 */ /* 0x080fe20000410000 */
[----:B------:R-:W-:Y:S02]  /*4350*/  HADD2.F32 R86, -RZ, R84.H0_H0 ;  /* 0x20000054ff567230 */ /* 0x000fe40000004100 */
[C---:B------:R-:W-:Y:S01]  /*4360*/  FMUL.FTZ R93, R80.reuse, R93 ;  /* 0x0000005d505d7220 */ /* 0x040fe20000410000 */
[----:B------:R-:W-:Y:S02]  /*4370*/  HADD2.F32 R15, -RZ, R15.H1_H1 ;  /* 0x3000000fff0f7230 */ /* 0x000fe40000004100 */
[----:B------:R-:W-:Y:S01]  /*4380*/  FFMA.FTZ R97, R80, R89, -R97 ;  /* 0x0000005950617223 */ /* 0x000fe20000010861 */
[----:B------:R-:W-:Y:S02]  /*4390*/  HADD2.F32 R31, -RZ, R29.H0_H0 ;  /* 0x2000001dff1f7230 */ /* 0x000fe40000004100 */
[----:B------:R-:W-:Y:S01]  /*43a0*/  FMUL.FTZ R96, R86, R92 ;  /* 0x0000005c56607220 */ /* 0x000fe20000410000 */
[----:B------:R-:W-:-:S02]  /*43b0*/  HADD2.F32 R88, -RZ, R87.H0_H0 ;  /* 0x20000057ff587230 */ /* 0x000fc40000004100 */
[-C--:B------:R-:W-:Y:S01]  /*43c0*/  FMUL.FTZ R80, R82, R91.reuse ;  /* 0x0000005b52507220 */ /* 0x080fe20000410000 */
[----:B------:R-:W-:Y:S02]  /*43d0*/  HADD2.F32 R84, -RZ, R84.H1_H1 ;  /* 0x30000054ff547230 */ /* 0x000fe40000004100 */
[----:B------:R-:W-:Y:S01]  /*43e0*/  FMUL.FTZ R91, R15, R91 ;  /* 0x0000005b0f5b7220 */ /* 0x000fe20000410000 */
[----:B------:R-:W-:Y:S02]  /*43f0*/  HADD2.F32 R90, -RZ, R90.H1_H1 ;  /* 0x3000005aff5a7230 */ /* 0x000fe40000004100 */
[----:B------:R-:W-:Y:S01]  /*4400*/  FFMA.FTZ R93, R4, R89, R93 ;  /* 0x00000059045d7223 */ /* 0x000fe2000001005d */
[----:B------:R-:W-:Y:S02]  /*4410*/  HADD2.F32 R5, -RZ, R5.H1_H1 ;  /* 0x30000005ff057230 */ /* 0x000fe40000004100 */
[----:B------:R-:W-:Y:S01]  /*4420*/  FMUL.FTZ R95, R31, R92 ;  /* 0x0000005c1f5f7220 */ /* 0x000fe20000410000 */
[----:B------:R-:W-:-:S02]  /*4430*/  HADD2.F32 R29, -RZ, R29.H1_H1 ;  /* 0x3000001dff1d7230 */ /* 0x000fc40000004100 */
[----:B------:R-:W-:Y:S01]  /*4440*/  FFMA.FTZ R96, R31, R88, -R96 ;  /* 0x000000581f607223 */ /* 0x000fe20000010860 */
[----:B------:R-:W-:Y:S02]  /*4450*/  HADD2.F32 R87, -RZ, R87.H1_H1 ;  /* 0x30000057ff577230 */ /* 0x000fe40000004100 */
[-C--:B------:R-:W-:Y:S01]  /*4460*/  FMUL.FTZ R4, R84, R90.reuse ;  /* 0x0000005a54047220 */ /* 0x080fe20000410000 */
[-C--:B------:R-:W-:Y:S01]  /*4470*/  FFMA.FTZ R80, R15, R5.reuse, -R80 ;  /* 0x000000050f507223 */ /* 0x080fe20000010850 */
[C---:B------:R-:W-:Y:S01]  /*4480*/  FMUL.FTZ R31, R29.reuse, R90 ;  /* 0x0000005a1d1f7220 */ /* 0x040fe20000410000 */
[----:B------:R-:W-:Y:S01]  /*4490*/  FFMA.FTZ R82, R82, R5, R91 ;  /* 0x0000000552527223 */ /* 0x000fe2000001005b */
[-C--:B------:R-:W-:Y:S01]  /*44a0*/  FFMA.FTZ R29, R29, R87.reuse, -R4 ;  /* 0x000000571d1d7223 */ /* 0x080fe20000010804 */
[----:B------:R-:W-:Y:S01]  /*44b0*/  FFMA.FTZ R95, R86, R88, R95 ;  /* 0x00000058565f7223 */ /* 0x000fe2000001005f */
[----:B------:R-:W-:Y:S01]  /*44c0*/  FFMA.FTZ R84, R84, R87, R31 ;  /* 0x0000005754547223 */ /* 0x000fe2000001001f */
[----:B------:R-:W-:-:S02]  /*44d0*/  F2FP.SATFINITE.E4M3.F32.PACK_AB_MERGE_C R80, R80, R97, RZ ;  /* 0x000000615050723e */ /* 0x000fc400048070ff */
[----:B------:R-:W-:Y:S02]  /*44e0*/  F2FP.SATFINITE.E4M3.F32.PACK_AB_MERGE_C R6, R13, R6, RZ ;  /* 0x000000060d06723e */ /* 0x000fe400048070ff */
[----:B------:R-:W-:Y:S02]  /*44f0*/  F2FP.SATFINITE.E4M3.F32.PACK_AB_MERGE_C R7, R94, R7, RZ ;  /* 0x000000075e07723e */ /* 0x000fe400048070ff */
[----:B------:R-:W-:Y:S02]  /*4500*/  F2FP.SATFINITE.E4M3.F32.PACK_AB_MERGE_C R82, R82, R93, RZ ;  /* 0x0000005d5252723e */ /* 0x000fe400048070ff */
[----:B------:R-:W-:Y:S02]  /*4510*/  F2FP.SATFINITE.E4M3.F32.PACK_AB_MERGE_C R15, R29, R96, R80 ;  /* 0x000000601d0f723e */ /* 0x000fe40004807050 */
[----:B------:R-:W-:Y:S02]  /*4520*/  F2FP.SATFINITE.E4M3.F32.PACK_AB_MERGE_C R13, R11, R8, R6 ;  /* 0x000000080b0d723e */ /* 0x000fe40004807006 */
[----:B------:R-:W-:-:S02]  /*4530*/  F2FP.SATFINITE.E4M3.F32.PACK_AB_MERGE_C R29, R10, R9, R7 ;  /* 0x000000090a1d723e */ /* 0x000fc40004807007 */
[----:B------:R-:W-:-:S07]  /*4540*/  F2FP.SATFINITE.E4M3.F32.PACK_AB_MERGE_C R31, R84, R95, R82 ;  /* 0x0000005f541f723e */ /* 0x000fce0004807052 */
.L_x_313:
[----:B------:R-:W-:Y:S05]  /*4550*/  BSYNC B1 ;  /* 0x0000000000017941 */ /* 0x000fea0003800000 */
.L_x_312:
[----:B0-----:R3:W-:Y:S01]  /*4560*/  STG.E.128 desc[UR42][R70.64], R12 ;  /* 0x0000000c46007986 */ /* 0x0017e2000c101d2a */
[----:B------:R-:W-:-:S13]  /*4570*/  ISETP.GE.AND P5, PT, R85, R81, PT ;  /* 0x000000515500720c */ /* 0x000fda0003fa6270 */
[----:B------:R-:W-:Y:S05]  /*4580*/  @P5 BRA `(.L_x_302) ;  /* 0x0000000000645947 */ /* 0x000fea0003800000 */
[--C-:B------:R-:W-:Y:S02]  /*4590*/  SHF.R.S32.HI R4, RZ, 0x1f, R85.reuse ;  /* 0x0000001fff047819 */ /* 0x100fe40000011455 */
[----:B------:R-:W-:-:S04]  /*45a0*/  IADD3 R69, P5, P6, R54, R68, R85 ;  /* 0x0000004436457210 */ /* 0x000fc80007ebe055 */
[----:B------:R-:W-:Y:S02]  /*45b0*/  IADD3.X R4, R0, R83, R4, P5, P6 ;  /* 0x0000005300047210 */ /* 0x000fe40002fec404 */
[----:B------:R-:W-:-:S05]  /*45c0*/  IADD3 R66, P5, R69, R66, RZ ;  /* 0x0000004245427210 */ /* 0x000fca0007fbe0ff */
[----:B------:R-:W-:-:S05]  /*45d0*/  IMAD.X R67, R4, 0x1, R67, P5 ;  /* 0x0000000104437824 */ /* 0x000fca00028e0643 */
[----:B--2---:R4:W-:Y:S01]  /*45e0*/  STG.E.128 desc[UR42][R66.64], R28 ;  /* 0x0000001c42007986 */ /* 0x0049e2000c101d2a */
[----:B------:R-:W-:Y:S05]  /*45f0*/  BRA `(.L_x_302) ;  /* 0x0000000000487947 */ /* 0x000fea0003800000 */
.L_x_295:
[----:B------:R-:W-:-:S06]  /*4600*/  UISETP.NE.AND UP0, UPT, UR36, 0x3, UPT ;  /* 0x000000032400788c */ /* 0x000fcc000bf05270 */
[----:B------:R-:W-:-:S13]  /*4610*/  PLOP3.LUT P0, PT, PT, PT, UP0, 0x80, 0x0 ;  /* 0x000000000000781c */ /* 0x000fda0003f0f008 */
[----:B------:R-:W-:Y:S05]  /*4620*/  @!P0 BRA `(.L_x_314) ;  /* 0x0000000000048947 */ /* 0x000fea0003800000 */
[----:B------:R-:W-:Y:S01]  /*4630*/  BPT.TRAP 0x1 ;  /* 0x000000040000795c */ /* 0x000fe20000300000 */
.L_x_314:
[----:B------:R-:W-:Y:S01]  /*4640*/  IMAD R78, R17, 0x8, R16 ;  /* 0x00000008114e7824 */ /* 0x000fe200078e0210 */
[----:B------:R-:W-:Y:S01]  /*4650*/  SHF.L.U32 R79, R156, 0x1f, RZ ;  /* 0x0000001f9c4f7819 */ /* 0x000fe200000006ff */
[----:B------:R-:W-:Y:S01]  /*4660*/  IMAD R4, R2, -0xa0, R33 ;  /* 0xffffff6002047824 */ /* 0x000fe200078e0221 */
[----:B------:R-:W-:Y:S02]  /*4670*/  BSSY B1, `(.L_x_315) ;  /* 0x0000004000017945 */ /* 0x000fe40003800000 */
[----:B------:R-:W0:Y:S02]  /*4680*/  SYNCS.PHASECHK.TRANS64.TRYWAIT P1, [R78+URZ+0x13290], R79 ;  /* 0x0132904f4e0075a7 */ /* 0x000e24000802017f */
[----:B------:R-:W-:Y:S01]  /*4690*/  VIMNMX R4, R4, 0xa0, PT ;  /* 0x000000a004047848 */ /* 0x000fe20003fe0100 */
[----:B0-----:R-:W-:Y:S06]  /*46a0*/  @!P1 BRA `(.L_x_316) ;  /* 0x0000010c00949947 */ /* 0x001fec0003800000 */
.L_x_520:
[----:B------:R-:W-:Y:S05]  /*46b0*/  BSYNC B1 ;  /* 0x0000000000017941 */ /* 0x000fea0003800000 */
.L_x_315:
[----:B------:R-:W-:-:S13]  /*46c0*/  ISETP.GE.AND P1, PT, R23, R4, PT ;  /* 0x000000041700720c */ /* 0x000fda0003f26270 */
[----:B------:R-:W-:Y:S05]  /*46d0*/  @P1 BRA `(.L_x_302) ;  /* 0x0000000000101947 */ /* 0x000fea0003800000 */
[----:B------:R-:W1:Y:S04]  /*46e0*/  @!P3 LDS.128 R4, [R77+0xe000] ;  /* 0x00e000004d04b984 */ /* 0x000e680000000c00 */
[----:B------:R-:W2:Y:S04]  /*46f0*/  @!P2 LDS.128 R8, [R76+0xe000] ;  /* 0x00e000004c08a984 */ /* 0x000ea80000000c00 */
[----:B-1----:R1:W-:Y:S04]  /*4700*/  @!P3 STG.E.128 desc[UR42][R12.64], R4 ;  /* 0x000000040c00b986 */ /* 0x0023e8000c101d2a */
[----:B--2---:R1:W-:Y:S02]  /*4710*/  @!P2 STG.E.128 desc[UR42][R12.64+0x20], R8 ;  /* 0x000020080c00a986 */ /* 0x0043e4000c101d2a */
.L_x_302:
[----:B------:R-:W-:Y:S05]  /*4720*/  BSYNC B0 ;  /* 0x0000000000007941 */ /* 0x000fea0003800000 */
.L_x_294:
[----:B012---:R-:W0:Y:S01]  /*4730*/  S2R R4, SR_TID.X ;  /* 0x0000000000047919 */ /* 0x007e220000002100 */
[----:B------:R-:W-:Y:S01]  /*4740*/  @!PT LDS RZ, [RZ] ;  /* 0x00000000fffff984 */ /* 0x000fe20000000800 */
[----:B------:R-:W-:Y:S01]  /*4750*/  @!PT LDS RZ, [RZ] ;  /* 0x00000000fffff984 */ /* 0x000fe20000000800 */
[----:B------:R-:W-:Y:S01]  /*4760*/  @!PT LDS RZ, [RZ] ;  /* 0x00000000fffff984 */ /* 0x000fe20000000800 */
[----:B------:R-:W-:Y:S01]  /*4770*/  @!PT LDS RZ, [RZ] ;  /* 0x00000000fffff984 */ /* 0x000fe20000000800 */
[----:B------:R1:W-:Y:S06]  /*4780*/  MEMBAR.ALL.CTA ;  /* 0x0000000000007992 */ /* 0x0003ec0000008000 */
[----:B-1----:R-:W1:Y:S01]  /*4790*/  FENCE.VIEW.ASYNC.S ;  /* 0x00000000000073c6 */ /* 0x002e620000000000 */
[----:B------:R-:W-:Y:S05]  /*47a0*/  WARPSYNC.ALL ;  /* 0x0000000000007948 */ /* 0x000fea0003800000 */
[----:B------:R-:W-:Y:S01]  /*47b0*/  BSSY B0, `(.L_x_317) ;  /* 0x0000009000007945 */ /* 0x000fe20003800000 */
[----:B0-----:R-:W-:Y:S01]  /*47c0*/  LOP3.LUT R4, R4, 0x7f, RZ, 0xc0, !PT ;  /* 0x0000007f04047812 */ /* 0x001fe200078ec0ff */
[----:B-1----:R0:W-:Y:S03]  /*47d0*/  BAR.SYNC.DEFER_BLOCKING R35, 0x80 ;  /* 0x000200230000751d */ /* 0x0021e60000010000 */
[----:B------:R-:W-:-:S13]  /*47e0*/  ISETP.NE.AND P5, PT, R4, RZ, PT ;  /* 0x000000ff0400720c */ /* 0x000fda0003fa5270 */
[----:B------:R-:W-:-:S05]  /*47f0*/  @!P5 VIADD R4, R78, 0x132a0 ;  /* 0x000132a04e04d836 */ /* 0x000fca0000000000 */
[----:B------:R-:W-:-:S04]  /*4800*/  @!P5 PRMT R4, RZ, 0x654, R4 ;  /* 0x00000654ff04d816 */ /* 0x000fc80000000004 */
[----:B------:R0:W-:Y:S01]  /*4810*/  @!P5 SYNCS.ARRIVE.TRANS64.RED.A1T0 RZ, [R4+URZ], RZ ;  /* 0x000000ff04ffd9a7 */ /* 0x0001e2000810043f */
[----:B------:R-:W-:Y:S05]  /*4820*/  @!P0 BRA `(.L_x_318) ;  /* 0x0000000000048947 */ /* 0x000fea0003800000 */
[----:B------:R-:W-:Y:S01]  /*4830*/  BPT.TRAP 0x1 ;  /* 0x000000040000795c */ /* 0x000fe20000300000 */
.L_x_318:
[----:B------:R-:W-:Y:S05]  /*4840*/  BSYNC B0 ;  /* 0x0000000000007941 */ /* 0x000fea0003800000 */
.L_x_317:
[----:B------:R-:W1:Y:S01]  /*4850*/  SYNCS.PHASECHK.TRANS64.TRYWAIT P0, [R78+URZ+0x132b0], R79 ;  /* 0x0132b04f4e0075a7 */ /* 0x000e62000800017f */
[----:B------:R-:W-:Y:S04]  /*4860*/  BSSY B0, `(.L_x_319) ;  /* 0x0000002000007945 */ /* 0x000fe80003800000 */
[----:B-1----:R-:W-:Y:S05]  /*4870*/  @!P0 BRA `(.L_x_320) ;  /* 0x0000010c00348947 */ /* 0x002fea0003800000 */
.L_x_521:
[----:B------:R-:W-:Y:S05]  /*4880*/  BSYNC B0 ;  /* 0x0000000000007941 */ /* 0x000fea0003800000 */
.L_x_319:
[----:B------:R-:W-:Y:S04]  /*4890*/  BSSY B0, `(.L_x_321) ;  /* 0x0000013000007945 */ /* 0x000fe80003800000 */
[----:B------:R-:W-:Y:S05]  /*48a0*/  @P1 BRA `(.L_x_322) ;  /* 0x0000000000441947 */ /* 0x000fea0003800000 */
[----:B0-----:R-:W-:Y:S01]  /*48b0*/  IMAD.WIDE R4, R2, 0xa0, R56 ;  /* 0x000000a002047825 */ /* 0x001fe200078e0238 */
[----:B------:R-:W-:Y:S01]  /*48c0*/  ULDC.64 UR4, c[0x0][0x318] ;  /* 0x0000c60000047ab9 */ /* 0x000fe20000000a00 */
[----:B------:R-:W-:Y:S02]  /*48d0*/  ULDC.64 UR6, c[0x0][0x308] ;  /* 0x0000c20000067ab9 */ /* 0x000fe40000000a00 */
[----:B------:R-:W-:Y:S02]  /*48e0*/  IMAD.MOV.U32 R6, RZ, RZ, R50 ;  /* 0x000000ffff067224 */ /* 0x000fe400078e0032 */
[----:B------:R-:W-:Y:S02]  /*48f0*/  IMAD.MOV.U32 R7, RZ, RZ, R75 ;  /* 0x000000ffff077224 */ /* 0x000fe400078e004b */
[----:B------:R-:W-:Y:S02]  /*4900*/  IMAD R5, R5, UR4, RZ ;  /* 0x0000000405057c24 */ /* 0x000fe4000f8e02ff */
[----:B------:R-:W-:Y:S01]  /*4910*/  IMAD.WIDE.U32 R6, R4, UR4, R6 ;  /* 0x0000000404067c25 */ /* 0x000fe2000f8e0006 */
[----:B------:R-:W-:-:S03]  /*4920*/  ULDC UR4, c[0x0][0x2e4] ;  /* 0x0000b90000047ab9 */ /* 0x000fc60000000800 */
[----:B------:R-:W-:Y:S01]  /*4930*/  IMAD R5, R4, UR5, R5 ;  /* 0x0000000504057c24 */ /* 0x000fe2000f8e0205 */
[----:B------:R-:W-:-:S04]  /*4940*/  IADD3 R8, P0, R6, UR6, RZ ;  /* 0x0000000606087c10 */ /* 0x000fc8000ff1e0ff */
[----:B------:R-:W-:Y:S02]  /*4950*/  IADD3.X R9, R7, UR7, R5, P0, !PT ;  /* 0x0000000707097c10 */ /* 0x000fe400087fe405 */
[----:B------:R-:W-:-:S13]  /*4960*/  ISETP.GE.AND P0, PT, R18, UR4, PT ;  /* 0x0000000412007c0c */ /* 0x000fda000bf06270 */
[----:B------:R-:W0:Y:S04]  /*4970*/  @!P0 LDS.128 R4, [R77+0x6000] ;  /* 0x006000004d048984 */ /* 0x000e280000000c00 */
[----:B0-----:R-:W-:Y:S01]  /*4980*/  @!P0 STG.E.128 desc[UR42][R8.64], R4 ;  /* 0x0000000408008986 */ /* 0x001fe2000c101d2a */
[----:B------:R-:W-:-:S13]  /*4990*/  ISETP.GE.AND P0, PT, R34, UR4, PT ;  /* 0x0000000422007c0c */ /* 0x000fda000bf06270 */
[----:B------:R-:W0:Y:S04]  /*49a0*/  @!P0 LDS.128 R4, [R76+0x6000] ;  /* 0x006000004c048984 */ /* 0x000e280000000c00 */
[----:B0-----:R2:W-:Y:S02]  /*49b0*/  @!P0 STG.E.128 desc[UR42][R8.64+0x20], R4 ;  /* 0x0000200408008986 */ /* 0x0015e4000c101d2a */
.L_x_322:
[----:B------:R-:W-:Y:S05]  /*49c0*/  BSYNC B0 ;  /* 0x0000000000007941 */ /* 0x000fea0003800000 */
.L_x_321:
[----:B------:R-:W-:Y:S01]  /*49d0*/  @!PT LDS RZ, [RZ] ;  /* 0x00000000fffff984 */ /* 0x000fe20000000800 */
[----:B------:R-:W-:Y:S01]  /*49e0*/  @!PT LDS RZ, [RZ] ;  /* 0x00000000fffff984 */ /* 0x000fe20000000800 */
[----:B------:R-:W-:Y:S01]  /*49f0*/  @!PT LDS RZ, [RZ] ;  /* 0x00000000fffff984 */ /* 0x000fe20000000800 */
[----:B------:R-:W-:Y:S01]  /*4a00*/  @!PT LDS RZ, [RZ] ;  /* 0x00000000fffff984 */ /* 0x000fe20000000800 */
[----:B------:R5:W-:Y:S06]  /*4a10*/  MEMBAR.ALL.CTA ;  /* 0x0000000000007992 */ /* 0x000bec0000008000 */
[----:B-----5:R-:W5:Y:S02]  /*4a20*/  FENCE.VIEW.ASYNC.S ;  /* 0x00000000000073c6 */ /* 0x020f640000000000 */
[----:B-----5:R0:W-:Y:S01]  /*4a30*/  BAR.SYNC.DEFER_BLOCKING R35, 0x80 ;  /* 0x000200230000751d */ /* 0x0201e20000010000 */
[----:B------:R-:W-:Y:S01]  /*4a40*/  LOP3.LUT P6, RZ, R22, 0x2, RZ, 0xc0, !PT ;  /* 0x0000000216ff7812 */ /* 0x000fe200078cc0ff */
[----:B-1----:R-:W-:Y:S01]  /*4a50*/  @!P5 VIADD R78, R78, 0x132c0 ;  /* 0x000132c04e4ed836 */ /* 0x002fe20000000000 */
[----:B------:R-:W-:-:S02]  /*4a60*/  IADD3 R17, R17, 0x1, RZ ;  /* 0x0000000111117810 */ /* 0x000fc40007ffe0ff */
[----:B------:R-:W-:Y:S02]  /*4a70*/  PLOP3.LUT P0, PT, PT, PT, PT, 0x8, 0x0 ;  /* 0x000000000000781c */ /* 0x000fe40003f0e170 */
[C---:B------:R-:W-:Y:S02]  /*4a80*/  ISETP.NE.AND P1, PT, R17.reuse, 0x2, PT ;  /* 0x000000021100780c */ /* 0x040fe40003f25270 */
[----:B------:R-:W-:Y:S02]  /*4a90*/  @!P5 PRMT R78, RZ, 0x654, R78 ;  /* 0x00000654ff4ed816 */ /* 0x000fe4000000004e */
[----:B--2---:R-:W-:Y:S02]  /*4aa0*/  SEL R5, RZ, 0x1, P1 ;  /* 0x00000001ff057807 */ /* 0x004fe40000800000 */
[----:B------:R-:W-:Y:S02]  /*4ab0*/  SEL R17, R17, RZ, P1 ;  /* 0x000000ff11117207 */ /* 0x000fe40000800000 */
[----:B------:R-:W-:Y:S01]  /*4ac0*/  LOP3.LUT R156, R156, R5, RZ, 0x3c, !PT ;  /* 0x000000059c9c7212 */ /* 0x000fe200078e3cff */
[----:B------:R0:W-:Y:S01]  /*4ad0*/  @!P5 SYNCS.ARRIVE.TRANS64.RED.A1T0 RZ, [R78+URZ], RZ ;  /* 0x000000ff4effd9a7 */ /* 0x0001e2000810043f */
[----:B------:R-:W-:Y:S05]  /*4ae0*/  @P6 BRA `(.L_x_323) ;  /* 0xffffffd400906947 */ /* 0x000fea000383ffff */
.L_x_289:
[----:B------:R-:W1:Y:S01]  /*4af0*/  LDC R0, c[0x0][0x428] ;  /* 0x00010a00ff007b82 */ /* 0x000e620000000800 */
[----:B0-----:R-:W-:Y:S01]  /*4b00*/  IMAD.MOV.U32 R35, RZ, RZ, R26 ;  /* 0x000000ffff237224 */ /* 0x001fe200078e001a */
[----:B------:R-:W-:Y:S01]  /*4b10*/  BSSY B0, `(.L_x_324) ;  /* 0x000001e000007945 */ /* 0x000fe20003800000 */
[----:B------:R-:W-:Y:S01]  /*4b20*/  ISETP.GE.AND P2, PT, R105, 0x1, PT ;  /* 0x000000016900780c */ /* 0x000fe20003f46270 */
[----:B------:R-:W-:Y:S01]  /*4b30*/  IMAD.MOV.U32 R55, RZ, RZ, RZ ;  /* 0x000000ffff377224 */ /* 0x000fe200078e00ff */
[----:B------:R-:W-:Y:S02]  /*4b40*/  PLOP3.LUT P1, PT, PT, PT, PT, 0x80, 0x0 ;  /* 0x000000000000781c */ /* 0x000fe40003f2f070 */
[----:B------:R-:W-:Y:S02]  /*4b50*/  CS2R R6, SRZ ;  /* 0x0000000000067805 */ /* 0x000fe4000001ff00 */
[----:B------:R-:W-:Y:S02]  /*4b60*/  CS2R R8, SRZ ;  /* 0x0000000000087805 */ /* 0x000fe4000001ff00 */
[----:B------:R-:W-:-:S02]  /*4b70*/  CS2R R10, SRZ ;  /* 0x00000000000a7805 */ /* 0x000fc4000001ff00 */
[----:B---3--:R-:W-:Y:S02]  /*4b80*/  CS2R R12, SRZ ;  /* 0x00000000000c7805 */ /* 0x008fe4000001ff00 */
[----:B------:R-:W-:Y:S02]  /*4b90*/  CS2R R14, SRZ ;  /* 0x00000000000e7805 */ /* 0x000fe4000001ff00 */
[----:B------:R-:W-:Y:S02]  /*4ba0*/  CS2R R20, SRZ ;  /* 0x0000000000147805 */ /* 0x000fe4000001ff00 */
[----:B----4-:R-:W-:Y:S02]  /*4bb0*/  CS2R R28, SRZ ;  /* 0x00000000001c7805 */ /* 0x010fe4000001ff00 */
[----:B------:R-:W-:Y:S02]  /*4bc0*/  CS2R R32, SRZ ;  /* 0x0000000000207805 */ /* 0x000fe4000001ff00 */
[----:B------:R-:W-:-:S02]  /*4bd0*/  CS2R R30, SRZ ;  /* 0x00000000001e7805 */ /* 0x000fc4000001ff00 */
[----:B------:R-:W-:Y:S01]  /*4be0*/  CS2R R56, SRZ ;  /* 0x0000000000387805 */ /* 0x000fe2000001ff00 */
[----:B------:R-:W-:Y:S01]  /*4bf0*/  IMAD.MOV.U32 R34, RZ, RZ, RZ ;  /* 0x000000ffff227224 */ /* 0x000fe200078e00ff */
[----:B------:R-:W-:Y:S02]  /*4c00*/  CS2R R36, SRZ ;  /* 0x0000000000247805 */ /* 0x000fe4000001ff00 */
[----:B------:R-:W-:Y:S02]  /*4c10*/  CS2R R40, SRZ ;  /* 0x0000000000287805 */ /* 0x000fe4000001ff00 */
[----:B------:R-:W-:Y:S01]  /*4c20*/  CS2R R58, SRZ ;  /* 0x00000000003a7805 */ /* 0x000fe2000001ff00 */
[----:B------:R-:W-:Y:S01]  /*4c30*/  IMAD.MOV.U32 R44, RZ, RZ, RZ ;  /* 0x000000ffff2c7224 */ /* 0x000fe200078e00ff */
[----:B-1----:R-:W-:-:S13]  /*4c40*/  ISETP.NE.AND P3, PT, R0, 0x1, PT ;  /* 0x000000010000780c */ /* 0x002fda0003f65270 */
[----:B------:R-:W0:Y:S08]  /*4c50*/  @P3 LDC R3, c[0x0][0x42c] ;  /* 0x00010b00ff033b82 */ /* 0x000e300000000800 */
[----:B------:R-:W1:Y:S01]  /*4c60*/  @P3 LDC R0, c[0x0][0x430] ;  /* 0x00010c00ff003b82 */ /* 0x000e620000000800 */
[----:B0-----:R-:W-:-:S05]  /*4c70*/  @P3 IMAD.HI.U32 R3, R26, R3, RZ ;  /* 0x000000031a033227 */ /* 0x001fca00078e00ff */
[----:B-1----:R-:W-:Y:S02]  /*4c80*/  @P3 SHF.R.U32.HI R35, RZ, R0, R3 ;  /* 0x00000000ff233219 */ /* 0x002fe40000011603 */
[----:B------:R-:W-:Y:S01]  /*4c90*/  CS2R R2, SRZ ;  /* 0x0000000000027805 */ /* 0x000fe2000001ff00 */
[----:B------:R-:W-:Y:S02]  /*4ca0*/  IMAD.MOV.U32 R0, RZ, RZ, RZ ;  /* 0x000000ffff007224 */ /* 0x000fe400078e00ff */
[----:B------:R0:W-:Y:S01]  /*4cb0*/  STL [R1+0x24], R35 ;  /* 0x0000242301007387 */ /* 0x0001e20000100800 */
[----:B------:R-:W-:Y:S05]  /*4cc0*/  @P0 BRA `(.L_x_325) ;  /* 0x0000000000080947 */ /* 0x000fea0003800000 */
[----:B------:R-:W1:Y:S02]  /*4cd0*/  FENCE.VIEW.ASYNC.G ;  /* 0x00000000000073c6 */ /* 0x000e640000000100 */
[----:B-1----:R-:W-:Y:S06]  /*4ce0*/  BAR.ARV 0xc, 0x200 ;  /* 0x0308000000007b1d */ /* 0x002fec0000002000 */
.L_x_325:
[----:B------:R-:W-:Y:S05]  /*4cf0*/  BSYNC B0 ;  /* 0x0000000000007941 */ /* 0x000fea0003800000 */
.L_x_324:
[----:B------:R-:W-:Y:S01]  /*4d00*/  CS2R R60, SRZ ;  /* 0x00000000003c7805 */ /* 0x000fe2000001ff00 */
[----:B------:R-:W-:Y:S06]  /*4d10*/  @!P2 BRA `(.L_x_326) ;  /* 0x00000098009ca947 */ /* 0x000fec0003800000 */
[----:B------:R-:W1:Y:S01]  /*4d20*/  S2R R4, SR_TID.X ;  /* 0x0000000000047919 */ /* 0x000e620000002100 */
[----:B------:R-:W-:Y:S01]  /*4d30*/  VIADD R26, R16, 0xb000 ;  /* 0x0000b000101a7836 */ /* 0x000fe20000000000 */
[----:B------:R-:W-:Y:S04]  /*4d40*/  BSSY B6, `(.L_x_327) ;  /* 0x000001e000067945 */ /* 0x000fe80003800000 */
[----:B------:R-:W-:Y:S01]  /*4d50*/  LOP3.LUT P0, RZ, R26, 0x9f, RZ, 0xc0, !PT ;  /* 0x0000009f1aff7812 */ /* 0x000fe2000780c0ff */
[----:B-1----:R-:W-:-:S05]  /*4d60*/  VIADD R5, R4, 0xffffff80 ;  /* 0xffffff8004057836 */ /* 0x002fca0000000000 */
[----:B------:R-:W-:-:S04]  /*4d70*/  SHF.R.S32.HI R4, RZ, 0x1f, R5 ;  /* 0x0000001fff047819 */ /* 0x000fc80000011405 */
[----:B------:R-:W-:-:S04]  /*4d80*/  LEA.HI R4, R4, R5, RZ, 0x7 ;  /* 0x0000000504047211 */ /* 0x000fc800078f38ff */
[----:B------:R-:W-:-:S05]  /*4d90*/  SHF.R.S32.HI R4, RZ, 0x7, R4 ;  /* 0x00000007ff047819 */ /* 0x000fca0000011404 */
[----:B------:R-:W1:Y:S02]  /*4da0*/  SHFL.IDX PT, R0, R4, RZ, 0x1f ;  /* 0x00001fff04007589 */ /* 0x000e6400000e0000 */
[----:B-1----:R-:W-:-:S05]  /*4db0*/  IMAD.HI R2, R0, 0x55555556, RZ ;  /* 0x5555555600027827 */ /* 0x002fca00078e02ff */
[----:B------:R-:W-:-:S05]  /*4dc0*/  LEA.HI R3, R2, R2, RZ, 0x1 ;  /* 0x0000000202037211 */ /* 0x000fca00078f08ff */
[----:B------:R-:W-:-:S05]  /*4dd0*/  IMAD R3, R3, -0x3, R0 ;  /* 0xfffffffd03037824 */ /* 0x000fca00078e0200 */
[----:B------:R-:W-:-:S04]  /*4de0*/  LEA R3, R3, R26, 0xc ;  /* 0x0000001a03037211 */ /* 0x000fc800078e60ff */
[----:B------:R-:W-:-:S04]  /*4df0*/  SHF.R.U32.HI R3, RZ, 0x4, R3 ;  /* 0x00000004ff037819 */ /* 0x000fc80000011603 */
[----:B------:R-:W-:Y:S01]  /*4e00*/  LOP3.LUT R34, R3, 0x3fff, RZ, 0xc0, !PT ;  /* 0x00003fff03227812 */ /* 0x000fe200078ec0ff */
[----:B------:R-:W-:Y:S06]  /*4e10*/  @!P0 BRA `(.L_x_328) ;  /* 0x0000000000408947 */ /* 0x000fec0003800000 */
[----:B------:R-:W-:Y:S01]  /*4e20*/  MOV R0, 0x0 ;  /* 0x0000000000007802 */ /* 0x000fe20000000f00 */
[----:B------:R-:W-:Y:S01]  /*4e30*/  ULDC.64 UR4, c[0x4][0x98] ;  /* 0x0100260000047ab9 */ /* 0x000fe20000000a00 */
[----:B------:R-:W-:Y:S01]  /*4e40*/  ULDC.64 UR6, c[0x4][0xa0] ;  /* 0x0100280000067ab9 */ /* 0x000fe20000000a00 */
[----:B------:R-:W-:Y:S01]  /*4e50*/  IMAD.U32 R4, RZ, RZ, UR4 ;  /* 0x00000004ff047e24 */ /* 0x000fe2000f8e00ff */
[----:B------:R1:W2:Y:S01]  /*4e60*/  LDC.64 R2, c[0x4][R0] ;  /* 0x0100000000027b82 */ /* 0x0002a20000000a00 */
[----:B------:R-:W-:Y:S01]  /*4e70*/  IMAD.U32 R5, RZ, RZ, UR5 ;  /* 0x00000005ff057e24 */ /* 0x000fe2000f8e00ff */
[----:B------:R-:W-:Y:S01]  /*4e80*/  ULDC.64 UR4, c[0x4][0x28] ;  /* 0x01000a0000047ab9 */ /* 0x000fe20000000a00 */
[----:B------:R-:W-:Y:S01]  /*4e90*/  IMAD.U32 R6, RZ, RZ, UR6 ;  /* 0x00000006ff067e24 */ /* 0x000fe2000f8e00ff */
[----:B------:R-:W-:Y:S01]  /*4ea0*/  MOV R12, 0x1 ;  /* 0x00000001000c7802 */ /* 0x000fe20000000f00 */
[----:B------:R-:W-:Y:S02]  /*4eb0*/  IMAD.U32 R7, RZ, RZ, UR7 ;  /* 0x00000007ff077e24 */ /* 0x000fe4000f8e00ff */
[----:B------:R-:W-:-:S02]  /*4ec0*/  IMAD.U32 R10, RZ, RZ, UR4 ;  /* 0x00000004ff0a7e24 */ /* 0x000fc4000f8e00ff */
[----:B------:R-:W-:Y:S02]  /*4ed0*/  IMAD.U32 R11, RZ, RZ, UR5 ;  /* 0x00000005ff0b7e24 */ /* 0x000fe4000f8e00ff */
[----:B------:R-:W-:Y:S02]  /*4ee0*/  IMAD.MOV.U32 R8, RZ, RZ, 0x70 ;  /* 0x00000070ff087424 */ /* 0x000fe400078e00ff */
[----:B-1----:R-:W-:-:S07]  /*4ef0*/  IMAD.MOV.U32 R13, RZ, RZ, RZ ;  /* 0x000000ffff0d7224 */ /* 0x002fce00078e00ff */
[----:B------:R-:W-:-:S07]  /*4f00*/  LEPC R20, `(.L_x_328) ;  /* 0x000000001014794e */ /* 0x000fce0000000000 */
[----:B0-2--5:R-:W-:Y:S05]  /*4f10*/  CALL.ABS.NOINC R2 ;  /* 0x0000000002007343 */ /* 0x025fea0003c00000 */
.L_x_328:
[----:B------:R-:W-:Y:S05]  /*4f20*/  BSYNC B6 ;  /* 0x0000000000067941 */ /* 0x000fea0003800000 */
.L_x_327:
[----:B------:R-:W2:Y:S01]  /*4f30*/  LDL R2, [R1+0x3c] ;  /* 0x00003c0001027983 */ /* 0x000ea20000100800 */
[----:B------:R-:W-:Y:S01]  /*4f40*/  ULDC.64 UR4, c[0x0][0x990] ;  /* 0x0002640000047ab9 */ /* 0x000fe20000000a00 */
[----:B------:R-:W-:Y:S02]  /*4f50*/  ULDC.64 UR6, c[0x0][0x998] ;  /* 0x0002660000067ab9 */ /* 0x000fe40000000a00 */
[----:B------:R-:W3:Y:S01]  /*4f60*/  LDL R20, [R1+0x20] ;  /* 0x0000200001147983 */ /* 0x000ee20000100800 */
[----:B------:R-:W-:Y:S02]  /*4f70*/  ISETP.NE.U32.AND P0, PT, RZ, UR4, PT ;  /* 0x00000004ff007c0c */ /* 0x000fe4000bf05070 */
[----:B------:R-:W-:Y:S02]  /*4f80*/  ISETP.NE.U32.AND P1, PT, RZ, UR6, PT ;  /* 0x00000006ff007c0c */ /* 0x000fe4000bf25070 */
[----:B------:R-:W-:Y:S02]  /*4f90*/  ISETP.NE.AND.EX P0, PT, RZ, UR5, PT, P0 ;  /* 0x00000005ff007c0c */ /* 0x000fe4000bf05300 */
[----:B------:R-:W-:-:S11]  /*4fa0*/  ISETP.NE.AND.EX P1, PT, RZ, UR7, PT, P1 ;  /* 0x00000007ff007c0c */ /* 0x000fd6000bf25310 */
[----:B------:R-:W2:Y:S01]  /*4fb0*/  @P0 LDC.64 R8, c[0x0][0x9a8] ;  /* 0x00026a00ff080b82 */ /* 0x000ea20000000a00 */
[----:B------:R-:W-:-:S07]  /*4fc0*/  @P0 SHF.R.S32.HI R7, RZ, 0x1f, R35 ;  /* 0x0000001fff070819 */ /* 0x000fce0000011423 */
[----:B------:R-:W1:Y:S08]  /*4fd0*/  @P1 LDC.64 R10, c[0x0][0x9b8] ;  /* 0x00026e00ff0a1b82 */ /* 0x000e700000000a00 */
[----:B------:R-:W4:Y:S08]  /*4fe0*/  @P0 LDC.64 R12, c[0x0][0x9b0] ;  /* 0x00026c00ff0c0b82 */ /* 0x000f300000000a00 */
[----:B------:R-:W0:Y:S01]  /*4ff0*/  @P1 LDC.64 R14, c[0x0][0x9c0] ;  /* 0x00027000ff0e1b82 */ /* 0x000e220000000a00 */
[----:B--2---:R-:W-:-:S02]  /*5000*/  @P0 IMAD R0, R2, R8, RZ ;  /* 0x0000000802000224 */ /* 0x004fc400078e02ff */
[----:B-1----:R-:W-:Y:S02]  /*5010*/  @P1 IMAD R4, R2, R10, RZ ;  /* 0x0000000a02041224 */ /* 0x002fe400078e02ff */
[C---:B---3--:R-:W-:Y:S02]  /*5020*/  @P0 IMAD R9, R20.reuse, R9, R0 ;  /* 0x0000000914090224 */ /* 0x048fe400078e0200 */
[----:B------:R-:W-:-:S04]  /*5030*/  @P0 IMAD.WIDE.U32 R2, R20, R8, RZ ;  /* 0x0000000814020225 */ /* 0x000fc800078e00ff */
[----:B------:R-:W-:Y:S01]  /*5040*/  @P0 IMAD.IADD R3, R3, 0x1, R9 ;  /* 0x0000000103030824 */ /* 0x000fe200078e0209 */
[----:B------:R-:W-:Y:S01]  /*5050*/  @P1 SHF.R.S32.HI R9, RZ, 0x1f, R35 ;  /* 0x0000001fff091819 */ /* 0x000fe20000011423 */
[C---:B------:R-:W-:Y:S02]  /*5060*/  @P1 IMAD R11, R20.reuse, R11, R4 ;  /* 0x0000000b140b1224 */ /* 0x040fe400078e0204 */
[----:B------:R-:W-:-:S04]  /*5070*/  @P1 IMAD.WIDE.U32 R4, R20, R10, RZ ;  /* 0x0000000a14041225 */ /* 0x000fc800078e00ff */
[----:B----4-:R-:W-:Y:S02]  /*5080*/  @P0 IMAD R0, R7, R12, RZ ;  /* 0x0000000c07000224 */ /* 0x010fe400078e02ff */
[----:B0-----:R-:W-:Y:S02]  /*5090*/  @P1 IMAD R6, R9, R14, RZ ;  /* 0x0000000e09061224 */ /* 0x001fe400078e02ff */
[----:B------:R-:W-:Y:S02]  /*50a0*/  @P1 IMAD.IADD R5, R5, 0x1, R11 ;  /* 0x0000000105051824 */ /* 0x000fe400078e020b */
[C---:B------:R-:W-:Y:S02]  /*50b0*/  @P0 IMAD R9, R35.reuse, R13, R0 ;  /* 0x0000000d23090224 */ /* 0x040fe400078e0200 */
[----:B------:R-:W-:-:S04]  /*50c0*/  @P0 IMAD.WIDE.U32 R2, R35, R12, R2 ;  /* 0x0000000c23020225 */ /* 0x000fc800078e0002 */
[C---:B------:R-:W-:Y:S02]  /*50d0*/  @P1 IMAD R11, R35.reuse, R15, R6 ;  /* 0x0000000f230b1224 */ /* 0x040fe400078e0206 */
[----:B------:R-:W-:Y:S01]  /*50e0*/  @P1 IMAD.WIDE.U32 R6, R35, R14, R4 ;  /* 0x0000000e23061225 */ /* 0x000fe200078e0004 */
[----:B------:R-:W-:Y:S01]  /*50f0*/  @P0 LEA R4, P2, R2, UR4, 0x2 ;  /* 0x0000000402040c11 */ /* 0x000fe2000f8410ff */
[----:B------:R-:W-:Y:S02]  /*5100*/  ULDC UR4, c[0x0][0x3d4] ;  /* 0x0000f50000047ab9 */ /* 0x000fe40000000800 */
[----:B------:R-:W-:Y:S01]  /*5110*/  @P0 IMAD.IADD R5, R3, 0x1, R9 ;  /* 0x0000000103050824 */ /* 0x000fe200078e0209 */
[----:B------:R-:W-:Y:S01]  /*5120*/  @P1 LEA R8, P3, R6, UR6, 0x2 ;  /* 0x0000000606081c11 */ /* 0x000fe2000f8610ff */
[----:B------:R-:W-:Y:S02]  /*5130*/  @P1 IMAD.IADD R3, R7, 0x1, R11 ;  /* 0x0000000107031824 */ /* 0x000fe400078e020b */
[----:B------:R-:W-:Y:S01]  /*5140*/  IMAD.MOV.U32 R0, RZ, RZ, 0x3f800000 ;  /* 0x3f800000ff007424 */ /* 0x000fe200078e00ff */
[----:B------:R-:W-:-:S02]  /*5150*/  @P0 LEA.HI.X R5, R2, UR5, R5, 0x2, P2 ;  /* 0x0000000502050c11 */ /* 0x000fc400090f1405 */
[----:B------:R-:W-:Y:S01]  /*5160*/  @P1 LEA.HI.X R9, R6, UR7, R3, 0x2, P3 ;  /* 0x0000000706091c11 */ /* 0x000fe200098f1403 */
[----:B------:R-:W-:-:S04]  /*5170*/  IMAD.MOV.U32 R3, RZ, RZ, 0x3f800000 ;  /* 0x3f800000ff037424 */ /* 0x000fc800078e00ff */
[----:B------:R-:W2:Y:S04]  /*5180*/  @P1 LDG.E R0, desc[UR42][R8.64] ;  /* 0x0000002a08001981 */ /* 0x000ea8000c1e1900 */
[----:B------:R-:W2:Y:S01]  /*5190*/  @P0 LDG.E R3, desc[UR42][R4.64] ;  /* 0x0000002a04030981 */ /* 0x000ea2000c1e1900 */
[----:B------:R-:W-:Y:S01]  /*51a0*/  ISETP.LT.AND P0, PT, RZ, UR4, PT ;  /* 0x00000004ff007c0c */ /* 0x000fe2000bf01270 */
[----:B------:R-:W-:Y:S01]  /*51b0*/  ULDC UR4, c[0x0][0x9d8] ;  /* 0x0002760000047ab9 */ /* 0x000fe20000000800 */
[----:B--2---:R-:W-:-:S04]  /*51c0*/  FMUL.FTZ R0, R3, R0 ;  /* 0x0000000003007220 */ /* 0x004fc80000410000 */
[----:B------:R-:W-:-:S07]  /*51d0*/  FMUL.FTZ R2, R0, UR4 ;  /* 0x0000000400027c20 */ /* 0x000fce0008410000 */
[----:B------:R-:W-:Y:S05]  /*51e0*/  @P0 BRA `(.L_x_329) ;  /* 0x0000000000400947 */ /* 0x000fea0003800000 */
[----:B------:R-:W2:Y:S02]  /*51f0*/  LDL R20, [R1+0x38] ;  /* 0x0000380001147983 */ /* 0x000ea40000100800 */
[----:B--2---:R-:W-:-:S04]  /*5200*/  LEA.HI R0, R20, R20, RZ, 0x1 ;  /* 0x0000001414007211 */ /* 0x004fc800078f08ff */
[----:B------:R-:W-:-:S04]  /*5210*/  LOP3.LUT R0, R0, 0xfffffffe, RZ, 0xc0, !PT ;  /* 0xfffffffe00007812 */ /* 0x000fc800078ec0ff */
[----:B------:R-:W-:-:S04]  /*5220*/  IADD3 R0, R20, -R0, RZ ;  /* 0x8000000014007210 */ /* 0x000fc80007ffe0ff */
[----:B------:R-:W-:-:S04]  /*5230*/  SHF.L.U32 R3, R0, 0x1f, RZ ;  /* 0x0000001f00037819 */ /* 0x000fc800000006ff */
[----:B------:R0:W1:Y:S03]  /*5240*/  SYNCS.PHASECHK.TRANS64.TRYWAIT P0, [R16+URZ+0x13200], R3 ;  /* 0x01320003100075a7 */ /* 0x000066000800017f */
[----:B-1----:R-:W-:Y:S05]  /*5250*/  @!P0 NANOSLEEP.SYNCS 0x989680 ;  /* 0x009896800000895d */ /* 0x002fea0003900000 */
[----:B------:R-:W1:Y:S01]  /*5260*/  @!P0 SYNCS.PHASECHK.TRANS64 P0, [R16+URZ+0x13200], R3 ;  /* 0x01320003100085a7 */ /* 0x000e62000800007f */
[----:B------:R-:W-:Y:S04]  /*5270*/  BSSY B0, `(.L_x_330) ;  /* 0x0000006000007945 */ /* 0x000fe80003800000 */
[----:B-1----:R-:W-:Y:S05]  /*5280*/  @P0 BRA `(.L_x_331) ;  /* 0x0000000000100947 */ /* 0x002fea0003800000 */
.L_x_332:
[----:B-1----:R1:W2:Y:S02]  /*5290*/  SYNCS.PHASECHK.TRANS64.TRYWAIT P0, [R16+URZ+0x13200], R3 ;  /* 0x01320003100075a7 */ /* 0x0022a4000800017f */
[----:B--2---:R-:W-:Y:S05]  /*52a0*/  @!P0 NANOSLEEP.SYNCS 0x989680 ;  /* 0x009896800000895d */ /* 0x004fea0003900000 */
[----:B------:R-:W2:Y:S02]  /*52b0*/  @!P0 SYNCS.PHASECHK.TRANS64 P0, [R16+URZ+0x13200], R3 ;  /* 0x01320003100085a7 */ /* 0x000ea4000800007f */
[----:B--2---:R-:W-:Y:S05]  /*52c0*/  @!P0 BRA `(.L_x_332) ;  /* 0xfffffffc00f08947 */ /* 0x004fea000383ffff */
.L_x_331:
[----:B------:R-:W-:Y:S05]  /*52d0*/  BSYNC B0 ;  /* 0x0000000000007941 */ /* 0x000fea0003800000 */
.L_x_330:
[----:B------:R-:W-:Y:S05]  /*52e0*/  BRA `(.L_x_333) ;  /* 0x0000002800187947 */ /* 0x000fea0003800000 */
.L_x_329:
[----:B------:R-:W0:Y:S01]  /*52f0*/  S2R R3, SR_TID.X ;  /* 0x0000000000037919 */ /* 0x000e220000002100 */
[----:B------:R-:W1:Y:S01]  /*5300*/  LDC.64 R28, c[0x0][0x3c8] ;  /* 0x0000f200ff1c7b82 */ /* 0x000e620000000a00 */
[----:B-----5:R-:W-:Y:S01]  /*5310*/  SHF.R.S32.HI R0, RZ, 0x1f, R24 ;  /* 0x0000001fff007819 */ /* 0x020fe20000011418 */
[--C-:B------:R-:W-:Y:S01]  /*5320*/  IMAD.MOV.U32 R8, RZ, RZ, R18.reuse ;  /* 0x000000ffff087224 */ /* 0x100fe200078e0012 */
[----:B------:R-:W-:Y:S01]  /*5330*/  SHF.R.S32.HI R9, RZ, 0x1f, R18 ;  /* 0x0000001fff097819 */ /* 0x000fe20000011412 */
[----:B------:R-:W-:Y:S01]  /*5340*/  ULDC.64 UR4, c[0x0][0x3d8] ;  /* 0x0000f60000047ab9 */ /* 0x000fe20000000a00 */
[----:B------:R-:W-:Y:S01]  /*5350*/  ULDC.64 UR8, c[0x0][0x3c8] ;  /* 0x0000f20000087ab9 */ /* 0x000fe20000000a00 */
[----:B------:R-:W-:Y:S01]  /*5360*/  LOP3.LUT P0, RZ, R26, 0x1bf, RZ, 0xc0, !PT ;  /* 0x000001bf1aff7812 */ /* 0x000fe2000780c0ff */
[----:B------:R-:W-:Y:S01]  /*5370*/  ULDC.64 UR6, c[0x0][0x3e8] ;  /* 0x0000fa0000067ab9 */ /* 0x000fe20000000a00 */
[----:B------:R-:W2:Y:S01]  /*5380*/  LDC.64 R30, c[0x0][0x3e0] ;  /* 0x0000f800ff1e7b82 */ /* 0x000ea20000000a00 */
[--C-:B------:R-:W-:Y:S01]  /*5390*/  IMAD.WIDE.U32 R4, R24, UR4, R8.reuse ;  /* 0x0000000418047c25 */ /* 0x100fe2000f8e0008 */
[----:B------:R-:W-:Y:S03]  /*53a0*/  BSSY B6, `(.L_x_334) ;  /* 0x000002c000067945 */ /* 0x000fe60003800000 */
[----:B------:R-:W-:Y:S01]  /*53b0*/  IMAD R11, R0, UR6, RZ ;  /* 0x00000006000b7c24 */ /* 0x000fe2000f8e02ff */
[----:B------:R-:W-:Y:S01]  /*53c0*/  IADD3 R38, P1, R4, UR8, RZ ;  /* 0x0000000804267c10 */ /* 0x000fe2000ff3e0ff */
[----:B------:R-:W-:-:S04]  /*53d0*/  IMAD.WIDE.U32 R8, R24, UR6, R8 ;  /* 0x0000000618087c25 */ /* 0x000fc8000f8e0008 */
[C---:B------:R-:W-:Y:S02]  /*53e0*/  IMAD R11, R24.reuse, UR7, R11 ;  /* 0x00000007180b7c24 */ /* 0x040fe4000f8e020b */
[----:B-1----:R-:W-:-:S04]  /*53f0*/  IMAD.WIDE.U32 R28, R24, UR4, R28 ;  /* 0x00000004181c7c25 */ /* 0x002fc8000f8e001c */
[----:B0-----:R-:W-:Y:S02]  /*5400*/  VIADD R3, R3, 0xffffff80 ;  /* 0xffffff8003037836 */ /* 0x001fe40000000000 */
[----:B--2---:R-:W-:-:S03]  /*5410*/  IMAD.WIDE.U32 R30, R24, UR6, R30 ;  /* 0x00000006181e7c25 */ /* 0x004fc6000f8e001e */
[----:B------:R-:W-:Y:S01]  /*5420*/  LEA.HI R6, R3, R3, RZ, 0x1 ;  /* 0x0000000303067211 */ /* 0x000fe200078f08ff */
[----:B------:R-:W-:-:S03]  /*5430*/  IMAD.IADD R33, R11, 0x1, R31 ;  /* 0x000000010b217824 */ /* 0x000fc600078e021f */
[----:B------:R-:W-:-:S05]  /*5440*/  LOP3.LUT R6, R6, 0xfffffffe, RZ, 0xc0, !PT ;  /* 0xfffffffe06067812 */ /* 0x000fca00078ec0ff */
[----:B------:R-:W-:Y:S02]  /*5450*/  IMAD.IADD R6, R3, 0x1, -R6 ;  /* 0x0000000103067824 */ /* 0x000fe400078e0a06 */
[----:B------:R-:W-:Y:S02]  /*5460*/  IMAD R3, R0, UR4, RZ ;  /* 0x0000000400037c24 */ /* 0x000fe4000f8e02ff */
[----:B------:R-:W-:Y:S02]  /*5470*/  IMAD.SHL.U32 R36, R6, 0x8, RZ ;  /* 0x0000000806247824 */ /* 0x000fe400078e00ff */
[----:B------:R-:W-:-:S03]  /*5480*/  IMAD R3, R24, UR5, R3 ;  /* 0x0000000518037c24 */ /* 0x000fc6000f8e0203 */
[--C-:B------:R-:W-:Y:S01]  /*5490*/  SHF.R.S32.HI R37, RZ, 0x1f, R36.reuse ;  /* 0x0000001fff257819 */ /* 0x100fe20000011424 */
[C---:B------:R-:W-:Y:S01]  /*54a0*/  IMAD.IADD R32, R3.reuse, 0x1, R29 ;  /* 0x0000000103207824 */ /* 0x040fe200078e021d */
[----:B------:R-:W-:Y:S01]  /*54b0*/  IADD3.X R39, R3, UR9, R5, P1, !PT ;  /* 0x0000000903277c10 */ /* 0x000fe20008ffe405 */
[--C-:B------:R-:W-:Y:S01]  /*54c0*/  IMAD.WIDE.U32 R4, R24, UR4, R36.reuse ;  /* 0x0000000418047c25 */ /* 0x100fe2000f8e0024 */
[----:B------:R-:W-:Y:S02]  /*54d0*/  ULDC.64 UR4, c[0x0][0x3e0] ;  /* 0x0000f80000047ab9 */ /* 0x000fe40000000a00 */
[----:B------:R-:W-:Y:S01]  /*54e0*/  IADD3 R44, P3, R8, UR4, RZ ;  /* 0x00000004082c7c10 */ /* 0x000fe2000ff7e0ff */
[----:B------:R-:W-:Y:S01]  /*54f0*/  IMAD.WIDE.U32 R6, R24, UR6, R36 ;  /* 0x0000000618067c25 */ /* 0x000fe2000f8e0024 */
[----:B------:R-:W-:Y:S02]  /*5500*/  IADD3 R40, P1, R4, UR8, RZ ;  /* 0x0000000804287c10 */ /* 0x000fe4000ff3e0ff */
[----:B------:R-:W-:-:S02]  /*5510*/  IADD3.X R45, R11, UR5, R9, P3, !PT ;  /* 0x000000050b2d7c10 */ /* 0x000fc40009ffe409 */
[----:B------:R-:W-:Y:S02]  /*5520*/  IADD3 R42, P2, R6, UR4, RZ ;  /* 0x00000004062a7c10 */ /* 0x000fe4000ff5e0ff */
[----:B------:R-:W-:Y:S02]  /*5530*/  IADD3.X R41, R3, UR9, R5, P1, !PT ;  /* 0x0000000903297c10 */ /* 0x000fe40008ffe405 */
[----:B------:R-:W-:Y:S01]  /*5540*/  IADD3.X R43, R11, UR5, R7, P2, !PT ;  /* 0x000000050b2b7c10 */ /* 0x000fe200097fe407 */
[----:B------:R-:W-:Y:S08]  /*5550*/  @!P0 BRA `(.L_x_335) ;  /* 0x0000000000408947 */ /* 0x000ff00003800000 */
[----:B------:R-:W-:Y:S01]  /*5560*/  MOV R0, 0x0 ;  /* 0x0000000000007802 */ /* 0x000fe20000000f00 */
[----:B------:R-:W-:Y:S01]  /*5570*/  ULDC.64 UR4, c[0x4][0x98] ;  /* 0x0100260000047ab9 */ /* 0x000fe20000000a00 */
[----:B------:R-:W-:Y:S01]  /*5580*/  ULDC.64 UR6, c[0x4][0xa0] ;  /* 0x0100280000067ab9 */ /* 0x000fe20000000a00 */
[----:B------:R-:W-:Y:S01]  /*5590*/  IMAD.U32 R4, RZ, RZ, UR4 ;  /* 0x00000004ff047e24 */ /* 0x000fe2000f8e00ff */
[----:B------:R0:W1:Y:S01]  /*55a0*/  LDC.64 R14, c[0x4][R0] ;  /* 0x01000000000e7b82 */ /* 0x0000620000000a00 */
[----:B------:R-:W-:Y:S01]  /*55b0*/  MOV R5, UR5 ;  /* 0x0000000500057c02 */ /* 0x000fe20008000f00 */
[----:B------:R-:W-:Y:S01]  /*55c0*/  ULDC.64 UR4, c[0x4][0x30] ;  /* 0x01000c0000047ab9 */ /* 0x000fe20000000a00 */
[----:B------:R-:W-:Y:S02]  /*55d0*/  IMAD.U32 R6, RZ, RZ, UR6 ;  /* 0x00000006ff067e24 */ /* 0x000fe4000f8e00ff */
[----:B------:R-:W-:Y:S02]  /*55e0*/  IMAD.U32 R7, RZ, RZ, UR7 ;  /* 0x00000007ff077e24 */ /* 0x000fe4000f8e00ff */
[----:B------:R-:W-:-:S02]  /*55f0*/  IMAD.U32 R10, RZ, RZ, UR4 ;  /* 0x00000004ff0a7e24 */ /* 0x000fc4000f8e00ff */
[----:B------:R-:W-:Y:S02]  /*5600*/  IMAD.U32 R11, RZ, RZ, UR5 ;  /* 0x00000005ff0b7e24 */ /* 0x000fe4000f8e00ff */
[----:B------:R-:W-:Y:S02]  /*5610*/  IMAD.MOV.U32 R8, RZ, RZ, 0x70 ;  /* 0x00000070ff087424 */ /* 0x000fe400078e00ff */
[----:B------:R-:W-:Y:S02]  /*5620*/  IMAD.MOV.U32 R12, RZ, RZ, 0x1 ;  /* 0x00000001ff0c7424 */ /* 0x000fe400078e00ff */
[----:B0-----:R-:W-:-:S07]  /*5630*/  IMAD.MOV.U32 R13, RZ, RZ, RZ ;  /* 0x000000ffff0d7224 */ /* 0x001fce00078e00ff */
[----:B------:R-:W-:-:S07]  /*5640*/  LEPC R20, `(.L_x_335) ;  /* 0x000000001014794e */ /* 0x000fce0000000000 */
[----:B-1----:R-:W-:Y:S05]  /*5650*/  CALL.ABS.NOINC R14 ;  /* 0x000000000e007343 */ /* 0x002fea0003c00000 */
.L_x_335:
[----:B------:R-:W-:Y:S05]  /*5660*/  BSYNC B6 ;  /* 0x0000000000067941 */ /* 0x000fea0003800000 */
.L_x_334:
[----:B------:R-:W-:Y:S01]  /*5670*/  ULDC.U8 UR4, c[0x0][0x3f0] ;  /* 0x0000fc0000047ab9 */ /* 0x000fe20000000000 */
[----:B------:R-:W-:Y:S01]  /*5680*/  IMAD R27, R25, -0xc0, R27 ;  /* 0xffffff40191b7824 */ /* 0x000fe200078e021b */
[----:B------:R-:W-:Y:S01]  /*5690*/  ISETP.NE.AND P0, PT, RZ, UR4, PT ;  /* 0x00000004ff007c0c */ /* 0x000fe2000bf05270 */
[----:B------:R-:W-:Y:S03]  /*56a0*/  BSSY B0, `(.L_x_336) ;  /* 0x0000242000007945 */ /* 0x000fe60003800000 */
[----:B------:R-:W-:-:S09]  /*56b0*/  VIMNMX R0, R27, 0xc0, PT ;  /* 0x000000c01b007848 */ /* 0x000fd20003fe0100 */
[----:B------:R-:W-:Y:S05]  /*56c0*/  @!P0 BRA `(.L_x_337) ;  /* 0x0000001000988947 */ /* 0x000fea0003800000 */
[----:B------:R-:W2:Y:S01]  /*56d0*/  LDL R20, [R1+0x38] ;  /* 0x0000380001147983 */ /* 0x000ea20000100800 */
[----:B------:R-:W-:Y:S01]  /*56e0*/  ISETP.GE.AND P1, PT, R23, R0, PT ;  /* 0x000000001700720c */ /* 0x000fe20003f26270 */
[----:B------:R-:W-:Y:S01]  /*56f0*/  BSSY B1, `(.L_x_338) ;  /* 0x0000015000017945 */ /* 0x000fe20003800000 */
[----:B------:R-:W-:Y:S02]  /*5700*/  CS2R R24, SRZ ;  /* 0x0000000000187805 */ /* 0x000fe4000001ff00 */
[----:B------:R-:W-:Y:S02]  /*5710*/  CS2R R8, SRZ ;  /* 0x0000000000087805 */ /* 0x000fe4000001ff00 */
[----:B------:R-:W-:Y:S02]  /*5720*/  CS2R R26, SRZ ;  /* 0x00000000001a7805 */ /* 0x000fe4000001ff00 */
[----:B--2---:R-:W-:-:S04]  /*5730*/  LEA.HI R3, R20, R20, RZ, 0x1 ;  /* 0x0000001414037211 */ /* 0x004fc800078f08ff */
[----:B------:R-:W-:-:S04]  /*5740*/  LOP3.LUT R3, R3, 0xfffffffe, RZ, 0xc0, !PT ;  /* 0xfffffffe03037812 */ /* 0x000fc800078ec0ff */
[----:B------:R-:W-:Y:S02]  /*5750*/  IADD3 R3, R20, -R3, RZ ;  /* 0x8000000314037210 */ /* 0x000fe40007ffe0ff */
[----:B------:R-:W-:Y:S01]  /*5760*/  CS2R R20, SRZ ;  /* 0x0000000000147805 */ /* 0x000fe2000001ff00 */
[----:B------:R-:W-:Y:S06]  /*5770*/  @P1 BRA `(.L_x_339) ;  /* 0x0000000000301947 */ /* 0x000fec0003800000 */
[C---:B------:R-:W-:Y:S01]  /*5780*/  VIADD R0, R36.reuse, 0x10 ;  /* 0x0000001024007836 */ /* 0x040fe20000000000 */
[----:B------:R-:W-:Y:S01]  /*5790*/  ULDC UR4, c[0x0][0x3d4] ;  /* 0x0000f50000047ab9 */ /* 0x000fe20000000800 */
[----:B------:R-:W-:Y:S02]  /*57a0*/  CS2R R26, SRZ ;  /* 0x00000000001a7805 */ /* 0x000fe4000001ff00 */
[----:B------:R-:W-:Y:S02]  /*57b0*/  ISETP.GE.AND P0, PT, R36, UR4, PT ;  /* 0x0000000424007c0c */ /* 0x000fe4000bf06270 */
[----:B------:R-:W-:Y:S02]  /*57c0*/  CS2R R20, SRZ ;  /* 0x0000000000147805 */ /* 0x000fe4000001ff00 */
[----:B------:R-:W-:Y:S02]  /*57d0*/  ISETP.GE.AND P2, PT, R0, UR4, PT ;  /* 0x0000000400007c0c */ /* 0x000fe4000bf46270 */
[----:B------:R-:W-:-:S02]  /*57e0*/  CS2R R24, SRZ ;  /* 0x0000000000187805 */ /* 0x000fc4000001ff00 */
[----:B------:R-:W-:-:S05]  /*57f0*/  CS2R R8, SRZ ;  /* 0x0000000000087805 */ /* 0x000fca000001ff00 */
[----:B------:R0:W5:Y:S04]  /*5800*/  @!P0 LDG.E.64 R26, desc[UR42][R40.64] ;  /* 0x0000002a281a8981 */ /* 0x000168000c1e1b00 */
[----:B------:R0:W5:Y:S04]  /*5810*/  @!P2 LDG.E.64 R20, desc[UR42][R40.64+0x10] ;  /* 0x0000102a2814a981 */ /* 0x000168000c1e1b00 */
[----:B------:R0:W5:Y:S04]  /*5820*/  @!P0 LDG.E.64 R24, desc[UR42][R42.64] ;  /* 0x0000002a2a188981 */ /* 0x000168000c1e1b00 */
[----:B------:R0:W5:Y:S02]  /*5830*/  @!P2 LDG.E.64 R8, desc[UR42][R42.64+0x10] ;  /* 0x0000102a2a08a981 */ /* 0x000164000c1e1b00 */
.L_x_339:
[----:B------:R-:W-:Y:S05]  /*5840*/  BSYNC B1 ;  /* 0x0000000000017941 */ /* 0x000fea0003800000 */
.L_x_338:
[----:B------:R-:W-:Y:S01]  /*5850*/  UMOV UR4, 0xffffffff ;  /* 0xffffffff00047882 */ /* 0x000fe20000000000 */
[----:B------:R-:W-:Y:S02]  /*5860*/  SHF.L.U32 R3, R3, 0x1f, RZ ;  /* 0x0000001f03037819 */ /* 0x000fe400000006ff */
[----:B------:R-:W-:Y:S05]  /*5870*/  BRA.DIV UR4, `(.L_x_340) ;  /* 0x000000fe04487947 */ /* 0x000fea000b800000 */
.L_x_524:
[----:B------:R-:W-:-:S03]  /*5880*/  UMOV UR4, 0xffffffff ;  /* 0xffffffff00047882 */ /* 0x000fc60000000000 */
[----:B------:R-:W-:Y:S05]  /*5890*/  BRA.DIV UR4, `(.L_x_341) ;  /* 0x000000fe04687947 */ /* 0x000fea000b800000 */
.L_x_527:
[----:B------:R-:W-:-:S03]  /*58a0*/  UMOV UR4, 0xffffffff ;  /* 0xffffffff00047882 */ /* 0x000fc60000000000 */
[----:B------:R-:W-:Y:S05]  /*58b0*/  BRA.DIV UR4, `(.L_x_342) ;  /* 0x000000fe04887947 */ /* 0x000fea000b800000 */
.L_x_530:
[----:B------:R-:W-:-:S03]  /*58c0*/  UMOV UR4, 0xffffffff ;  /* 0xffffffff00047882 */ /* 0x000fc60000000000 */
[----:B------:R-:W-:Y:S05]  /*58d0*/  BRA.DIV UR4, `(.L_x_343) ;  /* 0x000000fe04a87947 */ /* 0x000fea000b800000 */
.L_x_533:
[----:B------:R-:W1:Y:S01]  /*58e0*/  SYNCS.PHASECHK.TRANS64.TRYWAIT P0, [R16+URZ+0x13200], R3 ;  /* 0x01320003100075a7 */ /* 0x000e62000800017f */
[----:B------:R-:W-:Y:S04]  /*58f0*/  BSSY B1, `(.L_x_344) ;  /* 0x0000002000017945 */ /* 0x000fe80003800000 */
[----:B-1----:R-:W-:Y:S05]  /*5900*/  @!P0 BRA `(.L_x_345) ;  /* 0x000000fc00c48947 */ /* 0x002fea0003800000 */
.L_x_534:
[----:B------:R-:W-:Y:S05]  /*5910*/  BSYNC B1 ;  /* 0x0000000000017941 */ /* 0x000fea0003800000 */
.L_x_344:
[----:B------:R-:W-:Y:S05]  /*5920*/  @P1 BRA `(.L_x_346) ;  /* 0x0000002000641947 */ /* 0x000fea0003800000 */
[----:B------:R2:W5:Y:S01]  /*5930*/  LDL R35, [R1+0x4] ;  /* 0x0000040001237983 */ /* 0x0005620000100800 */
[----:B-1----:R-:W1:Y:S01]  /*5940*/  LDC R3, c[0x0][0x3d4] ;  /* 0x0000f500ff037b82 */ /* 0x002e620000000800 */
[C---:B------:R-:W-:Y:S01]  /*5950*/  VIADD R0, R36.reuse, 0x10 ;  /* 0x0000001024007836 */ /* 0x040fe20000000000 */
[----:B------:R-:W-:Y:S01]  /*5960*/  BSSY B1, `(.L_x_347) ;  /* 0x000007b000017945 */ /* 0x000fe20003800000 */
[----:B-1----:R-:W-:-:S03]  /*5970*/  ISETP.GE.AND P0, PT, R36, R3, PT ;  /* 0x000000032400720c */ /* 0x002fc60003f06270 */
[----:B------:R-:W-:-:S10]  /*5980*/  ISETP.GE.AND P1, PT, R0, R3, PT ;  /* 0x000000030000720c */ /* 0x000fd40003f26270 */
[----:B--2---:R-:W-:Y:S05]  /*5990*/  @P0 BRA `(.L_x_348) ;  /* 0x0000000400dc0947 */ /* 0x004fea0003800000 */
[----:B-----5:R-:W-:Y:S01]  /*59a0*/  IMAD.IADD R0, R16, 0x1, R35 ;  /* 0x0000000110007824 */ /* 0x020fe200078e0223 */
[----:B------:R-:W-:Y:S02]  /*59b0*/  SHF.R.U32.HI R10, RZ, 0x8, R26 ;  /* 0x00000008ff0a7819 */ /* 0x000fe4000001161a */
[----:B------:R-:W-:Y:S02]  /*59c0*/  LOP3.LUT R3, R26, 0xff, RZ, 0xc0, !PT ;  /* 0x000000ff1a037812 */ /* 0x000fe400078ec0ff */
[----:B------:R-:W1:Y:S01]  /*59d0*/  LDS.128 R4, [R0+0xb000] ;  /* 0x00b0000000047984 */ /* 0x000e620000000c00 */
[----:B------:R-:W-:Y:S02]  /*59e0*/  LOP3.LUT R10, R10, 0xff, RZ, 0xc0, !PT ;  /* 0x000000ff0a0a7812 */ /* 0x000fe400078ec0ff */
[----:B------:R-:W-:Y:S02]  /*59f0*/  SHF.R.U32.HI R12, RZ, 0x8, R27 ;  /* 0x00000008ff0c7819 */ /* 0x000fe4000001161b */
[----:B------:R-:W-:-:S02]  /*5a00*/  PRMT R3, R10, 0x7604, R3 ;  /* 0x000076040a037816 */ /* 0x000fc40000000003 */
[----:B------:R-:W-:Y:S02]  /*5a10*/  LOP3.LUT R11, R27, 0xff, RZ, 0xc0, !PT ;  /* 0x000000ff1b0b7812 */ /* 0x000fe400078ec0ff */
[----:B------:R-:W-:Y:S02]  /*5a20*/  LOP3.LUT R12, R12, 0xff, RZ, 0xc0, !PT ;  /* 0x000000ff0c0c7812 */ /* 0x000fe400078ec0ff */
[----:B------:R-:W-:Y:S02]  /*5a30*/  SHF.R.U32.HI R28, RZ, 0x10, R27 ;  /* 0x00000010ff1c7819 */ /* 0x000fe4000001161b */
[--C-:B------:R-:W-:Y:S02]  /*5a40*/  SHF.R.U32.HI R15, RZ, 0x8, R25.reuse ;  /* 0x00000008ff0f7819 */ /* 0x100fe40000011619 */
[----:B------:R-:W-:Y:S02]  /*5a50*/  SHF.R.U32.HI R10, RZ, 0x8, R24 ;  /* 0x00000008ff0a7819 */ /* 0x000fe40000011618 */
[----:B------:R-:W-:-:S02]  /*5a60*/  SHF.R.U32.HI R29, RZ, 0x10, R25 ;  /* 0x00000010ff1d7819 */ /* 0x000fc40000011619 */
[----:B------:R-:W-:Y:S02]  /*5a70*/  PRMT R11, R12, 0x7604, R11 ;  /* 0x000076040c0b7816 */ /* 0x000fe4000000000b */
[----:B------:R-:W-:Y:S01]  /*5a80*/  LOP3.LUT R14, R25, 0xff, RZ, 0xc0, !PT ;  /* 0x000000ff190e7812 */ /* 0x000fe200078ec0ff */
[----:B------:R-:W-:Y:S01]  /*5a90*/  IMAD.U32 R29, R29, 0x10000, RZ ;  /* 0x000100001d1d7824 */ /* 0x000fe200078e00ff */
[----:B------:R-:W-:Y:S02]  /*5aa0*/  LOP3.LUT R15, R15, 0xff, RZ, 0xc0, !PT ;  /* 0x000000ff0f0f7812 */ /* 0x000fe400078ec0ff */
[----:B------:R-:W-:Y:S01]  /*5ab0*/  LOP3.LUT R13, R10, 0xff, RZ, 0xc0, !PT ;  /* 0x000000ff0a0d7812 */ /* 0x000fe200078ec0ff */
[----:B------:R-:W-:Y:S01]  /*5ac0*/  IMAD.U32 R10, R28, 0x10000, RZ ;  /* 0x000100001c0a7824 */ /* 0x000fe200078e00ff */
[----:B------:R-:W-:Y:S02]  /*5ad0*/  LOP3.LUT R12, R24, 0xff, RZ, 0xc0, !PT ;  /* 0x000000ff180c7812 */ /* 0x000fe400078ec0ff */
[----:B------:R-:W-:-:S02]  /*5ae0*/  PRMT R14, R15, 0x7604, R14 ;  /* 0x000076040f0e7816 */ /* 0x000fc4000000000e */
[----:B------:R-:W-:Y:S02]  /*5af0*/  PRMT R15, R13, 0x7604, R12 ;  /* 0x000076040d0f7816 */ /* 0x000fe4000000000c */
[----:B------:R-:W-:Y:S02]  /*5b00*/  LOP3.LUT R13, R11, 0xff0000, R10, 0xf8, !PT ;  /* 0x00ff00000b0d7812 */ /* 0x000fe400078ef80a */
[----:B------:R-:W-:Y:S02]  /*5b10*/  LOP3.LUT R11, R3, 0xff0000, R26, 0xf8, !PT ;  /* 0x00ff0000030b7812 */ /* 0x000fe400078ef81a */
[----:B------:R-:W-:Y:S02]  /*5b20*/  LOP3.LUT R29, R14, 0xff0000, R29, 0xf8, !PT ;  /* 0x00ff00000e1d7812 */ /* 0x000fe400078ef81d */
[----:B------:R-:W-:Y:S02]  /*5b30*/  LOP3.LUT R15, R15, 0xff0000, R24, 0xf8, !PT ;  /* 0x00ff00000f0f7812 */ /* 0x000fe400078ef818 */
[----:B------:R-:W-:-:S02]  /*5b40*/  LOP3.LUT R14, R11, 0xff000000, R26, 0xf8, !PT ;  /* 0xff0000000b0e7812 */ /* 0x000fc400078ef81a */
[----:B------:R-:W-:Y:S02]  /*5b50*/  LOP3.LUT R29, R29, 0xff000000, R25, 0xf8, !PT ;  /* 0xff0000001d1d7812 */ /* 0x000fe400078ef819 */
[----:B------:R-:W-:Y:S02]  /*5b60*/  LOP3.LUT R26, R13, 0xff000000, R27, 0xf8, !PT ;  /* 0xff0000000d1a7812 */ /* 0x000fe400078ef81b */
[----:B------:R-:W-:Y:S02]  /*5b70*/  LOP3.LUT R25, R15, 0xff000000, R24, 0xf8, !PT ;  /* 0xff0000000f197812 */ /* 0x000fe400078ef818 */
[----:B-1----:R-:W-:Y:S02]  /*5b80*/  F2FP.F16.E4M3.UNPACK_B R3, R6.H1 ;  /* 0x00000006ff03723e */ /* 0x002fe400030006ff */
[----:B------:R-:W-:Y:S02]  /*5b90*/  F2FP.F16.E4M3.UNPACK_B R27, R29 ;  /* 0x0000001dff1b723e */ /* 0x000fe400020006ff */
[----:B------:R-:W-:Y:S01]  /*5ba0*/  F2FP.F16.E4M3.UNPACK_B R15, R26 ;  /* 0x0000001aff0f723e */ /* 0x000fe200020006ff */
[----:B------:R-:W-:Y:S01]  /*5bb0*/  HADD2.F32 R10, -RZ, R3.H1_H1 ;  /* 0x30000003ff0a7230 */ /* 0x000fe20000004100 */
[----:B------:R-:W-:Y:S01]  /*5bc0*/  F2FP.F16.E4M3.UNPACK_B R6, R6 ;  /* 0x00000006ff06723e */ /* 0x000fe200020006ff */
[----:B------:R-:W-:Y:S01]  /*5bd0*/  HADD2.F32 R28, -RZ, R27.H1_H1 ;  /* 0x3000001bff1c7230 */ /* 0x000fe20000004100 */
[-C--:B------:R-:W-:Y:S01]  /*5be0*/  F2FP.F16.E4M3.UNPACK_B R12, R7.reuse ;  /* 0x00000007ff0c723e */ /* 0x080fe200020006ff */
[----:B------:R-:W-:Y:S01]  /*5bf0*/  HADD2.F32 R24, -RZ, R15.H1_H1 ;  /* 0x3000000fff187230 */ /* 0x000fe20000004100 */
[----:B------:R-:W-:Y:S01]  /*5c00*/  F2FP.F16.E4M3.UNPACK_B R13, R7.H1 ;  /* 0x00000007ff0d723e */ /* 0x000fe200030006ff */
[----:B------:R-:W-:-:S02]  /*5c10*/  HADD2.F32 R11, -RZ, R3.H0_H0 ;  /* 0x20000003ff0b7230 */ /* 0x000fc40000004100 */
[C---:B------:R-:W-:Y:S01]  /*5c20*/  FMUL.FTZ R30, R10.reuse, R28 ;  /* 0x0000001c0a1e7220 */ /* 0x040fe20000410000 */
[-C--:B------:R-:W-:Y:S01]  /*5c30*/  F2FP.F16.E4M3.UNPACK_B R7, R5.reuse ;  /* 0x00000005ff07723e */ /* 0x080fe200020006ff */
[-C--:B------:R-:W-:Y:S01]  /*5c40*/  FMUL.FTZ R33, R10, R24.reuse ;  /* 0x000000180a217220 */ /* 0x080fe20000410000 */
[----:B------:R-:W-:Y:S01]  /*5c50*/  F2FP.F16.E4M3.UNPACK_B R10, R5.H1 ;  /* 0x00000005ff0a723e */ /* 0x000fe200030006ff */
[----:B------:R-:W-:Y:S02]  /*5c60*/  HADD2.F32 R27, -RZ, R27.H0_H0 ;  /* 0x2000001bff1b7230 */ /* 0x000fe40000004100 */
[C---:B------:R-:W-:Y:S01]  /*5c70*/  FFMA.FTZ R31, R11.reuse, R24, -R30 ;  /* 0x000000180b1f7223 */ /* 0x040fe2000001081e */
[--C-:B------:R-:W-:Y:S02]  /*5c80*/  HADD2.F32 R5, -RZ, R6.reuse.H1_H1 ;  /* 0x30000006ff057230 */ /* 0x100fe40000004100 */
[----:B------:R-:W-:Y:S01]  /*5c90*/  FFMA.FTZ R32, R11, R28, R33 ;  /* 0x0000001c0b207223 */ /* 0x000fe20000010021 */
[----:B------:R-:W-:Y:S01]  /*5ca0*/  HADD2.F32 R15, -RZ, R15.H0_H0 ;  /* 0x2000000fff0f7230 */ /* 0x000fe20000004100 */
[----:B------:R-:W-:Y:S01]  /*5cb0*/  F2FP.F16.E4M3.UNPACK_B R29, R29.H1 ;  /* 0x0000001dff1d723e */ /* 0x000fe200030006ff */
[----:B------:R-:W-:Y:S01]  /*5cc0*/  HADD2.F32 R6, -RZ, R6.H0_H0 ;  /* 0x20000006ff067230 */ /* 0x000fe20000004100 */
[----:B------:R-:W-:Y:S01]  /*5cd0*/  F2FP.F16.E4M3.UNPACK_B R26, R26.H1 ;  /* 0x0000001aff1a723e */ /* 0x000fe200030006ff */
[C---:B------:R-:W-:Y:S01]  /*5ce0*/  FMUL.FTZ R11, R5.reuse, R27 ;  /* 0x0000001b050b7220 */ /* 0x040fe20000410000 */
[----:B------:R-:W-:Y:S01]  /*5cf0*/  FMUL.FTZ R30, R5, R15 ;  /* 0x0000000f051e7220 */ /* 0x000fe20000410000 */
[----:B------:R-:W-:Y:S01]  /*5d00*/  HADD2.F32 R5, -RZ, R12.H1_H1 ;  /* 0x3000000cff057230 */ /* 0x000fe20000004100 */
[----:B------:R-:W-:Y:S01]  /*5d10*/  F2FP.F16.E4M3.UNPACK_B R3, R4 ;  /* 0x00000004ff03723e */ /* 0x000fe200020006ff */
[----:B------:R-:W-:-:S02]  /*5d20*/  HADD2.F32 R24, -RZ, R29.H0_H0 ;  /* 0x2000001dff187230 */ /* 0x000fc40000004100 */
[C---:B------:R-:W-:Y:S01]  /*5d30*/  FFMA.FTZ R28, R6.reuse, R15, -R11 ;  /* 0x0000000f061c7223 */ /* 0x040fe2000001080b */
[----:B------:R-:W-:Y:S02]  /*5d40*/  HADD2.F32 R11, -RZ, R26.H0_H0 ;  /* 0x2000001aff0b7230 */ /* 0x000fe40000004100 */
[----:B------:R-:W-:Y:S01]  /*5d50*/  FFMA.FTZ R27, R6, R27, R30 ;  /* 0x0000001b061b7223 */ /* 0x000fe2000001001e */
[----:B------:R-:W-:Y:S02]  /*5d60*/  HADD2.F32 R12, -RZ, R12.H0_H0 ;  /* 0x2000000cff0c7230 */ /* 0x000fe40000004100 */
[C---:B------:R-:W-:Y:S01]  /*5d70*/  FMUL.FTZ R15, R5.reuse, R24 ;  /* 0x00000018050f7220 */ /* 0x040fe20000410000 */
[----:B------:R-:W-:Y:S02]  /*5d80*/  HADD2.F32 R29, -RZ, R29.H1_H1 ;  /* 0x3000001dff1d7230 */ /* 0x000fe40000004100 */
[----:B------:R-:W-:Y:S01]  /*5d90*/  FMUL.FTZ R5, R5, R11 ;  /* 0x0000000b05057220 */ /* 0x000fe20000410000 */
[----:B------:R-:W-:-:S02]  /*5da0*/  HADD2.F32 R6, -RZ, R13.H1_H1 ;  /* 0x3000000dff067230 */ /* 0x000fc40000004100 */
[C---:B------:R-:W-:Y:S01]  /*5db0*/  FFMA.FTZ R30, R12.reuse, R11, -R15 ;  /* 0x0000000b0c1e7223 */ /* 0x040fe2000001080f */
[----:B------:R-:W-:Y:S02]  /*5dc0*/  HADD2.F32 R26, -RZ, R26.H1_H1 ;  /* 0x3000001aff1a7230 */ /* 0x000fe40000004100 */
[----:B------:R-:W-:Y:S01]  /*5dd0*/  FFMA.FTZ R33, R12, R24, R5 ;  /* 0x000000180c217223 */ /* 0x000fe20000010005 */
[----:B------:R-:W-:Y:S02]  /*5de0*/  HADD2.F32 R13, -RZ, R13.H0_H0 ;  /* 0x2000000dff0d7230 */ /* 0x000fe40000004100 */
[C---:B------:R-:W-:Y:S01]  /*5df0*/  FMUL.FTZ R36, R6.reuse, R29 ;  /* 0x0000001d06247220 */ /* 0x040fe20000410000 */
[----:B------:R-:W-:Y:S01]  /*5e00*/  F2FP.F16.E4M3.UNPACK_B R5, R25 ;  /* 0x00000019ff05723e */ /* 0x000fe200020006ff */
[----:B------:R-:W-:Y:S01]  /*5e10*/  FMUL.FTZ R12, R6, R26 ;  /* 0x0000001a060c7220 */ /* 0x000fe20000410000 */
[----:B------:R-:W-:Y:S01]  /*5e20*/  F2FP.F16.E4M3.UNPACK_B R4, R4.H1 ;  /* 0x00000004ff04723e */ /* 0x000fe200030006ff */
[C---:B------:R-:W-:Y:S01]  /*5e30*/  FFMA.FTZ R36, R13.reuse, R26, -R36 ;  /* 0x0000001a0d247223 */ /* 0x040fe20000010824 */
[-C--:B------:R-:W-:Y:S01]  /*5e40*/  F2FP.F16.E4M3.UNPACK_B R11, R14.reuse ;  /* 0x0000000eff0b723e */ /* 0x080fe200020006ff */
[----:B------:R-:W-:Y:S01]  /*5e50*/  FFMA.FTZ R29, R13, R29, R12 ;  /* 0x0000001d0d1d7223 */ /* 0x000fe2000001000c */
[--C-:B------:R-:W-:Y:S01]  /*5e60*/  HADD2.F32 R15, -RZ, R5.reuse.H1_H1 ;  /* 0x30000005ff0f7230 */ /* 0x100fe20000004100 */
[----:B------:R-:W-:Y:S01]  /*5e70*/  F2FP.F16.E4M3.UNPACK_B R14, R14.H1 ;  /* 0x0000000eff0e723e */ /* 0x000fe200030006ff */
[----:B------:R-:W-:Y:S01]  /*5e80*/  HADD2.F32 R13, -RZ, R5.H0_H0 ;  /* 0x20000005ff0d7230 */ /* 0x000fe20000004100 */
[----:B------:R-:W-:Y:S01]  /*5e90*/  F2FP.F16.E4M3.UNPACK_B R25, R25.H1 ;  /* 0x00000019ff19723e */ /* 0x000fe200030006ff */
[----:B------:R-:W-:-:S02]  /*5ea0*/  HADD2.F32 R6, -RZ, R4.H1_H1 ;  /* 0x30000004ff067230 */ /* 0x000fc40000004100 */
[----:B------:R-:W-:Y:S02]  /*5eb0*/  HADD2.F32 R12, -RZ, R11.H1_H1 ;  /* 0x3000000bff0c7230 */ /* 0x000fe40000004100 */
[----:B------:R-:W-:Y:S02]  /*5ec0*/  HADD2.F32 R5, -RZ, R4.H0_H0 ;  /* 0x20000004ff057230 */ /* 0x000fe40000004100 */
[C---:B------:R-:W-:Y:S01]  /*5ed0*/  FMUL.FTZ R24, R6.reuse, R15 ;  /* 0x0000000f06187220 */ /* 0x040fe20000410000 */
[----:B------:R-:W-:Y:S02]  /*5ee0*/  HADD2.F32 R4, -RZ, R3.H1_H1 ;  /* 0x30000003ff047230 */ /* 0x000fe40000004100 */
[-C--:B------:R-:W-:Y:S01]  /*5ef0*/  FMUL.FTZ R26, R6, R12.reuse ;  /* 0x0000000c061a7220 */ /* 0x080fe20000410000 */
[----:B------:R-:W-:Y:S02]  /*5f00*/  HADD2.F32 R11, -RZ, R11.H0_H0 ;  /* 0x2000000bff0b7230 */ /* 0x000fe40000004100 */
[----:B------:R-:W-:Y:S01]  /*5f10*/  FFMA.FTZ R24, R5, R12, -R24 ;  /* 0x0000000c05187223 */ /* 0x000fe20000010818 */
[----:B------:R-:W-:-:S02]  /*5f20*/  HADD2.F32 R3, -RZ, R3.H0_H0 ;  /* 0x20000003ff037230 */ /* 0x000fc40000004100 */
[C---:B------:R-:W-:Y:S01]  /*5f30*/  FMUL.FTZ R6, R4.reuse, R13 ;  /* 0x0000000d04067220 */ /* 0x040fe20000410000 */
[----:B------:R-:W-:Y:S01]  /*5f40*/  FFMA.FTZ R15, R5, R15, R26 ;  /* 0x0000000f050f7223 */ /* 0x000fe2000001001a */
[-C--:B------:R-:W-:Y:S01]  /*5f50*/  FMUL.FTZ R4, R4, R11.reuse ;  /* 0x0000000b04047220 */ /* 0x080fe20000410000 */
[----:B------:R-:W-:Y:S02]  /*5f60*/  HADD2.F32 R5, -RZ, R14.H1_H1 ;  /* 0x3000000eff057230 */ /* 0x000fe40000004100 */
[C---:B------:R-:W-:Y:S01]  /*5f70*/  FFMA.FTZ R12, R3.reuse, R11, -R6 ;  /* 0x0000000b030c7223 */ /* 0x040fe20000010806 */
[--C-:B------:R-:W-:Y:S02]  /*5f80*/  HADD2.F32 R11, -RZ, R25.reuse.H1_H1 ;  /* 0x30000019ff0b7230 */ /* 0x100fe40000004100 */
[----:B------:R-:W-:Y:S01]  /*5f90*/  FFMA.FTZ R13, R3, R13, R4 ;  /* 0x0000000d030d7223 */ /* 0x000fe20000010004 */
[----:B------:R-:W-:Y:S02]  /*5fa0*/  HADD2.F32 R4, -RZ, R10.H1_H1 ;  /* 0x3000000aff047230 */ /* 0x000fe40000004100 */
[----:B------:R-:W-:-:S02]  /*5fb0*/  HADD2.F32 R6, -RZ, R25.H0_H0 ;  /* 0x20000019ff067230 */ /* 0x000fc40000004100 */
[--C-:B------:R-:W-:Y:S02]  /*5fc0*/  HADD2.F32 R3, -RZ, R7.reuse.H1_H1 ;  /* 0x30000007ff037230 */ /* 0x100fe40000004100 */
[C---:B------:R-:W-:Y:S01]  /*5fd0*/  FMUL.FTZ R25, R4.reuse, R11 ;  /* 0x0000000b04197220 */ /* 0x040fe20000410000 */
[----:B------:R-:W-:Y:S02]  /*5fe0*/  HADD2.F32 R14, -RZ, R14.H0_H0 ;  /* 0x2000000eff0e7230 */ /* 0x000fe40000004100 */
[-C--:B------:R-:W-:Y:S01]  /*5ff0*/  FMUL.FTZ R26, R4, R5.reuse ;  /* 0x00000005041a7220 */ /* 0x080fe20000410000 */
[----:B------:R-:W-:Y:S02]  /*6000*/  HADD2.F32 R10, -RZ, R10.H0_H0 ;  /* 0x2000000aff0a7230 */ /* 0x000fe40000004100 */
[C---:B------:R-:W-:Y:S01]  /*6010*/  FMUL.FTZ R4, R3.reuse, R6 ;  /* 0x0000000603047220 */ /* 0x040fe20000410000 */
[----:B------:R-:W-:Y:S02]  /*6020*/  HADD2.F32 R7, -RZ, R7.H0_H0 ;  /* 0x20000007ff077230 */ /* 0x000fe40000004100 */
[-C--:B------:R-:W-:Y:S01]  /*6030*/  FMUL.FTZ R3, R3, R14.reuse ;  /* 0x0000000e03037220 */ /* 0x080fe20000410000 */
[C---:B------:R-:W-:Y:S01]  /*6040*/  FFMA.FTZ R25, R10.reuse, R5, -R25 ;  /* 0x000000050a197223 */ /* 0x040fe20000010819 */
[----:B------:R-:W-:Y:S01]  /*6050*/  FFMA.FTZ R26, R10, R11, R26 ;  /* 0x0000000b0a1a7223 */ /* 0x000fe2000001001a */
[C---:B------:R-:W-:Y:S01]  /*6060*/  FFMA.FTZ R5, R7.reuse, R14, -R4 ;  /* 0x0000000e07057223 */ /* 0x040fe20000010804 */
        /* <DEDUP_REMOVED lines=8> */
[----:B------:R-:W-:-:S05]  /*60f0*/  F2FP.SATFINITE.E4M3.F32.PACK_AB_MERGE_C R5, R10, R5, R25 ;  /* 0x000000050a05723e */ /* 0x000fca0004807019 */
[----:B------:R1:W-:Y:S02]  /*6100*/  STS.128 [R0+0xb000], R4 ;  /* 0x00b0000400007388 */ /* 0x0003e40000000c00 */
.L_x_348:
[----:B------:R-:W-:Y:S05]  /*6110*/  BSYNC B1 ;  /* 0x0000000000017941 */ /* 0x000fea0003800000 */
.L_x_347:
[----:B------:R-:W-:Y:S05]  /*6120*/  @P1 BRA `(.L_x_346) ;  /* 0x0000001800641947 */ /* 0x000fea0003800000 */
[----:B-1----:R-:W2:Y:S01]  /*6130*/  LDL R0, [R1+0x44] ;  /* 0x0000440001007983 */ /* 0x002ea20000100800 */
[----:B-----5:R-:W-:Y:S01]  /*6140*/  IMAD.IADD R3, R16, 0x1, R35 ;  /* 0x0000000110037824 */ /* 0x020fe200078e0223 */
[----:B------:R-:W-:Y:S02]  /*6150*/  SHF.R.U32.HI R11, RZ, 0x8, R21 ;  /* 0x00000008ff0b7819 */ /* 0x000fe40000011615 */
[----:B------:R-:W-:Y:S02]  /*6160*/  SHF.R.U32.HI R24, RZ, 0x8, R9 ;  /* 0x00000008ff187819 */ /* 0x000fe40000011609 */
[----:B------:R-:W-:Y:S02]  /*6170*/  SHF.R.U32.HI R13, RZ, 0x8, R8 ;  /* 0x00000008ff0d7819 */ /* 0x000fe40000011608 */
[----:B------:R-:W-:Y:S02]  /*6180*/  LOP3.LUT R12, R21, 0xff, RZ, 0xc0, !PT ;  /* 0x000000ff150c7812 */ /* 0x000fe400078ec0ff */
[----:B------:R-:W-:-:S02]  /*6190*/  LOP3.LUT R25, R9, 0xff, RZ, 0xc0, !PT ;  /* 0x000000ff09197812 */ /* 0x000fc400078ec0ff */
[----:B------:R-:W-:Y:S02]  /*61a0*/  LOP3.LUT R11, R11, 0xff, RZ, 0xc0, !PT ;  /* 0x000000ff0b0b7812 */ /* 0x000fe400078ec0ff */
[----:B------:R-:W-:Y:S02]  /*61b0*/  LOP3.LUT R24, R24, 0xff, RZ, 0xc0, !PT ;  /* 0x000000ff18187812 */ /* 0x000fe400078ec0ff */
[----:B------:R-:W-:Y:S02]  /*61c0*/  LOP3.LUT R14, R13, 0xff, RZ, 0xc0, !PT ;  /* 0x000000ff0d0e7812 */ /* 0x000fe400078ec0ff */
[----:B------:R-:W-:Y:S02]  /*61d0*/  PRMT R13, R11, 0x7604, R12 ;  /* 0x000076040b0d7816 */ /* 0x000fe4000000000c */
[----:B------:R-:W-:Y:S02]  /*61e0*/  PRMT R25, R24, 0x7604, R25 ;  /* 0x0000760418197816 */ /* 0x000fe40000000019 */
[----:B------:R-:W-:-:S02]  /*61f0*/  SHF.R.U32.HI R12, RZ, 0x10, R21 ;  /* 0x00000010ff0c7819 */ /* 0x000fc40000011615 */
[----:B------:R-:W-:Y:S02]  /*6200*/  SHF.R.U32.HI R24, RZ, 0x10, R9 ;  /* 0x00000010ff187819 */ /* 0x000fe40000011609 */
[----:B------:R-:W-:Y:S02]  /*6210*/  LOP3.LUT R10, R20, 0xff, RZ, 0xc0, !PT ;  /* 0x000000ff140a7812 */ /* 0x000fe400078ec0ff */
[----:B------:R-:W-:Y:S02]  /*6220*/  LOP3.LUT R12, R12, 0xff, RZ, 0xc0, !PT ;  /* 0x000000ff0c0c7812 */ /* 0x000fe400078ec0ff */
[----:B------:R-:W-:Y:S02]  /*6230*/  LOP3.LUT R24, R24, 0xff, RZ, 0xc0, !PT ;  /* 0x000000ff18187812 */ /* 0x000fe400078ec0ff */
[----:B------:R-:W-:Y:S02]  /*6240*/  LOP3.LUT R15, R8, 0xff, RZ, 0xc0, !PT ;  /* 0x000000ff080f7812 */ /* 0x000fe400078ec0ff */
[----:B------:R-:W-:-:S02]  /*6250*/  SHF.R.U32.HI R11, RZ, 0x10, R8 ;  /* 0x00000010ff0b7819 */ /* 0x000fc40000011608 */
[----:B------:R-:W-:Y:S02]  /*6260*/  PRMT R13, R12, 0x7054, R13 ;  /* 0x000070540c0d7816 */ /* 0x000fe4000000000d */
[----:B------:R-:W-:Y:S02]  /*6270*/  PRMT R25, R24, 0x7054, R25 ;  /* 0x0000705418197816 */ /* 0x000fe40000000019 */
[----:B------:R-:W-:Y:S02]  /*6280*/  PRMT R15, R14, 0x7604, R15 ;  /* 0x000076040e0f7816 */ /* 0x000fe4000000000f */
[----:B------:R-:W-:Y:S02]  /*6290*/  LOP3.LUT R14, R11, 0xff, RZ, 0xc0, !PT ;  /* 0x000000ff0b0e7812 */ /* 0x000fe400078ec0ff */
[----:B------:R-:W-:Y:S02]  /*62a0*/  LOP3.LUT R25, R25, 0xff000000, R9, 0xf8, !PT ;  /* 0xff00000019197812 */ /* 0x000fe400078ef809 */
[----:B------:R-:W-:-:S02]  /*62b0*/  LOP3.LUT R13, R13, 0xff000000, R21, 0xf8, !PT ;  /* 0xff0000000d0d7812 */ /* 0x000fc400078ef815 */
[----:B------:R-:W-:Y:S02]  /*62c0*/  PRMT R15, R14, 0x7054, R15 ;  /* 0x000070540e0f7816 */ /* 0x000fe4000000000f */
[----:B------:R-:W-:Y:S02]  /*62d0*/  F2FP.F16.E4M3.UNPACK_B R21, R25 ;  /* 0x00000019ff15723e */ /* 0x000fe400020006ff */
[----:B------:R-:W-:Y:S02]  /*62e0*/  F2FP.F16.E4M3.UNPACK_B R14, R13 ;  /* 0x0000000dff0e723e */ /* 0x000fe400020006ff */
[----:B------:R-:W-:Y:S01]  /*62f0*/  F2FP.F16.E4M3.UNPACK_B R25, R25.H1 ;  /* 0x00000019ff19723e */ /* 0x000fe200030006ff */
[--C-:B------:R-:W-:Y:S01]  /*6300*/  HADD2.F32 R24, -RZ, R21.reuse.H1_H1 ;  /* 0x30000015ff187230 */ /* 0x100fe20000004100 */
[----:B------:R-:W-:Y:S01]  /*6310*/  F2FP.F16.E4M3.UNPACK_B R13, R13.H1 ;  /* 0x0000000dff0d723e */ /* 0x000fe200030006ff */
[----:B------:R-:W-:Y:S01]  /*6320*/  HADD2.F32 R21, -RZ, R21.H0_H0 ;  /* 0x20000015ff157230 */ /* 0x000fe20000004100 */
[----:B--2---:R-:W-:Y:S01]  /*6330*/  LOP3.LUT P0, RZ, R0, 0x2, RZ, 0xc0, !PT ;  /* 0x0000000200ff7812 */ /* 0x004fe2000780c0ff */
[----:B------:R-:W-:-:S12]  /*6340*/  VIADD R0, R3, 0x20 ;  /* 0x0000002003007836 */ /* 0x000fd80000000000 */
[----:B------:R-:W-:Y:S02]  /*6350*/  @P0 IADD3 R0, R3, -0x20, RZ ;  /* 0xffffffe003000810 */ /* 0x000fe40007ffe0ff */
[----:B------:R-:W-:-:S03]  /*6360*/  SHF.R.U32.HI R3, RZ, 0x8, R20 ;  /* 0x00000008ff037819 */ /* 0x000fc60000011614 */
[----:B------:R-:W1:Y:S01]  /*6370*/  LDS.128 R4, [R0+0xb000] ;  /* 0x00b0000000047984 */ /* 0x000e620000000c00 */
[----:B------:R-:W-:-:S04]  /*6380*/  LOP3.LUT R3, R3, 0xff, RZ, 0xc0, !PT ;  /* 0x000000ff03037812 */ /* 0x000fc800078ec0ff */
[----:B------:R-:W-:Y:S02]  /*6390*/  PRMT R10, R3, 0x7604, R10 ;  /* 0x00007604030a7816 */ /* 0x000fe4000000000a */
[----:B------:R-:W-:-:S04]  /*63a0*/  SHF.R.U32.HI R3, RZ, 0x10, R20 ;  /* 0x00000010ff037819 */ /* 0x000fc80000011614 */
[----:B------:R-:W-:-:S04]  /*63b0*/  LOP3.LUT R3, R3, 0xff, RZ, 0xc0, !PT ;  /* 0x000000ff03037812 */ /* 0x000fc800078ec0ff */
[----:B------:R-:W-:-:S04]  /*63c0*/  PRMT R11, R3, 0x7054, R10 ;  /* 0x00007054030b7816 */ /* 0x000fc8000000000a */
[----:B------:R-:W-:Y:S02]  /*63d0*/  LOP3.LUT R12, R11, 0xff000000, R20, 0xf8, !PT ;  /* 0xff0000000b0c7812 */ /* 0x000fe400078ef814 */
[----:B------:R-:W-:Y:S01]  /*63e0*/  LOP3.LUT R20, R15, 0xff000000, R8, 0xf8, !PT ;  /* 0xff0000000f147812 */ /* 0x000fe200078ef808 */
[--C-:B------:R-:W-:Y:S02]  /*63f0*/  HADD2.F32 R15, -RZ, R14.reuse.H1_H1 ;  /* 0x3000000eff0f7230 */ /* 0x100fe40000004100 */
[----:B------:R-:W-:Y:S01]  /*6400*/  HADD2.F32 R14, -RZ, R14.H0_H0 ;  /* 0x2000000eff0e7230 */ /* 0x000fe20000004100 */
[-C--:B-1----:R-:W-:Y:S02]  /*6410*/  F2FP.F16.E4M3.UNPACK_B R3, R6.reuse.H1 ;  /* 0x00000006ff03723e */ /* 0x082fe400030006ff */
[----:B------:R-:W-:Y:S02]  /*6420*/  F2FP.F16.E4M3.UNPACK_B R6, R6 ;  /* 0x00000006ff06723e */ /* 0x000fe400020006ff */
[-C--:B------:R-:W-:Y:S01]  /*6430*/  F2FP.F16.E4M3.UNPACK_B R10, R7.reuse ;  /* 0x00000007ff0a723e */ /* 0x080fe200020006ff */
[--C-:B------:R-:W-:Y:S01]  /*6440*/  HADD2.F32 R8, -RZ, R3.reuse.H1_H1 ;  /* 0x30000003ff087230 */ /* 0x100fe20000004100 */
[----:B------:R-:W-:Y:S01]  /*6450*/  F2FP.F16.E4M3.UNPACK_B R11, R7.H1 ;  /* 0x00000007ff0b723e */ /* 0x000fe200030006ff */
[----:B------:R-:W-:Y:S01]  /*6460*/  HADD2.F32 R9, -RZ, R3.H0_H0 ;  /* 0x20000003ff097230 */ /* 0x000fe20000004100 */
[----:B------:R-:W-:-:S02]  /*6470*/  F2FP.F16.E4M3.UNPACK_B R7, R5 ;  /* 0x00000005ff07723e */ /* 0x000fc400020006ff */
[CC--:B------:R-:W-:Y:S01]  /*6480*/  FMUL.FTZ R26, R8.reuse, R24.reuse ;  /* 0x00000018081a7220 */ /* 0x0c0fe20000410000 */
[----:B------:R-:W-:Y:S01]  /*6490*/  FMUL.FTZ R29, R8, R15 ;  /* 0x0000000f081d7220 */ /* 0x000fe20000410000 */
[----:B------:R-:W-:Y:S01]  /*64a0*/  F2FP.F16.E4M3.UNPACK_B R8, R5.H1 ;  /* 0x00000005ff08723e */ /* 0x000fe200030006ff */
[--C-:B------:R-:W-:Y:S02]  /*64b0*/  HADD2.F32 R5, -RZ, R6.reuse.H1_H1 ;  /* 0x30000006ff057230 */ /* 0x100fe40000004100 */
[C---:B------:R-:W-:Y:S01]  /*64c0*/  FFMA.FTZ R27, R9.reuse, R15, -R26 ;  /* 0x0000000f091b7223 */ /* 0x040fe2000001081a */
[----:B------:R-:W-:Y:S01]  /*64d0*/  FFMA.FTZ R28, R9, R24, R29 ;  /* 0x00000018091c7223 */ /* 0x000fe2000001001d */
[----:B------:R-:W-:Y:S01]  /*64e0*/  HADD2.F32 R6, -RZ, R6.H0_H0 ;  /* 0x20000006ff067230 */ /* 0x000fe20000004100 */
[----:B------:R-:W-:Y:S01]  /*64f0*/  F2FP.F16.E4M3.UNPACK_B R3, R4 ;  /* 0x00000004ff03723e */ /* 0x000fe200020006ff */
[C---:B------:R-:W-:Y:S01]  /*6500*/  FMUL.FTZ R9, R5.reuse, R21 ;  /* 0x0000001505097220 */ /* 0x040fe20000410000 */
[----:B------:R-:W-:Y:S01]  /*6510*/  FMUL.FTZ R24, R5, R14 ;  /* 0x0000000e05187220 */ /* 0x000fe20000410000 */
[----:B------:R-:W-:Y:S01]  /*6520*/  HADD2.F32 R5, -RZ, R10.H1_H1 ;  /* 0x3000000aff057230 */ /* 0x000fe20000004100 */
[----:B------:R-:W-:Y:S01]  /*6530*/  F2FP.F16.E4M3.UNPACK_B R4, R4.H1 ;  /* 0x00000004ff04723e */ /* 0x000fe200030006ff */
        /* <DEDUP_REMOVED lines=15> */
[-C--:B------:R-:W-:Y:S01]  /*6630*/  FMUL.FTZ R10, R6, R13.reuse ;  /* 0x0000000d060a7220 */ /* 0x080fe20000410000 */
[----:B------:R-:W-:Y:S01]  /*6640*/  F2FP.F16.E4M3.UNPACK_B R9, R12 ;  /* 0x0000000cff09723e */ /* 0x000fe200020006ff */
[----:B------:R-:W-:Y:S01]  /*6650*/  FFMA.FTZ R31, R11, R13, -R14 ;  /* 0x0000000d0b1f7223 */ /* 0x000fe2000001080e */
[----:B------:R-:W-:-:S02]  /*6660*/  HADD2.F32 R6, -RZ, R4.H1_H1 ;  /* 0x30000004ff067230 */ /* 0x000fc40000004100 */
[----:B------:R-:W-:Y:S01]  /*6670*/  FFMA.FTZ R32, R11, R25, R10 ;  /* 0x000000190b207223 */ /* 0x000fe2000001000a */
[--C-:B------:R-:W-:Y:S01]  /*6680*/  HADD2.F32 R13, -RZ, R5.reuse.H1_H1 ;  /* 0x30000005ff0d7230 */ /* 0x100fe20000004100 */
[----:B------:R-:W-:Y:S01]  /*6690*/  F2FP.F16.E4M3.UNPACK_B R12, R12.H1 ;  /* 0x0000000cff0c723e */ /* 0x000fe200030006ff */
[----:B------:R-:W-:Y:S01]  /*66a0*/  HADD2.F32 R11, -RZ, R5.H0_H0 ;  /* 0x20000005ff0b7230 */ /* 0x000fe20000004100 */
[----:B------:R-:W-:Y:S01]  /*66b0*/  F2FP.F16.E4M3.UNPACK_B R20, R20.H1 ;  /* 0x00000014ff14723e */ /* 0x000fe200030006ff */
[----:B------:R-:W-:Y:S02]  /*66c0*/  HADD2.F32 R10, -RZ, R9.H1_H1 ;  /* 0x30000009ff0a7230 */ /* 0x000fe40000004100 */
[----:B------:R-:W-:Y:S01]  /*66d0*/  FMUL.FTZ R14, R6, R13 ;  /* 0x0000000d060e7220 */ /* 0x000fe20000410000 */
[----:B------:R-:W-:Y:S01]  /*66e0*/  HADD2.F32 R5, -RZ, R4.H0_H0 ;  /* 0x20000004ff057230 */ /* 0x000fe20000004100 */
[----:B------:R-:W-:Y:S01]  /*66f0*/  F2FP.SATFINITE.E4M3.F32.PACK_AB_MERGE_C R27, R28, R27, RZ ;  /* 0x0000001b1c1b723e */ /* 0x000fe200048070ff */
[----:B------:R-:W-:-:S02]  /*6700*/  HADD2.F32 R4, -RZ, R3.H1_H1 ;  /* 0x30000003ff047230 */ /* 0x000fc40000004100 */
[-C--:B------:R-:W-:Y:S01]  /*6710*/  FMUL.FTZ R24, R6, R10.reuse ;  /* 0x0000000a06187220 */ /* 0x080fe20000410000 */
[----:B------:R-:W-:Y:S02]  /*6720*/  HADD2.F32 R9, -RZ, R9.H0_H0 ;  /* 0x20000009ff097230 */ /* 0x000fe40000004100 */
[C---:B------:R-:W-:Y:S01]  /*6730*/  FFMA.FTZ R14, R5.reuse, R10, -R14 ;  /* 0x0000000a050e7223 */ /* 0x040fe2000001080e */
[----:B------:R-:W-:Y:S02]  /*6740*/  HADD2.F32 R3, -RZ, R3.H0_H0 ;  /* 0x20000003ff037230 */ /* 0x000fe40000004100 */
[C---:B------:R-:W-:Y:S01]  /*6750*/  FMUL.FTZ R6, R4.reuse, R11 ;  /* 0x0000000b04067220 */ /* 0x040fe20000410000 */
[----:B------:R-:W-:Y:S01]  /*6760*/  FFMA.FTZ R13, R5, R13, R24 ;  /* 0x0000000d050d7223 */ /* 0x000fe20000010018 */
[-C--:B------:R-:W-:Y:S01]  /*6770*/  FMUL.FTZ R4, R4, R9.reuse ;  /* 0x0000000904047220 */ /* 0x080fe20000410000 */
[----:B------:R-:W-:Y:S02]  /*6780*/  HADD2.F32 R5, -RZ, R12.H1_H1 ;  /* 0x3000000cff057230 */ /* 0x000fe40000004100 */
[----:B------:R-:W-:Y:S01]  /*6790*/  FFMA.FTZ R10, R3, R9, -R6 ;  /* 0x00000009030a7223 */ /* 0x000fe20000010806 */
[----:B------:R-:W-:-:S02]  /*67a0*/  HADD2.F32 R9, -RZ, R20.H1_H1 ;  /* 0x30000014ff097230 */ /* 0x000fc40000004100 */
[----:B------:R-:W-:Y:S01]  /*67b0*/  FFMA.FTZ R11, R3, R11, R4 ;  /* 0x0000000b030b7223 */ /* 0x000fe20000010004 */
[----:B------:R-:W-:Y:S02]  /*67c0*/  HADD2.F32 R4, -RZ, R8.H1_H1 ;  /* 0x30000008ff047230 */ /* 0x000fe40000004100 */
[----:B------:R-:W-:Y:S02]  /*67d0*/  HADD2.F32 R20, -RZ, R20.H0_H0 ;  /* 0x20000014ff147230 */ /* 0x000fe40000004100 */
[----:B------:R-:W-:Y:S02]  /*67e0*/  HADD2.F32 R3, -RZ, R7.H1_H1 ;  /* 0x30000007ff037230 */ /* 0x000fe40000004100 */
[C---:B------:R-:W-:Y:S01]  /*67f0*/  FMUL.FTZ R15, R4.reuse, R9 ;  /* 0x00000009040f7220 */ /* 0x040fe20000410000 */
[----:B------:R-:W-:Y:S02]  /*6800*/  HADD2.F32 R12, -RZ, R12.H0_H0 ;  /* 0x2000000cff0c7230 */ /* 0x000fe40000004100 */
[----:B------:R-:W-:Y:S01]  /*6810*/  FMUL.FTZ R6, R4, R5 ;  /* 0x0000000504067220 */ /* 0x000fe20000410000 */
[----:B------:R-:W-:-:S02]  /*6820*/  HADD2.F32 R8, -RZ, R8.H0_H0 ;  /* 0x20000008ff087230 */ /* 0x000fc40000004100 */
[C---:B------:R-:W-:Y:S01]  /*6830*/  FMUL.FTZ R4, R3.reuse, R20 ;  /* 0x0000001403047220 */ /* 0x040fe20000410000 */
[----:B------:R-:W-:Y:S02]  /*6840*/  HADD2.F32 R7, -RZ, R7.H0_H0 ;  /* 0x20000007ff077230 */ /* 0x000fe40000004100 */
[-C--:B------:R-:W-:Y:S01]  /*6850*/  FMUL.FTZ R3, R3, R12.reuse ;  /* 0x0000000c03037220 */ /* 0x080fe20000410000 */
[C---:B------:R-:W-:Y:S01]  /*6860*/  FFMA.FTZ R15, R8.reuse, R5, -R15 ;  /* 0x00000005080f7223 */ /* 0x040fe2000001080f */
[----:B------:R-:W-:Y:S01]  /*6870*/  FFMA.FTZ R6, R8, R9, R6 ;  /* 0x0000000908067223 */ /* 0x000fe20000010006 */
[C---:B------:R-:W-:Y:S01]  /*6880*/  FFMA.FTZ R5, R7.reuse, R12, -R4 ;  /* 0x0000000c07057223 */ /* 0x040fe20000010804 */
[----:B------:R-:W-:Y:S01]  /*6890*/  FFMA.FTZ R20, R7, R20, R3 ;  /* 0x0000001407147223 */ /* 0x000fe20000010003 */
[----:B------:R-:W-:Y:S02]  /*68a0*/  F2FP.SATFINITE.E4M3.F32.PACK_AB_MERGE_C R7, R32, R31, RZ ;  /* 0x0000001f2007723e */ /* 0x000fe400048070ff */
[----:B------:R-:W-:-:S02]  /*68b0*/  F2FP.SATFINITE.E4M3.F32.PACK_AB_MERGE_C R4, R13, R14, RZ ;  /* 0x0000000e0d04723e */ /* 0x000fc400048070ff */
[----:B------:R-:W-:Y:S02]  /*68c0*/  F2FP.SATFINITE.E4M3.F32.PACK_AB_MERGE_C R15, R6, R15, RZ ;  /* 0x0000000f060f723e */ /* 0x000fe400048070ff */
[----:B------:R-:W-:Y:S02]  /*68d0*/  F2FP.SATFINITE.E4M3.F32.PACK_AB_MERGE_C R6, R21, R26, R27 ;  /* 0x0000001a1506723e */ /* 0x000fe4000480701b */
[----:B------:R-:W-:Y:S02]  /*68e0*/  F2FP.SATFINITE.E4M3.F32.PACK_AB_MERGE_C R7, R30, R29, R7 ;  /* 0x0000001d1e07723e */ /* 0x000fe40004807007 */
[----:B------:R-:W-:Y:S02]  /*68f0*/  F2FP.SATFINITE.E4M3.F32.PACK_AB_MERGE_C R4, R11, R10, R4 ;  /* 0x0000000a0b04723e */ /* 0x000fe40004807004 */
[----:B------:R-:W-:-:S05]  /*6900*/  F2FP.SATFINITE.E4M3.F32.PACK_AB_MERGE_C R5, R20, R5, R15 ;  /* 0x000000051405723e */ /* 0x000fca000480700f */
[----:B------:R2:W-:Y:S01]  /*6910*/  STS.128 [R0+0xb000], R4 ;  /* 0x00b0000400007388 */ /* 0x0005e20000000c00 */
[----:B------:R-:W-:Y:S05]  /*6920*/  BRA `(.L_x_346) ;  /* 0x0000001000647947 */ /* 0x000fea0003800000 */
.L_x_337:
[----:B------:R-:W0:Y:S01]  /*6930*/  LDC R21, c[0x0][0x3d4] ;  /* 0x0000f500ff157b82 */ /* 0x000e220000000800 */
[----:B------:R-:W-:Y:S02]  /*6940*/  ISETP.GE.AND P0, PT, R23, R0, PT ;  /* 0x000000001700720c */ /* 0x000fe40003f06270 */
[----:B------:R-:W-:Y:S02]  /*6950*/  CS2R R4, SRZ ;  /* 0x0000000000047805 */ /* 0x000fe4000001ff00 */
[----:B------:R-:W-:Y:S02]  /*6960*/  CS2R R6, SRZ ;  /* 0x0000000000067805 */ /* 0x000fe4000001ff00 */
[----:B------:R-:W-:Y:S02]  /*6970*/  CS2R R24, SRZ ;  /* 0x0000000000187805 */ /* 0x000fe4000001ff00 */
[----:B------:R-:W-:Y:S01]  /*6980*/  CS2R R26, SRZ ;  /* 0x00000000001a7805 */ /* 0x000fe2000001ff00 */
[----:B------:R-:W2:Y:S01]  /*6990*/  LDL R8, [R1+0x38] ;  /* 0x0000380001087983 */ /* 0x000ea20000100800 */
[----:B0-----:R-:W-:-:S13]  /*69a0*/  ISETP.GE.OR P0, PT, R18, R21, P0 ;  /* 0x000000151200720c */ /* 0x001fda0000706670 */
[----:B------:R0:W5:Y:S04]  /*69b0*/  @!P0 LDG.E.128 R4, desc[UR42][R38.64] ;  /* 0x0000002a26048981 */ /* 0x000168000c1e1d00 */
[----:B------:R0:W5:Y:S01]  /*69c0*/  @!P0 LDG.E.128 R24, desc[UR42][R44.64] ;  /* 0x0000002a2c188981 */ /* 0x000162000c1e1d00 */
[----:B------:R-:W-:Y:S01]  /*69d0*/  UMOV UR4, 0xffffffff ;  /* 0xffffffff00047882 */ /* 0x000fe20000000000 */
[----:B--2---:R-:W-:Y:S02]  /*69e0*/  LEA.HI R3, R8, R8, RZ, 0x1 ;  /* 0x0000000808037211 */ /* 0x004fe400078f08ff */
[----:B0-----:R-:W-:Y:S05]  /*69f0*/  BRA.DIV UR4, `(.L_x_349) ;  /* 0x000000ee049c7947 */ /* 0x001fea000b800000 */
.L_x_537:
[----:B------:R-:W-:Y:S01]  /*6a00*/  UMOV UR4, 0xffffffff ;  /* 0xffffffff00047882 */ /* 0x000fe20000000000 */
[----:B------:R-:W-:Y:S02]  /*6a10*/  LOP3.LUT R3, R3, 0xfffffffe, RZ, 0xc0, !PT ;  /* 0xfffffffe03037812 */ /* 0x000fe400078ec0ff */
[----:B------:R-:W-:Y:S05]  /*6a20*/  BRA.DIV UR4, `(.L_x_350) ;  /* 0x000000ee04b87947 */ /* 0x000fea000b800000 */
.L_x_540:
[----:B------:R-:W-:Y:S01]  /*6a30*/  UMOV UR4, 0xffffffff ;  /* 0xffffffff00047882 */ /* 0x000fe20000000000 */
[----:B------:R-:W-:Y:S02]  /*6a40*/  IMAD.IADD R3, R8, 0x1, -R3 ;  /* 0x0000000108037824 */ /* 0x000fe400078e0a03 */
[----:B------:R-:W-:Y:S05]  /*6a50*/  BRA.DIV UR4, `(.L_x_351) ;  /* 0x000000ee04d47947 */ /* 0x000fea000b800000 */
.L_x_543:
[----:B------:R-:W-:Y:S01]  /*6a60*/  UMOV UR4, 0xffffffff ;  /* 0xffffffff00047882 */ /* 0x000fe20000000000 */
[----:B------:R-:W-:Y:S02]  /*6a70*/  SHF.L.U32 R3, R3, 0x1f, RZ ;  /* 0x0000001f03037819 */ /* 0x000fe400000006ff */
[----:B------:R-:W-:Y:S05]  /*6a80*/  BRA.DIV UR4, `(.L_x_352) ;  /* 0x000000ee04f07947 */ /* 0x000fea000b800000 */
.L_x_546:
[----:B------:R-:W0:Y:S01]  /*6a90*/  SYNCS.PHASECHK.TRANS64.TRYWAIT P1, [R16+URZ+0x13200], R3 ;  /* 0x01320003100075a7 */ /* 0x000e22000802017f */
[----:B------:R-:W-:Y:S01]  /*6aa0*/  ISETP.GE.AND P0, PT, R18, R21, PT ;  /* 0x000000151200720c */ /* 0x000fe20003f06270 */
[----:B------:R-:W-:Y:S03]  /*6ab0*/  BSSY B1, `(.L_x_353) ;  /* 0x0000003000017945 */ /* 0x000fe60003800000 */
[----:B------:R-:W-:Y:S01]  /*6ac0*/  ISETP.GE.OR P0, PT, R23, R0, P0 ;  /* 0x000000001700720c */ /* 0x000fe20000706670 */
[----:B0-----:R-:W-:-:S12]  /*6ad0*/  @!P1 BRA `(.L_x_354) ;  /* 0x000000f000049947 */ /* 0x001fd80003800000 */
.L_x_547:
[----:B------:R-:W-:Y:S05]  /*6ae0*/  BSYNC B1 ;  /* 0x0000000000017941 */ /* 0x000fea0003800000 */
.L_x_353:
[----:B------:R-:W-:Y:S05]  /*6af0*/  @P0 BRA `(.L_x_346) ;  /* 0x0000000c00f00947 */ /* 0x000fea0003800000 */
[----:B------:R-:W2:Y:S04]  /*6b00*/  LDL R35, [R1+0x14] ;  /* 0x0000140001237983 */ /* 0x000ea80000100800 */
[----:B------:R-:W3:Y:S04]  /*6b10*/  LDL R31, [R1+0x18] ;  /* 0x00001800011f7983 */ /* 0x000ee80000100800 */
[----:B------:R-:W4:Y:S04]  /*6b20*/  LDL R29, [R1+0x1c] ;  /* 0x00001c00011d7983 */ /* 0x000f280000100800 */
[----:B------:R-:W4:Y:S01]  /*6b30*/  LDL R51, [R1+0x48] ;  /* 0x0000480001337983 */ /* 0x000f220000100800 */
[----:B-----5:R-:W-:-:S02]  /*6b40*/  SHF.R.U32.HI R0, RZ, 0x8, R4 ;  /* 0x00000008ff007819 */ /* 0x020fc40000011604 */
[----:B0-----:R-:W-:Y:S02]  /*6b50*/  LOP3.LUT R3, R4, 0xff, RZ, 0xc0, !PT ;  /* 0x000000ff04037812 */ /* 0x001fe400078ec0ff */
[----:B------:R-:W-:Y:S02]  /*6b60*/  LOP3.LUT R0, R0, 0xff, RZ, 0xc0, !PT ;  /* 0x000000ff00007812 */ /* 0x000fe400078ec0ff */
[----:B------:R-:W-:Y:S02]  /*6b70*/  SHF.R.U32.HI R14, RZ, 0x8, R5 ;  /* 0x00000008ff0e7819 */ /* 0x000fe40000011605 */
[----:B------:R-:W-:Y:S02]  /*6b80*/  PRMT R20, R0, 0x7604, R3 ;  /* 0x0000760400147816 */ /* 0x000fe40000000003 */
[----:B------:R-:W-:Y:S02]  /*6b90*/  LOP3.LUT R9, R5, 0xff, RZ, 0xc0, !PT ;  /* 0x000000ff05097812 */ /* 0x000fe400078ec0ff */
[----:B------:R-:W-:-:S02]  /*6ba0*/  SHF.R.U32.HI R3, RZ, 0x8, R6 ;  /* 0x00000008ff037819 */ /* 0x000fc40000011606 */
[----:B------:R-:W-:Y:S02]  /*6bb0*/  LOP3.LUT R0, R14, 0xff, RZ, 0xc0, !PT ;  /* 0x000000ff0e007812 */ /* 0x000fe400078ec0ff */
[----:B------:R-:W-:Y:S02]  /*6bc0*/  LOP3.LUT R8, R6, 0xff, RZ, 0xc0, !PT ;  /* 0x000000ff06087812 */ /* 0x000fe400078ec0ff */
[----:B------:R-:W-:Y:S02]  /*6bd0*/  SHF.R.U32.HI R12, RZ, 0x8, R24 ;  /* 0x00000008ff0c7819 */ /* 0x000fe40000011618 */
[----:B------:R-:W-:Y:S02]  /*6be0*/  LOP3.LUT R3, R3, 0xff, RZ, 0xc0, !PT ;  /* 0x000000ff03037812 */ /* 0x000fe400078ec0ff */
[----:B------:R-:W-:Y:S01]  /*6bf0*/  PRMT R28, R0, 0x7604, R9 ;  /* 0x00007604001c7816 */ /* 0x000fe20000000009 */
[----:B------:R-:W-:Y:S01]  /*6c00*/  IMAD.IADD R0, R18, 0x1, R21 ;  /* 0x0000000112007824 */ /* 0x000fe200078e0215 */
[----:B------:R-:W-:-:S02]  /*6c10*/  LOP3.LUT R13, R24, 0xff, RZ, 0xc0, !PT ;  /* 0x000000ff180d7812 */ /* 0x000fc400078ec0ff */
[----:B------:R-:W-:Y:S02]  /*6c20*/  LOP3.LUT R12, R12, 0xff, RZ, 0xc0, !PT ;  /* 0x000000ff0c0c7812 */ /* 0x000fe400078ec0ff */
[----:B------:R-:W-:Y:S02]  /*6c30*/  PRMT R30, R3, 0x7604, R8 ;  /* 0x00007604031e7816 */ /* 0x000fe40000000008 */
[----:B------:R-:W-:Y:S02]  /*6c40*/  SHF.R.U32.HI R3, RZ, 0x8, R26 ;  /* 0x00000008ff037819 */ /* 0x000fe4000001161a */
[----:B------:R-:W-:Y:S02]  /*6c50*/  SHF.R.U32.HI R10, RZ, 0x8, R7 ;  /* 0x00000008ff0a7819 */ /* 0x000fe40000011607 */
[----:B------:R-:W-:Y:S02]  /*6c60*/  PRMT R33, R12, 0x7604, R13 ;  /* 0x000076040c217816 */ /* 0x000fe4000000000d */
[----:B------:R-:W-:-:S02]  /*6c70*/  SHF.R.U32.HI R12, RZ, 0x8, R25 ;  /* 0x00000008ff0c7819 */ /* 0x000fc40000011619 */
[----:B------:R-:W-:Y:S02]  /*6c80*/  LOP3.LUT R14, R3, 0xff, RZ, 0xc0, !PT ;  /* 0x000000ff030e7812 */ /* 0x000fe400078ec0ff */
[----:B------:R-:W-:Y:S02]  /*6c90*/  LOP3.LUT R11, R7, 0xff, RZ, 0xc0, !PT ;  /* 0x000000ff070b7812 */ /* 0x000fe400078ec0ff */
[----:B------:R-:W-:Y:S02]  /*6ca0*/  LOP3.LUT R10, R10, 0xff, RZ, 0xc0, !PT ;  /* 0x000000ff0a0a7812 */ /* 0x000fe400078ec0ff */
[----:B------:R-:W-:Y:S02]  /*6cb0*/  LOP3.LUT R13, R25, 0xff, RZ, 0xc0, !PT ;  /* 0x000000ff190d7812 */ /* 0x000fe400078ec0ff */
[----:B------:R-:W-:Y:S02]  /*6cc0*/  LOP3.LUT R15, R26, 0xff, RZ, 0xc0, !PT ;  /* 0x000000ff1a0f7812 */ /* 0x000fe400078ec0ff */
[----:B------:R-:W-:-:S02]  /*6cd0*/  LOP3.LUT R12, R12, 0xff, RZ, 0xc0, !PT ;  /* 0x000000ff0c0c7812 */ /* 0x000fc400078ec0ff */
[----:B------:R-:W-:Y:S02]  /*6ce0*/  PRMT R32, R10, 0x7604, R11 ;  /* 0x000076040a207816 */ /* 0x000fe4000000000b */
[----:B------:R-:W-:Y:S02]  /*6cf0*/  PRMT R37, R12, 0x7604, R13 ;  /* 0x000076040c257816 */ /* 0x000fe4000000000d */
[----:B------:R-:W-:Y:S02]  /*6d00*/  PRMT R41, R14, 0x7604, R15 ;  /* 0x000076040e297816 */ /* 0x000fe4000000000f */
[----:B------:R-:W-:Y:S02]  /*6d10*/  SHF.R.U32.HI R21, RZ, 0x8, R27 ;  /* 0x00000008ff157819 */ /* 0x000fe4000001161b */
[----:B------:R-:W-:Y:S02]  /*6d20*/  LOP3.LUT R36, R27, 0xff, RZ, 0xc0, !PT ;  /* 0x000000ff1b247812 */ /* 0x000fe400078ec0ff */
[----:B------:R-:W-:-:S04]  /*6d30*/  LOP3.LUT R21, R21, 0xff, RZ, 0xc0, !PT ;  /* 0x000000ff15157812 */ /* 0x000fc800078ec0ff */
[----:B------:R-:W-:Y:S02]  /*6d40*/  PRMT R43, R21, 0x7604, R36 ;  /* 0x00007604152b7816 */ /* 0x000fe40000000024 */
[----:B------:R-:W-:-:S04]  /*6d50*/  SHF.R.U32.HI R21, RZ, 0x10, R5 ;  /* 0x00000010ff157819 */ /* 0x000fc80000011605 */
[----:B------:R-:W-:-:S04]  /*6d60*/  LOP3.LUT R21, R21, 0xff, RZ, 0xc0, !PT ;  /* 0x000000ff15157812 */ /* 0x000fc800078ec0ff */
[----:B------:R-:W-:Y:S02]  /*6d70*/  PRMT R21, R21, 0x7054, R28 ;  /* 0x0000705415157816 */ /* 0x000fe4000000001c */
[----:B------:R-:W-:-:S04]  /*6d80*/  SHF.R.U32.HI R28, RZ, 0x10, R25 ;  /* 0x00000010ff1c7819 */ /* 0x000fc80000011619 */
[----:B------:R-:W-:-:S04]  /*6d90*/  LOP3.LUT R28, R28, 0xff, RZ, 0xc0, !PT ;  /* 0x000000ff1c1c7812 */ /* 0x000fc800078ec0ff */
[----:B------:R-:W-:-:S04]  /*6da0*/  PRMT R39, R28, 0x7054, R37 ;  /* 0x000070541c277816 */ /* 0x000fc80000000025 */
[----:B------:R-:W-:-:S04]  /*6db0*/  LOP3.LUT R39, R39, 0xff000000, R25, 0xf8, !PT ;  /* 0xff00000027277812 */ /* 0x000fc800078ef819 */
[-C--:B------:R-:W-:Y:S02]  /*6dc0*/  F2FP.F16.E4M3.UNPACK_B R38, R39.reuse ;  /* 0x00000027ff26723e */ /* 0x080fe400020006ff */
[----:B------:R-:W-:-:S03]  /*6dd0*/  F2FP.F16.E4M3.UNPACK_B R39, R39.H1 ;  /* 0x00000027ff27723e */ /* 0x000fc600030006ff */
[----:B------:R-:W-:Y:S01]  /*6de0*/  HADD2.F32 R40, -RZ, R38.H0_H0 ;  /* 0x20000026ff287230 */ /* 0x000fe20000004100 */
[----:B--2---:R-:W-:-:S04]  /*6df0*/  LOP3.LUT R0, R35, 0x30, R0, 0xf8, !PT ;  /* 0x0000003023007812 */ /* 0x004fc800078ef800 */
[----:B---3--:R-:W-:Y:S02]  /*6e00*/  LOP3.LUT R3, R0, R31, RZ, 0x3c, !PT ;  /* 0x0000001f00037212 */ /* 0x008fe400078e3cff */
[----:B------:R-:W-:Y:S02]  /*6e10*/  SHF.R.U32.HI R31, RZ, 0x10, R7 ;  /* 0x00000010ff1f7819 */ /* 0x000fe40000011607 */
[----:B----4-:R-:W-:Y:S02]  /*6e20*/  IADD3 R0, R16, R29, R3 ;  /* 0x0000001d10007210 */ /* 0x010fe40007ffe003 */
[----:B------:R-:W-:Y:S01]  /*6e30*/  SHF.R.U32.HI R3, RZ, 0x10, R4 ;  /* 0x00000010ff037819 */ /* 0x000fe20000011604 */
[----:B------:R-:W0:Y:S01]  /*6e40*/  LDS.128 R8, [R51+0xb000] ;  /* 0x00b0000033087984 */ /* 0x000e220000000c00 */
[----:B------:R-:W-:Y:S02]  /*6e50*/  SHF.R.U32.HI R29, RZ, 0x10, R6 ;  /* 0x00000010ff1d7819 */ /* 0x000fe40000011606 */
[----:B------:R-:W-:Y:S01]  /*6e60*/  LOP3.LUT R3, R3, 0xff, RZ, 0xc0, !PT ;  /* 0x000000ff03037812 */ /* 0x000fe200078ec0ff */
[----:B------:R-:W1:Y:S01]  /*6e70*/  LDS.128 R12, [R0+0xb000] ;  /* 0x00b00000000c7984 */ /* 0x000e620000000c00 */
[----:B------:R-:W-:-:S02]  /*6e80*/  LOP3.LUT R31, R31, 0xff, RZ, 0xc0, !PT ;  /* 0x000000ff1f1f7812 */ /* 0x000fc400078ec0ff */
[----:B------:R-:W-:Y:S02]  /*6e90*/  LOP3.LUT R29, R29, 0xff, RZ, 0xc0, !PT ;  /* 0x000000ff1d1d7812 */ /* 0x000fe400078ec0ff */
[----:B------:R-:W-:Y:S02]  /*6ea0*/  PRMT R3, R3, 0x7054, R20 ;  /* 0x0000705403037816 */ /* 0x000fe40000000014 */
[----:B------:R-:W-:Y:S02]  /*6eb0*/  SHF.R.U32.HI R20, RZ, 0x10, R24 ;  /* 0x00000010ff147819 */ /* 0x000fe40000011618 */
[----:B------:R-:W-:Y:S02]  /*6ec0*/  PRMT R31, R31, 0x7054, R32 ;  /* 0x000070541f1f7816 */ /* 0x000fe40000000020 */
[----:B------:R-:W-:Y:S02]  /*6ed0*/  PRMT R29, R29, 0x7054, R30 ;  /* 0x000070541d1d7816 */ /* 0x000fe4000000001e */
[----:B------:R-:W-:-:S02]  /*6ee0*/  SHF.R.U32.HI R32, RZ, 0x10, R27 ;  /* 0x00000010ff207819 */ /* 0x000fc4000001161b */
[----:B------:R-:W-:Y:S02]  /*6ef0*/  SHF.R.U32.HI R30, RZ, 0x10, R26 ;  /* 0x00000010ff1e7819 */ /* 0x000fe4000001161a */
[----:B------:R-:W-:Y:S02]  /*6f00*/  LOP3.LUT R20, R20, 0xff, RZ, 0xc0, !PT ;  /* 0x000000ff14147812 */ /* 0x000fe400078ec0ff */
[----:B------:R-:W-:Y:S02]  /*6f10*/  LOP3.LUT R32, R32, 0xff, RZ, 0xc0, !PT ;  /* 0x000000ff20207812 */ /* 0x000fe400078ec0ff */
[----:B------:R-:W-:Y:S02]  /*6f20*/  LOP3.LUT R30, R30, 0xff, RZ, 0xc0, !PT ;  /* 0x000000ff1e1e7812 */ /* 0x000fe400078ec0ff */
[----:B------:R-:W-:Y:S02]  /*6f30*/  PRMT R35, R20, 0x7054, R33 ;  /* 0x0000705414237816 */ /* 0x000fe40000000021 */
[----:B------:R-:W-:-:S02]  /*6f40*/  LOP3.LUT R33, R21, 0xff000000, R5, 0xf8, !PT ;  /* 0xff00000015217812 */ /* 0x000fc400078ef805 */
[----:B------:R-:W-:Y:S02]  /*6f50*/  LOP3.LUT R20, R3, 0xff000000, R4, 0xf8, !PT ;  /* 0xff00000003147812 */ /* 0x000fe400078ef804 */
[----:B------:R-:W-:Y:S02]  /*6f60*/  LOP3.LUT R37, R31, 0xff000000, R7, 0xf8, !PT ;  /* 0xff0000001f257812 */ /* 0x000fe400078ef807 */
[----:B------:R-:W-:Y:S02]  /*6f70*/  PRMT R43, R32, 0x7054, R43 ;  /* 0x00007054202b7816 */ /* 0x000fe4000000002b */
[----:B------:R-:W-:Y:S02]  /*6f80*/  LOP3.LUT R3, R29, 0xff000000, R6, 0xf8, !PT ;  /* 0xff0000001d037812 */ /* 0x000fe400078ef806 */
[----:B------:R-:W-:Y:S02]  /*6f90*/  PRMT R41, R30, 0x7054, R41 ;  /* 0x000070541e297816 */ /* 0x000fe40000000029 */
[----:B0-----:R-:W-:-:S02]  /*6fa0*/  F2FP.F16.E4M3.UNPACK_B R21, R8 ;  /* 0x00000008ff15723e */ /* 0x001fc400020006ff */
[----:B------:R-:W-:Y:S02]  /*6fb0*/  F2FP.F16.E4M3.UNPACK_B R31, R8.H1 ;  /* 0x00000008ff1f723e */ /* 0x000fe400030006ff */
[-C--:B------:R-:W-:Y:S02]  /*6fc0*/  F2FP.F16.E4M3.UNPACK_B R29, R11.reuse ;  /* 0x0000000bff1d723e */ /* 0x080fe400020006ff */
[----:B------:R-:W-:Y:S02]  /*6fd0*/  F2FP.F16.E4M3.UNPACK_B R32, R11.H1 ;  /* 0x0000000bff20723e */ /* 0x000fe400030006ff */
[----:B-1----:R-:W-:Y:S02]  /*6fe0*/  F2FP.F16.E4M3.UNPACK_B R8, R13 ;  /* 0x0000000dff08723e */ /* 0x002fe400020006ff */
[----:B------:R-:W-:Y:S02]  /*6ff0*/  F2FP.F16.E4M3.UNPACK_B R11, R33 ;  /* 0x00000021ff0b723e */ /* 0x000fe400020006ff */
[----:B------:R-:W-:Y:S01]  /*7000*/  LOP3.LUT R28, R35, 0xff000000, R24, 0xf8, !PT ;  /* 0xff000000231c7812 */ /* 0x000fe200078ef818 */
[----:B------:R-:W-:Y:S01]  /*7010*/  HADD2.F32 R6, -RZ, R8.H0_H0 ;  /* 0x20000008ff067230 */ /* 0x000fe20000004100 */
[----:B------:R-:W-:Y:S01]  /*7020*/  LOP3.LUT R5, R41, 0xff000000, R26, 0xf8, !PT ;  /* 0xff00000029057812 */ /* 0x000fe200078ef81a */
[----:B------:R-:W-:Y:S01]  /*7030*/  HADD2.F32 R41, -RZ, R38.H1_H1 ;  /* 0x30000026ff297230 */ /* 0x000fe20000004100 */
[----:B------:R-:W-:Y:S01]  /*7040*/  F2FP.F16.E4M3.UNPACK_B R24, R9 ;  /* 0x00000009ff18723e */ /* 0x000fe200020006ff */
[----:B------:R-:W-:Y:S01]  /*7050*/  HADD2.F32 R8, -RZ, R8.H1_H1 ;  /* 0x30000008ff087230 */ /* 0x000fe20000004100 */
[----:B------:R-:W-:Y:S01]  /*7060*/  F2FP.F16.E4M3.UNPACK_B R26, R13.H1 ;  /* 0x0000000dff1a723e */ /* 0x000fe200030006ff */
[----:B------:R-:W-:Y:S01]  /*7070*/  HADD2.F32 R13, -RZ, R11.H0_H0 ;  /* 0x2000000bff0d7230 */ /* 0x000fe20000004100 */
[----:B------:R-:W-:Y:S01]  /*7080*/  LOP3.LUT R43, R43, 0xff000000, R27, 0xf8, !PT ;  /* 0xff0000002b2b7812 */ /* 0x000fe200078ef81b */
[----:B------:R-:W-:Y:S01]  /*7090*/  HADD2.F32 R38, -RZ, R39.H0_H0 ;  /* 0x20000027ff267230 */ /* 0x000fe20000004100 */
[----:B------:R-:W-:Y:S01]  /*70a0*/  F2FP.F16.E4M3.UNPACK_B R25, R9.H1 ;  /* 0x00000009ff19723e */ /* 0x000fe200030006ff */
[--C-:B------:R-:W-:Y:S01]  /*70b0*/  HADD2.F32 R9, -RZ, R24.reuse.H0_H0 ;  /* 0x20000018ff097230 */ /* 0x100fe20000004100 */
[-C--:B------:R-:W-:Y:S01]  /*70c0*/  F2FP.F16.E4M3.UNPACK_B R27, R12.reuse ;  /* 0x0000000cff1b723e */ /* 0x080fe200020006ff */
[----:B------:R-:W-:Y:S01]  /*70d0*/  HADD2.F32 R24, -RZ, R24.H1_H1 ;  /* 0x30000018ff187230 */ /* 0x000fe20000004100 */
[----:B------:R-:W-:Y:S01]  /*70e0*/  F2FP.F16.E4M3.UNPACK_B R35, R12.H1 ;  /* 0x0000000cff23723e */ /* 0x000fe200030006ff */
[----:B------:R-:W-:Y:S01]  /*70f0*/  FMUL.FTZ R12, R6, R40 ;  /* 0x00000028060c7220 */ /* 0x000fe20000410000 */
[----:B------:R-:W-:Y:S01]  /*7100*/  F2FP.F16.E4M3.UNPACK_B R30, R15 ;  /* 0x0000000fff1e723e */ /* 0x000fe200020006ff */
[----:B------:R-:W-:Y:S01]  /*7110*/  FMUL.FTZ R45, R8, R41 ;  /* 0x00000029082d7220 */ /* 0x000fe20000410000 */
[----:B------:R-:W-:Y:S01]  /*7120*/  F2FP.F16.E4M3.UNPACK_B R36, R15.H1 ;  /* 0x0000000fff24723e */ /* 0x000fe200030006ff */
[----:B------:R-:W-:Y:S01]  /*7130*/  FMUL.FTZ R15, R6, R13 ;  /* 0x0000000d060f7220 */ /* 0x000fe20000410000 */
[----:B------:R-:W-:Y:S01]  /*7140*/  F2FP.F16.E4M3.UNPACK_B R33, R33.H1 ;  /* 0x00000021ff21723e */ /* 0x000fe200030006ff */
[----:B------:R-:W-:Y:S01]  /*7150*/  FFMA.FTZ R6, R9, R13, -R12 ;  /* 0x0000000d09067223 */ /* 0x000fe2000001080c */
[----:B------:R-:W-:-:S02]  /*7160*/  HADD2.F32 R13, -RZ, R25.H0_H0 ;  /* 0x20000019ff0d7230 */ /* 0x000fc40000004100 */
[----:B------:R-:W-:Y:S01]  /*7170*/  FFMA.FTZ R9, R9, R40, R15 ;  /* 0x0000002809097223 */ /* 0x000fe2000001000f */
[----:B------:R-:W-:Y:S01]  /*7180*/  HADD2.F32 R15, -RZ, R11.H1_H1 ;  /* 0x3000000bff0f7230 */ /* 0x000fe20000004100 */
[-C--:B------:R-:W-:Y:S01]  /*7190*/  F2FP.F16.E4M3.UNPACK_B R7, R14.reuse ;  /* 0x0000000eff07723e */ /* 0x080fe200020006ff */
[--C-:B------:R-:W-:Y:S01]  /*71a0*/  HADD2.F32 R11, -RZ, R26.reuse.H0_H0 ;  /* 0x2000001aff0b7230 */ /* 0x100fe20000004100 */
[----:B------:R-:W-:Y:S01]  /*71b0*/  F2FP.F16.E4M3.UNPACK_B R14, R14.H1 ;  /* 0x0000000eff0e723e */ /* 0x000fe200030006ff */
[--C-:B------:R-:W-:Y:S02]  /*71c0*/  HADD2.F32 R12, -RZ, R33.reuse.H0_H0 ;  /* 0x20000021ff0c7230 */ /* 0x100fe40000004100 */
[----:B------:R-:W-:Y:S01]  /*71d0*/  FMUL.FTZ R8, R8, R15 ;  /* 0x0000000f08087220 */ /* 0x000fe20000410000 */
[----:B------:R-:W-:Y:S02]  /*71e0*/  HADD2.F32 R33, -RZ, R33.H1_H1 ;  /* 0x30000021ff217230 */ /* 0x000fe40000004100 */
[----:B------:R-:W-:Y:S01]  /*71f0*/  FMUL.FTZ R40, R11, R38 ;  /* 0x000000260b287220 */ /* 0x000fe20000410000 */
[----:B------:R-:W-:-:S02]  /*7200*/  HADD2.F32 R26, -RZ, R26.H1_H1 ;  /* 0x3000001aff1a7230 */ /* 0x000fc40000004100 */
[-C--:B------:R-:W-:Y:S01]  /*7210*/  FMUL.FTZ R47, R11, R12.reuse ;  /* 0x0000000c0b2f7220 */ /* 0x080fe20000410000 */
[C---:B------:R-:W-:Y:S01]  /*7220*/  FFMA.FTZ R8, R24.reuse, R41, R8 ;  /* 0x0000002918087223 */ /* 0x040fe20000010008 */
[C---:B------:R-:W-:Y:S01]  /*7230*/  FFMA.FTZ R12, R13.reuse, R12, -R40 ;  /* 0x0000000c0d0c7223 */ /* 0x040fe20000010828 */
[----:B------:R-:W-:Y:S01]  /*7240*/  F2FP.F16.E4M3.UNPACK_B R41, R43 ;  /* 0x0000002bff29723e */ /* 0x000fe200020006ff */
[----:B------:R-:W-:Y:S01]  /*7250*/  FFMA.FTZ R13, R13, R38, R47 ;  /* 0x000000260d0d7223 */ /* 0x000fe2000001002f */
[----:B------:R-:W-:Y:S01]  /*7260*/  F2FP.F16.E4M3.UNPACK_B R38, R37 ;  /* 0x00000025ff26723e */ /* 0x000fe200020006ff */
[----:B------:R-:W-:Y:S01]  /*7270*/  FFMA.FTZ R11, R24, R15, -R45 ;  /* 0x0000000f180b7223 */ /* 0x000fe2000001082d */
[----:B------:R-:W-:Y:S02]  /*7280*/  HADD2.F32 R40, -RZ, R39.H1_H1 ;  /* 0x30000027ff287230 */ /* 0x000fe40000004100 */
[----:B------:R-:W-:Y:S01]  /*7290*/  FMUL.FTZ R45, R26, R33 ;  /* 0x000000211a2d7220 */ /* 0x000fe20000410000 */
[----:B------:R-:W-:Y:S01]  /*72a0*/  HADD2.F32 R42, -RZ, R41.H0_H0 ;  /* 0x20000029ff2a7230 */ /* 0x000fe20000004100 */
[----:B------:R-:W-:Y:S01]  /*72b0*/  F2FP.F16.E4M3.UNPACK_B R43, R43.H1 ;  /* 0x0000002bff2b723e */ /* 0x000fe200030006ff */
[----:B------:R-:W-:-:S02]  /*72c0*/  HADD2.F32 R15, -RZ, R30.H0_H0 ;  /* 0x2000001eff0f7230 */ /* 0x000fc40000004100 */
[----:B------:R-:W-:Y:S01]  /*72d0*/  FMUL.FTZ R44, R26, R40 ;  /* 0x000000281a2c7220 */ /* 0x000fe20000410000 */
[--C-:B------:R-:W-:Y:S01]  /*72e0*/  HADD2.F32 R39, -RZ, R38.reuse.H0_H0 ;  /* 0x20000026ff277230 */ /* 0x100fe20000004100 */
[----:B------:R-:W-:Y:S01]  /*72f0*/  F2FP.F16.E4M3.UNPACK_B R4, R10 ;  /* 0x0000000aff04723e */ /* 0x000fe200020006ff */
[----:B------:R-:W-:Y:S02]  /*7300*/  HADD2.F32 R25, -RZ, R25.H1_H1 ;  /* 0x30000019ff197230 */ /* 0x000fe40000004100 */
[C---:B------:R-:W-:Y:S01]  /*7310*/  FMUL.FTZ R47, R15.reuse, R42 ;  /* 0x0000002a0f2f7220 */ /* 0x040fe20000410000 */
[----:B------:R-:W-:Y:S02]  /*7320*/  HADD2.F32 R24, -RZ, R29.H0_H0 ;  /* 0x2000001dff187230 */ /* 0x000fe40000004100 */
[----:B------:R-:W-:Y:S01]  /*7330*/  FMUL.FTZ R49, R15, R39 ;  /* 0x000000270f317220 */ /* 0x000fe20000410000 */
[----:B------:R-:W-:Y:S02]  /*7340*/  HADD2.F32 R41, -RZ, R41.H1_H1 ;  /* 0x30000029ff297230 */ /* 0x000fe40000004100 */
[C---:B------:R-:W-:Y:S01]  /*7350*/  FFMA.FTZ R15, R25.reuse, R33, -R44 ;  /* 0x00000021190f7223 */ /* 0x040fe2000001082c */
[----:B------:R-:W-:Y:S01]  /*7360*/  FFMA.FTZ R26, R25, R40, R45 ;  /* 0x00000028191a7223 */ /* 0x000fe2000001002d */
[----:B------:R-:W-:Y:S01]  /*7370*/  FFMA.FTZ R25, R24, R39, -R47 ;  /* 0x0000002718197223 */ /* 0x000fe2000001082f */
[----:B------:R-:W-:-:S02]  /*7380*/  HADD2.F32 R39, -RZ, R38.H1_H1 ;  /* 0x30000026ff277230 */ /* 0x000fc40000004100 */
[----:B------:R-:W-:Y:S01]  /*7390*/  FFMA.FTZ R24, R24, R42, R49 ;  /* 0x0000002a18187223 */ /* 0x000fe20000010031 */
[----:B------:R-:W-:Y:S01]  /*73a0*/  F2FP.F16.E4M3.UNPACK_B R38, R37.H1 ;  /* 0x00000025ff26723e */ /* 0x000fe200030006ff */
[----:B------:R-:W-:Y:S01]  /*73b0*/  HADD2.F32 R30, -RZ, R30.H1_H1 ;  /* 0x3000001eff1e7230 */ /* 0x000fe20000004100 */
[----:B------:R-:W-:Y:S01]  /*73c0*/  F2FP.F16.E4M3.UNPACK_B R10, R10.H1 ;  /* 0x0000000aff0a723e */ /* 0x000fe200030006ff */
[----:B------:R-:W-:Y:S01]  /*73d0*/  HADD2.F32 R42, -RZ, R43.H0_H0 ;  /* 0x2000002bff2a7230 */ /* 0x000fe20000004100 */
[----:B------:R-:W-:Y:S01]  /*73e0*/  F2FP.SATFINITE.E4M3.F32.PACK_AB_MERGE_C R13, R26, R13, RZ ;  /* 0x0000000d1a0d723e */ /* 0x000fe200048070ff */
[----:B------:R-:W-:Y:S02]  /*73f0*/  HADD2.F32 R37, -RZ, R36.H0_H0 ;  /* 0x20000024ff257230 */ /* 0x000fe40000004100 */
[C---:B------:R-:W-:Y:S01]  /*7400*/  FMUL.FTZ R44, R30.reuse, R41 ;  /* 0x000000291e2c7220 */ /* 0x040fe20000410000 */
[----:B------:R-:W-:Y:S02]  /*7410*/  HADD2.F32 R29, -RZ, R29.H1_H1 ;  /* 0x3000001dff1d7230 */ /* 0x000fe40000004100 */
[----:B------:R-:W-:Y:S01]  /*7420*/  FMUL.FTZ R46, R30, R39 ;  /* 0x000000271e2e7220 */ /* 0x000fe20000410000 */
[----:B------:R-:W-:-:S02]  /*7430*/  HADD2.F32 R40, -RZ, R38.H0_H0 ;  /* 0x20000026ff287230 */ /* 0x000fc40000004100 */
[----:B------:R-:W-:Y:S01]  /*7440*/  FMUL.FTZ R48, R37, R42 ;  /* 0x0000002a25307220 */ /* 0x000fe20000410000 */
[----:B------:R-:W-:Y:S02]  /*7450*/  HADD2.F32 R33, -RZ, R32.H0_H0 ;  /* 0x20000020ff217230 */ /* 0x000fe40000004100 */
[C---:B------:R-:W-:Y:S01]  /*7460*/  FFMA.FTZ R30, R29.reuse, R39, -R44 ;  /* 0x000000271d1e7223 */ /* 0x040fe2000001082c */
[----:B------:R-:W-:Y:S01]  /*7470*/  FFMA.FTZ R29, R29, R41, R46 ;  /* 0x000000291d1d7223 */ /* 0x000fe2000001002e */
[----:B------:R-:W-:Y:S01]  /*7480*/  FMUL.FTZ R37, R37, R40 ;  /* 0x0000002825257220 */ /* 0x000fe20000410000 */
[----:B------:R-:W-:Y:S01]  /*7490*/  F2FP.F16.E4M3.UNPACK_B R41, R28.H1 ;  /* 0x0000001cff29723e */ /* 0x000fe200030006ff */
[C---:B------:R-:W-:Y:S01]  /*74a0*/  FFMA.FTZ R48, R33.reuse, R40, -R48 ;  /* 0x0000002821307223 */ /* 0x040fe20000010830 */
[----:B------:R-:W-:Y:S01]  /*74b0*/  HADD2.F32 R40, -RZ, R38.H1_H1 ;  /* 0x30000026ff287230 */ /* 0x000fe20000004100 */
[----:B------:R-:W-:Y:S01]  /*74c0*/  F2FP.F16.E4M3.UNPACK_B R38, R20.H1 ;  /* 0x00000014ff26723e */ /* 0x000fe200030006ff */
[----:B------:R-:W-:Y:S01]  /*74d0*/  FFMA.FTZ R45, R33, R42, R37 ;  /* 0x0000002a212d7223 */ /* 0x000fe20000010025 */
[----:B------:R-:W-:Y:S01]  /*74e0*/  HADD2.F32 R42, -RZ, R43.H1_H1 ;  /* 0x3000002bff2a7230 */ /* 0x000fe20000004100 */
[----:B------:R-:W-:Y:S01]  /*74f0*/  F2FP.SATFINITE.E4M3.F32.PACK_AB_MERGE_C R9, R8, R9, R13 ;  /* 0x000000090809723e */ /* 0x000fe2000480700d */
[----:B------:R-:W-:-:S02]  /*7500*/  HADD2.F32 R37, -RZ, R36.H1_H1 ;  /* 0x30000024ff257230 */ /* 0x000fc40000004100 */
[----:B------:R-:W-:Y:S02]  /*7510*/  HADD2.F32 R43, -RZ, R41.H0_H0 ;  /* 0x20000029ff2b7230 */ /* 0x000fe40000004100 */
[----:B------:R-:W-:Y:S02]  /*7520*/  HADD2.F32 R36, -RZ, R35.H0_H0 ;  /* 0x20000023ff247230 */ /* 0x000fe40000004100 */
[C---:B------:R-:W-:Y:S01]  /*7530*/  FMUL.FTZ R44, R37.reuse, R42 ;  /* 0x0000002a252c7220 */ /* 0x040fe20000410000 */
[----:B------:R-:W-:Y:S02]  /*7540*/  HADD2.F32 R39, -RZ, R38.H0_H0 ;  /* 0x20000026ff277230 */ /* 0x000fe40000004100 */
[----:B------:R-:W-:Y:S01]  /*7550*/  FMUL.FTZ R49, R37, R40 ;  /* 0x0000002825317220 */ /* 0x000fe20000410000 */
[----:B------:R-:W-:Y:S02]  /*7560*/  HADD2.F32 R33, -RZ, R32.H1_H1 ;  /* 0x30000020ff217230 */ /* 0x000fe40000004100 */
[----:B------:R-:W-:Y:S01]  /*7570*/  FMUL.FTZ R37, R36, R43 ;  /* 0x0000002b24257220 */ /* 0x000fe20000410000 */
[----:B------:R-:W-:-:S02]  /*7580*/  HADD2.F32 R32, -RZ, R31.H0_H0 ;  /* 0x2000001fff207230 */ /* 0x000fc40000004100 */
[----:B------:R-:W-:Y:S01]  /*7590*/  FMUL.FTZ R36, R36, R39 ;  /* 0x0000002724247220 */ /* 0x000fe20000410000 */
[----:B------:R-:W-:Y:S02]  /*75a0*/  HADD2.F32 R35, -RZ, R35.H1_H1 ;  /* 0x30000023ff237230 */ /* 0x000fe40000004100 */
[C---:B------:R-:W-:Y:S01]  /*75b0*/  FFMA.FTZ R47, R33.reuse, R40, -R44 ;  /* 0x00000028212f7223 */ /* 0x040fe2000001082c */
[----:B------:R-:W-:Y:S02]  /*75c0*/  HADD2.F32 R38, -RZ, R38.H1_H1 ;  /* 0x30000026ff267230 */ /* 0x000fe40000004100 */
[C---:B------:R-:W-:Y:S01]  /*75d0*/  FFMA.FTZ R43, R32.reuse, R43, R36 ;  /* 0x0000002b202b7223 */ /* 0x040fe20000010024 */
[----:B------:R-:W-:Y:S02]  /*75e0*/  HADD2.F32 R36, -RZ, R41.H1_H1 ;  /* 0x30000029ff247230 */ /* 0x000fe40000004100 */
[----:B------:R-:W-:Y:S01]  /*75f0*/  FFMA.FTZ R39, R32, R39, -R37 ;  /* 0x0000002720277223 */ /* 0x000fe20000010825 */
[----:B------:R-:W-:Y:S01]  /*7600*/  FFMA.FTZ R50, R33, R42, R49 ;  /* 0x0000002a21327223 */ /* 0x000fe20000010031 */
[----:B------:R-:W-:Y:S01]  /*7610*/  HADD2.F32 R31, -RZ, R31.H1_H1 ;  /* 0x3000001fff1f7230 */ /* 0x000fe20000004100 */
[----:B------:R-:W-:Y:S01]  /*7620*/  F2FP.F16.E4M3.UNPACK_B R32, R20 ;  /* 0x00000014ff20723e */ /* 0x000fe200020006ff */
[C---:B------:R-:W-:Y:S01]  /*7630*/  FMUL.FTZ R20, R35.reuse, R36 ;  /* 0x0000002423147220 */ /* 0x040fe20000410000 */
[----:B------:R-:W-:Y:S01]  /*7640*/  F2FP.F16.E4M3.UNPACK_B R33, R28 ;  /* 0x0000001cff21723e */ /* 0x000fe200020006ff */
[----:B------:R-:W-:Y:S01]  /*7650*/  FMUL.FTZ R37, R35, R38 ;  /* 0x0000002623257220 */ /* 0x000fe20000410000 */
[----:B------:R-:W-:-:S02]  /*7660*/  HADD2.F32 R28, -RZ, R27.H0_H0 ;  /* 0x2000001bff1c7230 */ /* 0x000fc40000004100 */
[C---:B------:R-:W-:Y:S01]  /*7670*/  FFMA.FTZ R40, R31.reuse, R38, -R20 ;  /* 0x000000261f287223 */ /* 0x040fe20000010814 */
[----:B------:R-:W-:Y:S02]  /*7680*/  HADD2.F32 R20, -RZ, R21.H0_H0 ;  /* 0x20000015ff147230 */ /* 0x000fe40000004100 */
[----:B------:R-:W-:Y:S01]  /*7690*/  FFMA.FTZ R42, R31, R36, R37 ;  /* 0x000000241f2a7223 */ /* 0x000fe20000010025 */
[--C-:B------:R-:W-:Y:S01]  /*76a0*/  HADD2.F32 R35, -RZ, R33.reuse.H0_H0 ;  /* 0x20000021ff237230 */ /* 0x100fe20000004100 */
[----:B------:R-:W-:Y:S01]  /*76b0*/  F2FP.SATFINITE.E4M3.F32.PACK_AB_MERGE_C R45, R50, R45, RZ ;  /* 0x0000002d322d723e */ /* 0x000fe200048070ff */
[----:B------:R-:W-:Y:S02]  /*76c0*/  HADD2.F32 R31, -RZ, R32.H0_H0 ;  /* 0x20000020ff1f7230 */ /* 0x000fe40000004100 */
[----:B------:R-:W-:Y:S02]  /*76d0*/  HADD2.F32 R36, -RZ, R33.H1_H1 ;  /* 0x30000021ff247230 */ /* 0x000fe40000004100 */
[----:B------:R-:W-:Y:S01]  /*76e0*/  FMUL.FTZ R37, R28, R35 ;  /* 0x000000231c257220 */ /* 0x000fe20000410000 */
[----:B------:R-:W-:-:S02]  /*76f0*/  HADD2.F32 R27, -RZ, R27.H1_H1 ;  /* 0x3000001bff1b7230 */ /* 0x000fc40000004100 */
[-C--:B------:R-:W-:Y:S01]  /*7700*/  FMUL.FTZ R33, R28, R31.reuse ;  /* 0x0000001f1c217220 */ /* 0x080fe20000410000 */
[----:B------:R-:W-:Y:S02]  /*7710*/  HADD2.F32 R32, -RZ, R32.H1_H1 ;  /* 0x30000020ff207230 */ /* 0x000fe40000004100 */
[C---:B------:R-:W-:Y:S01]  /*7720*/  FFMA.FTZ R37, R20.reuse, R31, -R37 ;  /* 0x0000001f14257223 */ /* 0x040fe20000010825 */
[----:B------:R-:W-:Y:S01]  /*7730*/  HADD2.F32 R21, -RZ, R21.H1_H1 ;  /* 0x30000015ff157230 */ /* 0x000fe20000004100 */
[----:B------:R-:W-:Y:S01]  /*7740*/  F2FP.F16.E4M3.UNPACK_B R28, R5.H1 ;  /* 0x00000005ff1c723e */ /* 0x000fe200030006ff */
[C---:B------:R-:W-:Y:S01]  /*7750*/  FMUL.FTZ R38, R27.reuse, R36 ;  /* 0x000000241b267220 */ /* 0x040fe20000410000 */
[----:B------:R-:W-:Y:S01]  /*7760*/  FFMA.FTZ R35, R20, R35, R33 ;  /* 0x0000002314237223 */ /* 0x000fe20000010021 */
[-C--:B------:R-:W-:Y:S01]  /*7770*/  F2FP.F16.E4M3.UNPACK_B R20, R3.reuse.H1 ;  /* 0x00000003ff14723e */ /* 0x080fe200030006ff */
[-C--:B------:R-:W-:Y:S01]  /*7780*/  FMUL.FTZ R31, R27, R32.reuse ;  /* 0x000000201b1f7220 */ /* 0x080fe20000410000 */
[----:B------:R-:W-:Y:S01]  /*7790*/  FFMA.FTZ R38, R21, R32, -R38 ;  /* 0x0000002015267223 */ /* 0x000fe20000010826 */
[----:B------:R-:W-:Y:S01]  /*77a0*/  HADD2.F32 R32, -RZ, R28.H0_H0 ;  /* 0x2000001cff207230 */ /* 0x000fe20000004100 */
[----:B------:R-:W-:Y:S01]  /*77b0*/  F2FP.F16.E4M3.UNPACK_B R3, R3 ;  /* 0x00000003ff03723e */ /* 0x000fe200020006ff */
[----:B------:R-:W-:-:S02]  /*77c0*/  HADD2.F32 R27, -RZ, R14.H0_H0 ;  /* 0x2000000eff1b7230 */ /* 0x000fc40000004100 */
[----:B------:R-:W-:Y:S01]  /*77d0*/  FFMA.FTZ R36, R21, R36, R31 ;  /* 0x0000002415247223 */ /* 0x000fe2000001001f */
[--C-:B------:R-:W-:Y:S01]  /*77e0*/  HADD2.F32 R21, -RZ, R20.reuse.H0_H0 ;  /* 0x20000014ff157230 */ /* 0x100fe20000004100 */
[----:B------:R-:W-:Y:S01]  /*77f0*/  F2FP.SATFINITE.E4M3.F32.PACK_AB_MERGE_C R42, R42, R43, RZ ;  /* 0x0000002b2a2a723e */ /* 0x000fe200048070ff */
[----:B------:R-:W-:Y:S02]  /*7800*/  HADD2.F32 R31, -RZ, R20.H1_H1 ;  /* 0x30000014ff1f7230 */ /* 0x000fe40000004100 */
[C---:B------:R-:W-:Y:S01]  /*7810*/  FMUL.FTZ R41, R27.reuse, R32 ;  /* 0x000000201b297220 */ /* 0x040fe20000410000 */
[----:B------:R-:W-:Y:S02]  /*7820*/  HADD2.F32 R20, -RZ, R10.H0_H0 ;  /* 0x2000000aff147230 */ /* 0x000fe40000004100 */
[----:B------:R-:W-:Y:S01]  /*7830*/  FMUL.FTZ R27, R27, R21 ;  /* 0x000000151b1b7220 */ /* 0x000fe20000410000 */
[----:B------:R-:W-:Y:S01]  /*7840*/  HADD2.F32 R33, -RZ, R28.H1_H1 ;  /* 0x3000001cff217230 */ /* 0x000fe20000004100 */
[----:B------:R-:W-:Y:S01]  /*7850*/  F2FP.SATFINITE.E4M3.F32.PACK_AB_MERGE_C R8, R36, R35, R42 ;  /* 0x000000232408723e */ /* 0x000fe2000480702a */
[----:B------:R-:W-:-:S02]  /*7860*/  HADD2.F32 R14, -RZ, R14.H1_H1 ;  /* 0x3000000eff0e7230 */ /* 0x000fc40000004100 */
[C---:B------:R-:W-:Y:S01]  /*7870*/  FFMA.FTZ R41, R20.reuse, R21, -R41 ;  /* 0x0000001514297223 */ /* 0x040fe20000010829 */
[----:B------:R-:W-:Y:S01]  /*7880*/  FFMA.FTZ R27, R20, R32, R27 ;  /* 0x00000020141b7223 */ /* 0x000fe2000001001b */
[----:B------:R-:W-:Y:S01]  /*7890*/  HADD2.F32 R10, -RZ, R10.H1_H1 ;  /* 0x3000000aff0a7230 */ /* 0x000fe20000004100 */
[----:B------:R-:W-:Y:S01]  /*78a0*/  F2FP.F16.E4M3.UNPACK_B R20, R5 ;  /* 0x00000005ff14723e */ /* 0x000fe200020006ff */
[C---:B------:R-:W-:Y:S01]  /*78b0*/  FMUL.FTZ R21, R14.reuse, R33 ;  /* 0x000000210e157220 */ /* 0x040fe20000410000 */
[-C--:B------:R-:W-:Y:S01]  /*78c0*/  FMUL.FTZ R14, R14, R31.reuse ;  /* 0x0000001f0e0e7220 */ /* 0x080fe20000410000 */
[----:B------:R-:W-:Y:S02]  /*78d0*/  HADD2.F32 R5, -RZ, R7.H0_H0 ;  /* 0x20000007ff057230 */ /* 0x000fe40000004100 */
[C---:B------:R-:W-:Y:S01]  /*78e0*/  FFMA.FTZ R44, R10.reuse, R31, -R21 ;  /* 0x0000001f0a2c7223 */ /* 0x040fe20000010815 */
[----:B------:R-:W-:Y:S01]  /*78f0*/  FFMA.FTZ R46, R10, R33, R14 ;  /* 0x000000210a2e7223 */ /* 0x000fe2000001000e */
[----:B------:R-:W-:-:S02]  /*7900*/  HADD2.F32 R28, -RZ, R20.H0_H0 ;  /* 0x20000014ff1c7230 */ /* 0x000fc40000004100 */
[----:B------:R-:W-:Y:S01]  /*7910*/  HADD2.F32 R10, -RZ, R3.H0_H0 ;  /* 0x20000003ff0a7230 */ /* 0x000fe20000004100 */
[----:B------:R-:W-:Y:S01]  /*7920*/  F2FP.SATFINITE.E4M3.F32.PACK_AB_MERGE_C R41, R44, R41, RZ ;  /* 0x000000292c29723e */ /* 0x000fe200048070ff */
[----:B------:R-:W-:Y:S02]  /*7930*/  HADD2.F32 R20, -RZ, R20.H1_H1 ;  /* 0x30000014ff147230 */ /* 0x000fe40000004100 */
[C---:B------:R-:W-:Y:S01]  /*7940*/  FMUL.FTZ R32, R5.reuse, R28 ;  /* 0x0000001c05207220 */ /* 0x040fe20000410000 */
[----:B------:R-:W-:Y:S02]  /*7950*/  HADD2.F32 R7, -RZ, R7.H1_H1 ;  /* 0x30000007ff077230 */ /* 0x000fe40000004100 */
[----:B------:R-:W-:Y:S01]  /*7960*/  FMUL.FTZ R5, R5, R10 ;  /* 0x0000000a05057220 */ /* 0x000fe20000410000 */
[----:B------:R-:W-:Y:S01]  /*7970*/  HADD2.F32 R14, -RZ, R3.H1_H1 ;  /* 0x30000003ff0e7230 */ /* 0x000fe20000004100 */
[----:B------:R-:W-:Y:S01]  /*7980*/  F2FP.SATFINITE.E4M3.F32.PACK_AB_MERGE_C R27, R46, R27, RZ ;  /* 0x0000001b2e1b723e */ /* 0x000fe200048070ff */
[----:B------:R-:W-:-:S02]  /*7990*/  HADD2.F32 R3, -RZ, R4.H0_H0 ;  /* 0x20000004ff037230 */ /* 0x000fc40000004100 */
[C---:B------:R-:W-:Y:S01]  /*79a0*/  FMUL.FTZ R21, R7.reuse, R20 ;  /* 0x0000001407157220 */ /* 0x040fe20000410000 */
[----:B------:R-:W-:Y:S02]  /*79b0*/  HADD2.F32 R4, -RZ, R4.H1_H1 ;  /* 0x30000004ff047230 */ /* 0x000fe40000004100 */
[----:B------:R-:W-:Y:S01]  /*79c0*/  FMUL.FTZ R7, R7, R14 ;  /* 0x0000000e07077220 */ /* 0x000fe20000410000 */
        /* <DEDUP_REMOVED lines=10> */
[----:B------:R-:W-:Y:S02]  /*7a70*/  F2FP.SATFINITE.E4M3.F32.PACK_AB_MERGE_C R6, R21, R32, R41 ;  /* 0x000000201506723e */ /* 0x000fe40004807029 */
[----:B------:R-:W-:-:S02]  /*7a80*/  F2FP.SATFINITE.E4M3.F32.PACK_AB_MERGE_C R11, R29, R24, R45 ;  /* 0x000000181d0b723e */ /* 0x000fc4000480702d */
[----:B------:R-:W-:Y:S01]  /*7a90*/  F2FP.SATFINITE.E4M3.F32.PACK_AB_MERGE_C R10, R3, R10, R27 ;  /* 0x0000000a030a723e */ /* 0x000fe2000480701b */
[----:B------:R1:W-:Y:S04]  /*7aa0*/  STS.128 [R51+0xb000], R4 ;  /* 0x00b0000433007388 */ /* 0x0003e80000000c00 */
[----:B------:R1:W-:Y:S02]  /*7ab0*/  STS.128 [R0+0xb000], R8 ;  /* 0x00b0000800007388 */ /* 0x0003e40000000c00 */
.L_x_346:
[----:B------:R-:W-:Y:S05]  /*7ac0*/  BSYNC B0 ;  /* 0x0000000000007941 */ /* 0x000fea0003800000 */
.L_x_336:
[----:B------:R-:W-:Y:S01]  /*7ad0*/  @!PT LDS RZ, [RZ] ;  /* 0x00000000fffff984 */ /* 0x000fe20000000800 */
[----:B------:R-:W-:Y:S01]  /*7ae0*/  @!PT LDS RZ, [RZ] ;  /* 0x00000000fffff984 */ /* 0x000fe20000000800 */
[----:B------:R-:W-:Y:S01]  /*7af0*/  @!PT LDS RZ, [RZ] ;  /* 0x00000000fffff984 */ /* 0x000fe20000000800 */
[----:B------:R-:W-:Y:S01]  /*7b00*/  @!PT LDS RZ, [RZ] ;  /* 0x00000000fffff984 */ /* 0x000fe20000000800 */
[----:B------:R3:W-:Y:S06]  /*7b10*/  MEMBAR.ALL.CTA ;  /* 0x0000000000007992 */ /* 0x0007ec0000008000 */
[----:B---3--:R-:W3:Y:S01]  /*7b20*/  FENCE.VIEW.ASYNC.S ;  /* 0x00000000000073c6 */ /* 0x008ee20000000000 */
[----:B------:R-:W-:Y:S05]  /*7b30*/  WARPSYNC.ALL ;  /* 0x0000000000007948 */ /* 0x000fea0003800000 */
[----:B---3--:R-:W-:Y:S06]  /*7b40*/  BAR.SYNC.DEFER_BLOCKING 0xd, 0x180 ;  /* 0x0346000000007b1d */ /* 0x008fec0000010000 */
.L_x_333:
[----:B-12---:R-:W-:-:S05]  /*7b50*/  IMAD.U32 R0, RZ, RZ, UR36 ;  /* 0x00000024ff007e24 */ /* 0x006fca000f8e00ff */
[----:B------:R-:W-:-:S13]  /*7b60*/  ISETP.NE.AND P0, PT, R0, 0x3, PT ;  /* 0x000000030000780c */ /* 0x000fda0003f05270 */
[----:B------:R-:W-:Y:S05]  /*7b70*/  @!P0 BRA `(.L_x_355) ;  /* 0x0000000000048947 */ /* 0x000fea0003800000 */
[----:B------:R-:W-:Y:S01]  /*7b80*/  BPT.TRAP 0x1 ;  /* 0x000000040000795c */ /* 0x000fe20000300000 */
.L_x_355:
[----:B0-----:R-:W2:Y:S01]  /*7b90*/  LDL R3, [R1] ;  /* 0x0000000001037983 */ /* 0x001ea20000100800 */
[----:B------:R-:W-:Y:S01]  /*7ba0*/  IMAD R0, R157, 0x8, R16 ;  /* 0x000000089d007824 */ /* 0x000fe200078e0210 */
[----:B--2--5:R-:W-:-:S04]  /*7bb0*/  SHF.L.U32 R7, R3, 0x1f, RZ ;  /* 0x0000001f03077819 */ /* 0x024fc800000006ff */
[----:B------:R0:W1:Y:S01]  /*7bc0*/  SYNCS.PHASECHK.TRANS64.TRYWAIT P1, [R0+URZ+0x13230], R7 ;  /* 0x01323007000075a7 */ /* 0x000062000802017f */
[----:B------:R-:W-:Y:S05]  /*7bd0*/  @!P0 BRA `(.L_x_356) ;  /* 0x0000000000048947 */ /* 0x000fea0003800000 */
[----:B------:R-:W-:Y:S01]  /*7be0*/  BPT.TRAP 0x1 ;  /* 0x000000040000795c */ /* 0x000fe20000300000 */
.L_x_356:
[----:B------:R-:W-:Y:S01]  /*7bf0*/  VIADD R3, R16, 0xe000 ;  /* 0x0000e00010037836 */ /* 0x000fe20000000000 */
[----:B------:R-:W-:Y:S01]  /*7c00*/  LOP3.LUT R4, R34, 0x10000, RZ, 0xfc, !PT ;  /* 0x0001000022047812 */ /* 0x000fe200078efcff */
[----:B------:R-:W-:-:S03]  /*7c10*/  IMAD.MOV.U32 R5, RZ, RZ, -0x7fffffe0 ;  /* 0x80000020ff057424 */ /* 0x000fc600078e00ff */
[----:B------:R-:W-:-:S04]  /*7c20*/  SHF.R.U32.HI R3, RZ, 0x4, R3 ;  /* 0x00000004ff037819 */ /* 0x000fc80000011603 */
[----:B------:R-:W-:-:S04]  /*7c30*/  LOP3.LUT R3, R3, 0x3fff, RZ, 0xc0, !PT ;  /* 0x00003fff03037812 */ /* 0x000fc800078ec0ff */
[----:B------:R-:W-:Y:S01]  /*7c40*/  LOP3.LUT R21, R3, 0x10000, RZ, 0xfc, !PT ;  /* 0x0001000003157812 */ /* 0x000fe200078efcff */
[----:B-1----:R-:W-:Y:S06]  /*7c50*/  @P1 BRA `(.L_x_357) ;  /* 0x0000000000081947 */ /* 0x002fec0003800000 */
[----:B------:R-:W1:Y:S02]  /*7c60*/  SYNCS.PHASECHK.TRANS64.TRYWAIT P1, [R0+URZ+0x13230], R7 ;  /* 0x01323007000075a7 */ /* 0x000e64000802017f */
[----:B-1----:R-:W-:Y:S05]  /*7c70*/  @!P1 BRA `(.L_x_358) ;  /* 0x000000dc00b09947 */ /* 0x002fea0003800000 */
.L_x_357:
[----:B------:R-:W-:Y:S01]  /*7c80*/  IMAD R8, R157, 0x280, R21 ;  /* 0x000002809d087824 */ /* 0x000fe200078e0215 */
[----:B------:R-:W2:Y:S01]  /*7c90*/  LDL R107, [R1+0x4c] ;  /* 0x00004c00016b7983 */ /* 0x000ea20000100800 */
[----:B------:R-:W-:Y:S01]  /*7ca0*/  IMAD.MOV.U32 R9, RZ, RZ, -0x7fffffe0 ;  /* 0x80000020ff097424 */ /* 0x000fe200078e00ff */
[----:B------:R-:W-:Y:S05]  /*7cb0*/  WARPSYNC.ALL ;  /* 0x0000000000007948 */ /* 0x000fea0003800000 */
[----:B------:R-:W-:Y:S01]  /*7cc0*/  R2UR UR4, R4 ;  /* 0x00000000040472ca */ /* 0x000fe200000e0000 */
[----:B------:R-:W-:Y:S01]  /*7cd0*/  WARPGROUP.ARRIVE ;  /* 0x00000000000079c5 */ /* 0x000fe20000000000 */
[----:B------:R-:W-:Y:S01]  /*7ce0*/  R2UR UR5, R5 ;  /* 0x00000000050572ca */ /* 0x000fe200000e0000 */
[----:B01----:R-:W-:Y:S01]  /*7cf0*/  IMAD.MOV.U32 R7, RZ, RZ, -0x7fffffe0 ;  /* 0x80000020ff077424 */ /* 0x003fe200078e00ff */
[C---:B------:R-:W-:Y:S01]  /*7d00*/  R2UR UR6, R8.reuse ;  /* 0x00000000080672ca */ /* 0x040fe200000e0000 */
[C---:B------:R-:W-:Y:S01]  /*7d10*/  VIADD R10, R8.reuse, 0x100 ;  /* 0x00000100080a7836 */ /* 0x040fe20000000000 */
[----:B------:R-:W-:Y:S01]  /*7d20*/  R2UR UR7, R9 ;  /* 0x00000000090772ca */ /* 0x000fe200000e0000 */
[----:B------:R-:W-:Y:S01]  /*7d30*/  IMAD.MOV.U32 R11, RZ, RZ, -0x7fffffe0 ;  /* 0x80000020ff0b7424 */ /* 0x000fe200078e00ff */
[C---:B------:R-:W-:Y:S01]  /*7d40*/  IADD3 R6, R8.reuse, 0x80, RZ ;  /* 0x0000008008067810 */ /* 0x040fe20007ffe0ff */
[----:B------:R-:W-:Y:S01]  /*7d50*/  VIADD R12, R8, 0x2 ;  /* 0x00000002080c7836 */ /* 0x000fe20000000000 */
[----:B------:R-:W-:Y:S01]  /*7d60*/  R2UR UR10, R10 ;  /* 0x000000000a0a72ca */ /* 0x000fe200000e0000 */
[----:B------:R-:W-:Y:S01]  /*7d70*/  VIADD R10, R8, 0x200 ;  /* 0x00000200080a7836 */ /* 0x000fe20000000000 */
[----:B------:R-:W-:Y:S01]  /*7d80*/  R2UR UR11, R11 ;  /* 0x000000000b0b72ca */ /* 0x000fe200000e0000 */
[----:B------:R-:W-:Y:S01]  /*7d90*/  IMAD.MOV.U32 R11, RZ, RZ, -0x7fffffe0 ;  /* 0x80000020ff0b7424 */ /* 0x000fe200078e00ff */
[C---:B------:R-:W-:Y:S01]  /*7da0*/  R2UR UR8, R4.reuse ;  /* 0x00000000040872ca */ /* 0x040fe200000e0000 */
[----:B------:R-:W-:Y:S01]  /*7db0*/  IMAD.MOV.U32 R13, RZ, RZ, -0x7fffffe0 ;  /* 0x80000020ff0d7424 */ /* 0x000fe200078e00ff */
[----:B------:R-:W-:Y:S01]  /*7dc0*/  R2UR UR9, R5 ;  /* 0x00000000050972ca */ /* 0x000fe200000e0000 */
[----:B------:R-:W0:Y:S01]  /*7dd0*/  S2R R108, SR_TID.X ;  /* 0x00000000006c7919 */ /* 0x000e220000002100 */
[----:B------:R-:W-:Y:S01]  /*7de0*/  R2UR UR12, R4 ;  /* 0x00000000040c72ca */ /* 0x000fe200000e0000 */
[----:B------:R-:W-:Y:S01]  /*7df0*/  QGMMA.64x32x32.F32.E4M3.E4M3 R88, gdesc[UR4], RZ, !UPT, gsb0 ;  /* 0x00600000045879f3 */ /* 0x000fe2000c0008ff */
[----:B------:R-:W-:Y:S01]  /*7e00*/  R2UR UR6, R6 ;  /* 0x00000000060672ca */ /* 0x000fe200000e0000 */
[----:B------:R-:W-:Y:S01]  /*7e10*/  VIADD R6, R8, 0x180 ;  /* 0x0000018008067836 */ /* 0x000fe20000000000 */
[----:B------:R-:W-:Y:S01]  /*7e20*/  R2UR UR7, R7 ;  /* 0x00000000070772ca */ /* 0x000fe200000e0000 */
[----:B------:R-:W-:Y:S01]  /*7e30*/  IMAD.MOV.U32 R7, RZ, RZ, -0x7fffffe0 ;  /* 0x80000020ff077424 */ /* 0x000fe200078e00ff */
[----:B------:R-:W-:Y:S01]  /*7e40*/  R2UR UR4, R4 ;  /* 0x00000000040472ca */ /* 0x000fe200000e0000 */
[----:B------:R-:W-:Y:S01]  /*7e50*/  BSSY B0, `(.L_x_359) ;  /* 0x00005fa000007945 */ /* 0x000fe20003800000 */
[----:B------:R-:W-:-:S02]  /*7e60*/  R2UR UR5, R5 ;  /* 0x00000000050572ca */ /* 0x000fc400000e0000 */
[----:B------:R-:W-:Y:S02]  /*7e70*/  R2UR UR14, R6 ;  /* 0x00000000060e72ca */ /* 0x000fe400000e0000 */
[----:B------:R-:W-:Y:S01]  /*7e80*/  R2UR UR15, R7 ;  /* 0x00000000070f72ca */ /* 0x000fe200000e0000 */
[----:B------:R-:W-:Y:S01]  /*7e90*/  IMAD.MOV.U32 R7, RZ, RZ, -0x7fffffe0 ;  /* 0x80000020ff077424 */ /* 0x000fe200078e00ff */
[----:B------:R-:W-:Y:S02]  /*7ea0*/  R2UR UR13, R5 ;  /* 0x00000000050d72ca */ /* 0x000fe400000e0000 */
[----:B------:R-:W-:Y:S01]  /*7eb0*/  R2UR UR18, R10 ;  /* 0x000000000a1272ca */ /* 0x000fe200000e0000 */
[----:B------:R-:W-:Y:S01]  /*7ec0*/  VIADD R10, R8, 0x82 ;  /* 0x00000082080a7836 */ /* 0x000fe20000000000 */
[----:B------:R-:W-:Y:S01]  /*7ed0*/  R2UR UR19, R11 ;  /* 0x000000000b1372ca */ /* 0x000fe200000e0000 */
[----:B------:R-:W-:Y:S01]  /*7ee0*/  IMAD.MOV.U32 R11, RZ, RZ, -0x7fffffe0 ;  /* 0x80000020ff0b7424 */ /* 0x000fe200078e00ff */
[----:B------:R-:W-:-:S02]  /*7ef0*/  R2UR UR16, R4 ;  /* 0x00000000041072ca */ /* 0x000fc400000e0000 */
[----:B------:R-:W-:Y:S02]  /*7f00*/  R2UR UR17, R5 ;  /* 0x00000000051172ca */ /* 0x000fe400000e0000 */
[----:B------:R-:W-:Y:S02]  /*7f10*/  IADD3 R6, R4, 0x2, RZ ;  /* 0x0000000204067810 */ /* 0x000fe40007ffe0ff */
[----:B------:R-:W-:Y:S02]  /*7f20*/  R2UR UR22, R12 ;  /* 0x000000000c1672ca */ /* 0x000fe400000e0000 */
[----:B------:R-:W-:Y:S02]  /*7f30*/  R2UR UR23, R13 ;  /* 0x000000000d1772ca */ /* 0x000fe400000e0000 */
[----:B------:R-:W-:Y:S02]  /*7f40*/  R2UR UR20, R6 ;  /* 0x00000000061472ca */ /* 0x000fe400000e0000 */
[----:B------:R-:W-:-:S02]  /*7f50*/  R2UR UR21, R7 ;  /* 0x00000000071572ca */ /* 0x000fc400000e0000 */
[----:B------:R-:W-:Y:S01]  /*7f60*/  P2R R106, PR, RZ, 0x1 ;  /* 0x00000001ff6a7803 */ /* 0x000fe20000000000 */
[----:B------:R-:W-:Y:S02]  /*7f70*/  WARPGROUP.DEPBAR.LE gsb0, 0x0 ;  /* 0x00008000000079c5 */ /* 0x000fe40000010000 */
[----:B------:R-:W-:-:S06]  /*7f80*/  WARPGROUP.ARRIVE ;  /* 0x00000000000079c5 */ /* 0x000fcc0000000000 */
[----:B------:R-:W-:Y:S01]  /*7f90*/  QGMMA.64x32x32.F32.E4M3.E4M3 R72, gdesc[UR4], RZ, !UPT, gsb0 ;  /* 0x00600000044879f3 */ /* 0x000fe2000c0008ff */
[----:B------:R-:W-:Y:S01]  /*7fa0*/  R2UR UR6, R10 ;  /* 0x000000000a0672ca */ /* 0x000fe200000e0000 */
[----:B------:R-:W-:Y:S01]  /*7fb0*/  VIADD R10, R8, 0x102 ;  /* 0x00000102080a7836 */ /* 0x000fe20000000000 */
[----:B------:R-:W-:Y:S01]  /*7fc0*/  R2UR UR7, R11 ;  /* 0x000000000b0772ca */ /* 0x000fe200000e0000 */
[----:B------:R-:W-:Y:S01]  /*7fd0*/  IMAD.MOV.U32 R11, RZ, RZ, -0x7fffffe0 ;  /* 0x80000020ff0b7424 */ /* 0x000fe200078e00ff */
[----:B------:R-:W-:Y:S02]  /*7fe0*/  R2UR UR4, R6 ;  /* 0x00000000060472ca */ /* 0x000fe400000e0000 */
[----:B------:R-:W-:Y:S01]  /*7ff0*/  R2UR UR5, R7 ;  /* 0x00000000070572ca */ /* 0x000fe200000e0000 */
[----:B------:R-:W-:Y:S02]  /*8000*/  WARPGROUP.DEPBAR.LE gsb0, 0x0 ;  /* 0x00008000000079c5 */ /* 0x000fe40000010000 */
[----:B------:R-:W-:-:S06]  /*8010*/  WARPGROUP.ARRIVE ;  /* 0x00000000000079c5 */ /* 0x000fcc0000000000 */
[----:B------:R-:W-:Y:S03]  /*8020*/  QGMMA.64x32x32.F32.E4M3.E4M3 R56, gdesc[UR8], RZ, !UPT, gsb0 ;  /* 0x00600000083879f3 */ /* 0x000fe6000c0008ff */
[----:B------:R-:W-:Y:S02]  /*8030*/  WARPGROUP.DEPBAR.LE gsb0, 0x0 ;  /* 0x00008000000079c5 */ /* 0x000fe40000010000 */
[----:B------:R-:W-:-:S06]  /*8040*/  WARPGROUP.ARRIVE ;  /* 0x00000000000079c5 */ /* 0x000fcc0000000000 */
[----:B------:R-:W-:Y:S03]  /*8050*/  QGMMA.64x32x32.F32.E4M3.E4M3 R40, gdesc[UR12], RZ, !UPT, gsb0 ;  /* 0x006000000c2879f3 */ /* 0x000fe6000c0008ff */
[----:B------:R-:W-:Y:S02]  /*8060*/  WARPGROUP.DEPBAR.LE gsb0, 0x0 ;  /* 0x00008000000079c5 */ /* 0x000fe40000010000 */
[----:B------:R-:W-:-:S06]  /*8070*/  WARPGROUP.ARRIVE ;  /* 0x00000000000079c5 */ /* 0x000fcc0000000000 */
[----:B------:R-:W-:Y:S01]  /*8080*/  QGMMA.64x32x32.F32.E4M3.E4M3 R24, gdesc[UR16], RZ, !UPT, gsb0 ;  /* 0x00600000101879f3 */ /* 0x000fe2000c0008ff */
[----:B--2---:R-:W-:Y:S02]  /*8090*/  IMAD.IADD R9, R107, 0x1, R105 ;  /* 0x000000016b097824 */ /* 0x004fe400078e0269 */
[----:B------:R-:W-:Y:S02]  /*80a0*/  WARPGROUP.DEPBAR.LE gsb0, 0x0 ;  /* 0x00008000000079c5 */ /* 0x000fe40000010000 */
[----:B------:R-:W-:-:S06]  /*80b0*/  WARPGROUP.ARRIVE ;  /* 0x00000000000079c5 */ /* 0x000fcc0000000000 */
[----:B------:R-:W-:Y:S03]  /*80c0*/  QGMMA.64x32x32.F32.E4M3.E4M3 R88, gdesc[UR20], R88, gsb0 ;  /* 0x00600000145879f3 */ /* 0x000fe60008000858 */
[----:B------:R-:W-:Y:S02]  /*80d0*/  WARPGROUP.DEPBAR.LE gsb0, 0x0 ;  /* 0x00008000000079c5 */ /* 0x000fe40000010000 */
[----:B------:R-:W-:Y:S01]  /*80e0*/  WARPGROUP.ARRIVE ;  /* 0x00000000000079c5 */ /* 0x000fe20000000000 */
[C---:B------:R-:W-:Y:S01]  /*80f0*/  FMUL.FTZ R3, R2.reuse, R88 ;  /* 0x0000005802037220 */ /* 0x040fe20000410000 */
[C---:B------:R-:W-:Y:S01]  /*8100*/  FMUL.FTZ R15, R2.reuse, R92 ;  /* 0x0000005c020f7220 */ /* 0x040fe20000410000 */
[C---:B------:R-:W-:Y:S01]  /*8110*/  FMUL.FTZ R88, R2.reuse, R94 ;  /* 0x0000005e02587220 */ /* 0x040fe20000410000 */
[C---:B------:R-:W-:Y:S01]  /*8120*/  FMUL.FTZ R12, R2.reuse, R89 ;  /* 0x00000059020c7220 */ /* 0x040fe20000410000 */
[----:B------:R-:W-:Y:S01]  /*8130*/  FMUL.FTZ R20, R2, R93 ;  /* 0x0000005d02147220 */ /* 0x000fe20000410000 */
[----:B------:R-:W-:Y:S01]  /*8140*/  QGMMA.64x32x32.F32.E4M3.E4M3 R72, gdesc[UR4], R72, gsb0 ;  /* 0x00600000044879f3 */ /* 0x000fe20008000848 */
[----:B------:R-:W-:Y:S01]  /*8150*/  R2UR UR6, R10 ;  /* 0x000000000a0672ca */ /* 0x000fe200000e0000 */
[----:B------:R-:W-:Y:S01]  /*8160*/  MUFU.TANH R15, R15 ;  /* 0x0000000f000f7308 */ /* 0x000fe20000002400 */
[----:B------:R-:W-:Y:S01]  /*8170*/  R2UR UR7, R11 ;  /* 0x000000000b0772ca */ /* 0x000fe200000e0000 */
[----:B------:R-:W-:Y:S01]  /*8180*/  IMAD.MOV.U32 R11, RZ, RZ, -0x7fffffe0 ;  /* 0x80000020ff0b7424 */ /* 0x000fe200078e00ff */
[----:B------:R-:W-:Y:S01]  /*8190*/  R2UR UR4, R6 ;  /* 0x00000000060472ca */ /* 0x000fe200000e0000 */
[C---:B------:R-:W-:Y:S01]  /*81a0*/  FMUL.FTZ R13, R2.reuse, R90 ;  /* 0x0000005a020d7220 */ /* 0x040fe20000410000 */
[----:B------:R-:W-:Y:S01]  /*81b0*/  R2UR UR5, R7 ;  /* 0x00000000070572ca */ /* 0x000fe200000e0000 */
[----:B------:R-:W-:Y:S01]  /*81c0*/  FMUL.FTZ R90, R2, R96 ;  /* 0x00000060025a7220 */ /* 0x000fe20000410000 */
[----:B------:R-:W-:Y:S01]  /*81d0*/  IADD3 R10, R8, 0x182, RZ ;  /* 0x00000182080a7810 */ /* 0x000fe20007ffe0ff */
[----:B------:R-:W1:Y:S01]  /*81e0*/  MUFU.TANH R88, R88 ;  /* 0x0000005800587308 */ /* 0x000e620000002400 */
[C---:B------:R-:W-:Y:S01]  /*81f0*/  FMUL.FTZ R14, R2.reuse, R91 ;  /* 0x0000005b020e7220 */ /* 0x040fe20000410000 */
[C---:B------:R-:W-:Y:S01]  /*8200*/  FMUL.FTZ R91, R2.reuse, R97 ;  /* 0x00000061025b7220 */ /* 0x040fe20000410000 */
[C---:B------:R-:W-:Y:S01]  /*8210*/  FMUL.FTZ R94, R2.reuse, R100 ;  /* 0x00000064025e7220 */ /* 0x040fe20000410000 */
[C---:B------:R-:W-:Y:S01]  /*8220*/  FMUL.FTZ R89, R2.reuse, R95 ;  /* 0x0000005f02597220 */ /* 0x040fe20000410000 */
[C---:B------:R-:W-:Y:S01]  /*8230*/  FMUL.FTZ R95, R2.reuse, R101 ;  /* 0x00000065025f7220 */ /* 0x040fe20000410000 */
[C---:B------:R-:W-:Y:S01]  /*8240*/  FMUL.FTZ R92, R2.reuse, R98 ;  /* 0x00000062025c7220 */ /* 0x040fe20000410000 */
[C---:B------:R-:W-:Y:S01]  /*8250*/  FMUL.FTZ R93, R2.reuse, R99 ;  /* 0x00000063025d7220 */ /* 0x040fe20000410000 */
[----:B------:R-:W2:Y:S01]  /*8260*/  MUFU.TANH R3, R3 ;  /* 0x0000000300037308 */ /* 0x000ea20000002400 */
[----:B------:R-:W-:Y:S01]  /*8270*/  FMUL.FTZ R96, R2, R102 ;  /* 0x0000006602607220 */ /* 0x000fe20000410000 */
[----:B------:R-:W-:-:S02]  /*8280*/  VIADD R8, R8, 0x202 ;  /* 0x0000020208087836 */ /* 0x000fc40000000000 */
[----:B------:R-:W-:Y:S01]  /*8290*/  FMUL.FTZ R97, R2, R103 ;  /* 0x0000006702617220 */ /* 0x000fe20000410000 */
[----:B0-----:R-:W-:-:S03]  /*82a0*/  LOP3.LUT R102, R108, 0x7f, RZ, 0xc0, !PT ;  /* 0x0000007f6c667812 */ /* 0x001fc600078ec0ff */
[----:B------:R-:W0:Y:S08]  /*82b0*/  MUFU.TANH R12, R12 ;  /* 0x0000000c000c7308 */ /* 0x000e300000002400 */
[----:B------:R-:W-:Y:S08]  /*82c0*/  MUFU.TANH R20, R20 ;  /* 0x0000001400147308 */ /* 0x000ff00000002400 */
[----:B------:R-:W-:Y:S08]  /*82d0*/  MUFU.TANH R90, R90 ;  /* 0x0000005a005a7308 */ /* 0x000ff00000002400 */
[----:B------:R-:W-:Y:S08]  /*82e0*/  MUFU.TANH R13, R13 ;  /* 0x0000000d000d7308 */ /* 0x000ff00000002400 */
[----:B------:R-:W-:Y:S01]  /*82f0*/  MUFU.TANH R91, R91 ;  /* 0x0000005b005b7308 */ /* 0x000fe20000002400 */
[----:B------:R-:W-:-:S02]  /*8300*/  WARPGROUP.DEPBAR.LE gsb0, 0x0 ;  /* 0x00008000000079c5 */ /* 0x000fc40000010000 */
[----:B------:R-:W-:Y:S01]  /*8310*/  WARPGROUP.ARRIVE ;  /* 0x00000000000079c5 */ /* 0x000fe20000000000 */
[C---:B------:R-:W-:Y:S01]  /*8320*/  FMUL.FTZ R74, R2.reuse, R74 ;  /* 0x0000004a024a7220 */ /* 0x040fe20000410000 */
[C---:B------:R-:W-:Y:S01]  /*8330*/  FMUL.FTZ R72, R2.reuse, R72 ;  /* 0x0000004802487220 */ /* 0x040fe20000410000 */
[C---:B------:R-:W-:Y:S02]  /*8340*/  FMUL.FTZ R73, R2.reuse, R73 ;  /* 0x0000004902497220 */ /* 0x040fe40000410000 */
[----:B------:R-:W-:Y:S01]  /*8350*/  MUFU.TANH R14, R14 ;  /* 0x0000000e000e7308 */ /* 0x000fe20000002400 */
[----:B------:R-:W-:Y:S01]  /*8360*/  FMUL.FTZ R76, R2, R76 ;  /* 0x0000004c024c7220 */ /* 0x000fe20000410000 */
[----:B------:R-:W-:Y:S01]  /*8370*/  QGMMA.64x32x32.F32.E4M3.E4M3 R56, gdesc[UR4], R56, gsb0 ;  /* 0x00600000043879f3 */ /* 0x000fe20008000838 */
[----:B------:R-:W-:Y:S01]  /*8380*/  R2UR UR6, R10 ;  /* 0x000000000a0672ca */ /* 0x000fe200000e0000 */
[C---:B------:R-:W-:Y:S01]  /*8390*/  FMUL.FTZ R77, R2.reuse, R77 ;  /* 0x0000004d024d7220 */ /* 0x040fe20000410000 */
[----:B------:R-:W-:Y:S01]  /*83a0*/  R2UR UR7, R11 ;  /* 0x000000000b0772ca */ /* 0x000fe200000e0000 */
[----:B------:R-:W-:Y:S01]  /*83b0*/  FMUL.FTZ R80, R2, R80 ;  /* 0x0000005002507220 */ /* 0x000fe20000410000 */
[----:B------:R-:W-:Y:S01]  /*83c0*/  R2UR UR4, R6 ;  /* 0x00000000060472ca */ /* 0x000fe200000e0000 */
[----:B------:R-:W3:Y:S01]  /*83d0*/  MUFU.TANH R74, R74 ;  /* 0x0000004a004a7308 */ /* 0x000ee20000002400 */
[----:B------:R-:W-:Y:S01]  /*83e0*/  R2UR UR5, R7 ;  /* 0x00000000070572ca */ /* 0x000fe200000e0000 */
[C---:B------:R-:W-:Y:S01]  /*83f0*/  FMUL.FTZ R81, R2.reuse, R81 ;  /* 0x0000005102517220 */ /* 0x040fe20000410000 */
[C---:B------:R-:W-:Y:S01]  /*8400*/  FMUL.FTZ R75, R2.reuse, R75 ;  /* 0x0000004b024b7220 */ /* 0x040fe20000410000 */
[C---:B------:R-:W-:Y:S01]  /*8410*/  FMUL.FTZ R84, R2.reuse, R84 ;  /* 0x0000005402547220 */ /* 0x040fe20000410000 */
[C---:B------:R-:W-:Y:S01]  /*8420*/  FMUL.FTZ R78, R2.reuse, R78 ;  /* 0x0000004e024e7220 */ /* 0x040fe20000410000 */
[C---:B------:R-:W-:Y:S01]  /*8430*/  FMUL.FTZ R85, R2.reuse, R85 ;  /* 0x0000005502557220 */ /* 0x040fe20000410000 */
[C---:B------:R-:W-:Y:S01]  /*8440*/  FMUL.FTZ R79, R2.reuse, R79 ;  /* 0x0000004f024f7220 */ /* 0x040fe20000410000 */
[----:B------:R-:W4:Y:S01]  /*8450*/  MUFU.TANH R94, R94 ;  /* 0x0000005e005e7308 */ /* 0x000f220000002400 */
[C---:B------:R-:W-:Y:S01]  /*8460*/  FMUL.FTZ R82, R2.reuse, R82 ;  /* 0x0000005202527220 */ /* 0x040fe20000410000 */
[C---:B------:R-:W-:Y:S01]  /*8470*/  FMUL.FTZ R83, R2.reuse, R83 ;  /* 0x0000005302537220 */ /* 0x040fe20000410000 */
[C---:B------:R-:W-:Y:S01]  /*8480*/  FMUL.FTZ R86, R2.reuse, R86 ;  /* 0x0000005602567220 */ /* 0x040fe20000410000 */
[----:B------:R-:W-:-:S04]  /*8490*/  FMUL.FTZ R87, R2, R87 ;  /* 0x0000005702577220 */ /* 0x000fc80000410000 */
[----:B------:R-:W5:Y:S08]  /*84a0*/  MUFU.TANH R95, R95 ;  /* 0x0000005f005f7308 */ /* 0x000f700000002400 */
[----:B------:R-:W5:Y:S08]  /*84b0*/  MUFU.TANH R89, R89 ;  /* 0x0000005900597308 */ /* 0x000f700000002400 */
[----:B------:R-:W5:Y:S08]  /*84c0*/  MUFU.TANH R72, R72 ;  /* 0x0000004800487308 */ /* 0x000f700000002400 */
[----:B------:R-:W5:Y:S08]  /*84d0*/  MUFU.TANH R92, R92 ;  /* 0x0000005c005c7308 */ /* 0x000f700000002400 */
[----:B------:R-:W5:Y:S01]  /*84e0*/  MUFU.TANH R73, R73 ;  /* 0x0000004900497308 */ /* 0x000f620000002400 */
        /* <DEDUP_REMOVED lines=8> */
[C---:B------:R-:W-:Y:S01]  /*8570*/  FMUL.FTZ R66, R2.reuse, R68 ;  /* 0x0000004402427220 */ /* 0x040fe20000410000 */
[----:B------:R-:W-:Y:S01]  /*8580*/  FMUL.FTZ R68, R2, R70 ;  /* 0x0000004602447220 */ /* 0x000fe20000410000 */
[----:B------:R-:W-:Y:S02]  /*8590*/  IMAD R70, R104, -0xa0, R9 ;  /* 0xffffff6068467824 */ /* 0x000fe400078e0209 */
[----:B------:R-:W-:Y:S01]  /*85a0*/  FMUL.FTZ R11, R2, R59 ;  /* 0x0000003b020b7220 */ /* 0x000fe20000410000 */
[----:B------:R-:W-:-:S02]  /*85b0*/  IMAD.MOV.U32 R9, RZ, RZ, -0x7fffffe0 ;  /* 0x80000020ff097424 */ /* 0x000fc400078e00ff */
[C---:B------:R-:W-:Y:S01]  /*85c0*/  FMUL.FTZ R59, R2.reuse, R61 ;  /* 0x0000003d023b7220 */ /* 0x040fe20000410000 */
[----:B------:R-:W-:Y:S01]  /*85d0*/  FMUL.FTZ R61, R2, R63 ;  /* 0x0000003f023d7220 */ /* 0x000fe20000410000 */
[----:B------:R-:W-:Y:S01]  /*85e0*/  ISETP.GT.AND P1, PT, R70, 0x8, PT ;  /* 0x000000084600780c */ /* 0x000fe20003f24270 */
[----:B------:R-:W-:Y:S01]  /*85f0*/  FMUL.FTZ R63, R2, R65 ;  /* 0x00000041023f7220 */ /* 0x000fe20000410000 */
[----:B------:R-:W-:Y:S01]  /*8600*/  ISETP.GT.AND P4, PT, R70, RZ, PT ;  /* 0x000000ff4600720c */ /* 0x000fe20003f84270 */
[----:B------:R-:W-:Y:S01]  /*8610*/  FMUL.FTZ R65, R2, R67 ;  /* 0x0000004302417220 */ /* 0x000fe20000410000 */
[----:B------:R-:W-:Y:S01]  /*8620*/  ISETP.GT.AND P3, PT, R70, 0x1, PT ;  /* 0x000000014600780c */ /* 0x000fe20003f64270 */
[C---:B------:R-:W-:Y:S01]  /*8630*/  FMUL.FTZ R67, R2.reuse, R69 ;  /* 0x0000004502437220 */ /* 0x040fe20000410000 */
[----:B------:R-:W-:Y:S01]  /*8640*/  R2UR UR7, R9 ;  /* 0x00000000090772ca */ /* 0x000fe200000e0000 */
[----:B------:R-:W-:Y:S01]  /*8650*/  FMUL.FTZ R69, R2, R71 ;  /* 0x0000004702457220 */ /* 0x000fe20000410000 */
[----:B-1----:R-:W-:Y:S01]  /*8660*/  FSEL R9, R88, -INF , P1 ;  /* 0xff80000058097808 */ /* 0x002fe20000800000 */
[----:B------:R-:W1:Y:S01]  /*8670*/  MUFU.TANH R93, R93 ;  /* 0x0000005d005d7308 */ /* 0x000e620000002400 */
[----:B------:R-:W-:Y:S01]  /*8680*/  FSEL R15, R15, -INF , P1 ;  /* 0xff8000000f0f7808 */ /* 0x000fe20000800000 */
[----:B------:R-:W-:Y:S01]  /*8690*/  FMUL.FTZ R56, R2, R56 ;  /* 0x0000003802387220 */ /* 0x000fe20000410000 */
[----:B------:R-:W-:Y:S01]  /*86a0*/  ISETP.GT.AND P1, PT, R70, 0x20, PT ;  /* 0x000000204600780c */ /* 0x000fe20003f24270 */
[----:B------:R-:W-:Y:S01]  /*86b0*/  FMUL.FTZ R57, R2, R57 ;  /* 0x0000003902397220 */ /* 0x000fe20000410000 */
[----:B--2---:R-:W-:-:S02]  /*86c0*/  FSEL R3, R3, -INF , P4 ;  /* 0xff80000003037808 */ /* 0x004fc40002000000 */
[----:B0-----:R-:W-:Y:S01]  /*86d0*/  FSEL R12, R12, -INF , P3 ;  /* 0xff8000000c0c7808 */ /* 0x001fe20001800000 */
[----:B------:R-:W0:Y:S01]  /*86e0*/  MUFU.TANH R76, R76 ;  /* 0x0000004c004c7308 */ /* 0x000e220000002400 */
[----:B---3--:R-:W-:Y:S02]  /*86f0*/  FSEL R101, R74, -INF , P1 ;  /* 0xff8000004a657808 */ /* 0x008fe40000800000 */
[C---:B------:R-:W-:Y:S02]  /*8700*/  ISETP.GT.AND P2, PT, R70.reuse, 0x9, PT ;  /* 0x000000094600780c */ /* 0x040fe40003f44270 */
[----:B------:R-:W-:Y:S02]  /*8710*/  FMNMX.FTZ R74, R3, R12, !PT ;  /* 0x0000000c034a7209 */ /* 0x000fe40007810000 */
[----:B------:R-:W-:Y:S01]  /*8720*/  ISETP.GT.AND P6, PT, R70, 0x10, PT ;  /* 0x000000104600780c */ /* 0x000fe20003fc4270 */
[----:B------:R-:W-:Y:S01]  /*8730*/  MUFU.TANH R96, R96 ;  /* 0x0000006000607308 */ /* 0x000fe20000002400 */
[----:B------:R-:W-:-:S02]  /*8740*/  FMNMX.FTZ R74, R15, R74, !PT ;  /* 0x0000004a0f4a7209 */ /* 0x000fc40007810000 */
[C---:B------:R-:W-:Y:S02]  /*8750*/  ISETP.GT.AND P5, PT, R70.reuse, 0x11, PT ;  /* 0x000000114600780c */ /* 0x040fe40003fa4270 */
[----:B------:R-:W-:Y:S02]  /*8760*/  FSEL R13, R13, -INF , P4 ;  /* 0xff8000000d0d7808 */ /* 0x000fe40002000000 */
[----:B------:R-:W-:Y:S01]  /*8770*/  ISETP.GT.AND P4, PT, R70, 0x18, PT ;  /* 0x000000184600780c */ /* 0x000fe20003f84270 */
[----:B------:R-:W2:Y:S01]  /*8780*/  MUFU.TANH R77, R77 ;  /* 0x0000004d004d7308 */ /* 0x000ea20000002400 */
[----:B------:R-:W-:Y:S02]  /*8790*/  FSEL R91, R91, -INF , P5 ;  /* 0xff8000005b5b7808 */ /* 0x000fe40002800000 */
[----:B------:R-:W-:Y:S02]  /*87a0*/  FSEL R14, R14, -INF , P3 ;  /* 0xff8000000e0e7808 */ /* 0x000fe40001800000 */
[----:B------:R-:W-:-:S02]  /*87b0*/  ISETP.GT.AND P3, PT, R70, 0x19, PT ;  /* 0x000000194600780c */ /* 0x000fc40003f64270 */
[----:B----4-:R-:W-:Y:S01]  /*87c0*/  FSEL R99, R94, -INF , P4 ;  /* 0xff8000005e637808 */ /* 0x010fe20002000000 */
[----:B------:R-:W3:Y:S01]  /*87d0*/  MUFU.TANH R97, R97 ;  /* 0x0000006100617308 */ /* 0x000ee20000002400 */
[----:B------:R-:W-:Y:S02]  /*87e0*/  R2UR UR6, R8 ;  /* 0x00000000080672ca */ /* 0x000fe400000e0000 */
[----:B------:R-:W-:Y:S02]  /*87f0*/  R2UR UR4, R6 ;  /* 0x00000000060472ca */ /* 0x000fe400000e0000 */
[----:B------:R-:W-:Y:S02]  /*8800*/  R2UR UR5, R7 ;  /* 0x00000000070572ca */ /* 0x000fe400000e0000 */
[----:B-----5:R-:W-:Y:S01]  /*8810*/  FSEL R95, R95, -INF , P3 ;  /* 0xff8000005f5f7808 */ /* 0x020fe20001800000 */
[----:B------:R-:W-:Y:S01]  /*8820*/  MUFU.TANH R80, R80 ;  /* 0x0000005000507308 */ /* 0x000fe20000002400 */
[----:B------:R-:W-:Y:S01]  /*8830*/  FSEL R89, R89, -INF , P2 ;  /* 0xff80000059597808 */ /* 0x000fe20001000000 */
[----:B------:R-:W-:-:S02]  /*8840*/  WARPGROUP.DEPBAR.LE gsb0, 0x0 ;  /* 0x00008000000079c5 */ /* 0x000fc40000010000 */
[C---:B------:R-:W-:Y:S01]  /*8850*/  FMUL.FTZ R71, R2.reuse, R45 ;  /* 0x0000002d02477220 */ /* 0x040fe20000410000 */
[C---:B------:R-:W-:Y:S01]  /*8860*/  FMUL.FTZ R45, R2.reuse, R46 ;  /* 0x0000002e022d7220 */ /* 0x040fe20000410000 */
[----:B------:R-:W-:Y:S01]  /*8870*/  FMUL.FTZ R46, R2, R47 ;  /* 0x0000002f022e7220 */ /* 0x000fe20000410000 */
[----:B------:R-:W-:Y:S01]  /*8880*/  FSEL R47, R20, -INF , P2 ;  /* 0xff800000142f7808 */ /* 0x000fe20001000000 */
[----:B------:R-:W-:Y:S01]  /*8890*/  FMUL.FTZ R98, R2, R51 ;  /* 0x0000003302627220 */ /* 0x000fe20000410000 */
[----:B------:R-:W-:Y:S01]  /*88a0*/  FSEL R51, R90, -INF , P6 ;  /* 0xff8000005a337808 */ /* 0x000fe20003000000 */
[----:B------:R-:W-:Y:S01]  /*88b0*/  WARPGROUP.ARRIVE ;  /* 0x00000000000079c5 */ /* 0x000fe20000000000 */
[----:B------:R-:W-:Y:S01]  /*88c0*/  FMNMX.FTZ R74, R47, R74, !PT ;  /* 0x0000004a2f4a7209 */ /* 0x000fe20007810000 */
[----:B------:R-:W-:Y:S01]  /*88d0*/  FMUL.FTZ R100, R2, R48 ;  /* 0x0000003002647220 */ /* 0x000fe20000410000 */
[----:B------:R-:W-:Y:S01]  /*88e0*/  ISETP.GT.AND P2, PT, R70, 0x21, PT ;  /* 0x000000214600780c */ /* 0x000fe20003f44270 */
[----:B------:R-:W-:Y:S01]  /*88f0*/  FMUL.FTZ R48, R2, R49 ;  /* 0x0000003102307220 */ /* 0x000fe20000410000 */
[----:B------:R-:W-:Y:S01]  /*8900*/  FMNMX.FTZ R74, R51, R74, !PT ;  /* 0x0000004a334a7209 */ /* 0x000fe20007810000 */
[----:B------:R-:W4:Y:S01]  /*8910*/  MUFU.TANH R81, R81 ;  /* 0x0000005100517308 */ /* 0x000f220000002400 */
[----:B------:R-:W-:Y:S01]  /*8920*/  FSEL R103, R72, -INF , P1 ;  /* 0xff80000048677808 */ /* 0x000fe20000800000 */
[----:B------:R-:W-:Y:S01]  /*8930*/  QGMMA.64x32x32.F32.E4M3.E4M3 R24, gdesc[UR4], R24, gsb0 ;  /* 0x00600000041879f3 */ /* 0x000fe20008000818 */
[----:B------:R-:W-:Y:S01]  /*8940*/  FMNMX.FTZ R74, R91, R74, !PT ;  /* 0x0000004a5b4a7209 */ /* 0x000fe20007810000 */
[----:B------:R-:W-:Y:S01]  /*8950*/  FMUL.FTZ R40, R2, R40 ;  /* 0x0000002802287220 */ /* 0x000fe20000410000 */
[----:B------:R-:W-:Y:S01]  /*8960*/  FSEL R49, R92, -INF , P6 ;  /* 0xff8000005c317808 */ /* 0x000fe20003000000 */
[----:B------:R-:W-:Y:S01]  /*8970*/  FMUL.FTZ R41, R2, R41 ;  /* 0x0000002902297220 */ /* 0x000fe20000410000 */
[----:B------:R-:W-:Y:S01]  /*8980*/  FMNMX.FTZ R74, R99, R74, !PT ;  /* 0x0000004a634a7209 */ /* 0x000fe20007810000 */
[----:B------:R-:W5:Y:S01]  /*8990*/  MUFU.TANH R75, R75 ;  /* 0x0000004b004b7308 */ /* 0x000f620000002400 */
[----:B------:R-:W-:Y:S01]  /*89a0*/  ISETP.GT.AND P6, PT, R70, 0x28, PT ;  /* 0x000000284600780c */ /* 0x000fe20003fc4270 */
[C---:B------:R-:W-:Y:S01]  /*89b0*/  FMUL.FTZ R44, R2.reuse, R44 ;  /* 0x0000002c022c7220 */ /* 0x040fe20000410000 */
[----:B------:R-:W-:Y:S01]  /*89c0*/  FMNMX.FTZ R74, R95, R74, !PT ;  /* 0x0000004a5f4a7209 */ /* 0x000fe20007810000 */
[C---:B------:R-:W-:Y:S01]  /*89d0*/  FMUL.FTZ R42, R2.reuse, R42 ;  /* 0x0000002a022a7220 */ /* 0x040fe20000410000 */
[----:B------:R-:W-:Y:S01]  /*89e0*/  FSEL R107, R73, -INF , P2 ;  /* 0xff800000496b7808 */ /* 0x000fe20001000000 */
[C---:B------:R-:W-:Y:S01]  /*89f0*/  FMUL.FTZ R43, R2.reuse, R43 ;  /* 0x0000002b022b7220 */ /* 0x040fe20000410000 */
[----:B------:R-:W-:Y:S01]  /*8a00*/  FMNMX.FTZ R74, R103, R74, !PT ;  /* 0x0000004a674a7209 */ /* 0x000fe20007810000 */
[----:B------:R-:W5:Y:S01]  /*8a10*/  MUFU.TANH R84, R84 ;  /* 0x0000005400547308 */ /* 0x000f620000002400 */
[----:B-1----:R-:W-:Y:S01]  /*8a20*/  FSEL R93, R93, -INF , P5 ;  /* 0xff8000005d5d7808 */ /* 0x002fe20002800000 */
[----:B------:R-:W-:Y:S01]  /*8a30*/  FMUL.FTZ R52, R2, R52 ;  /* 0x0000003402347220 */ /* 0x000fe20000410000 */
[----:B------:R-:W-:Y:S01]  /*8a40*/  ISETP.GT.AND P5, PT, R70, 0x29, PT ;  /* 0x000000294600780c */ /* 0x000fe20003fa4270 */
[----:B------:R-:W-:Y:S01]  /*8a50*/  FMUL.FTZ R53, R2, R53 ;  /* 0x0000003502357220 */ /* 0x000fe20000410000 */
[----:B0-----:R-:W-:Y:S01]  /*8a60*/  FSEL R109, R76, -INF , P6 ;  /* 0xff8000004c6d7808 */ /* 0x001fe20003000000 */
[C---:B------:R-:W-:Y:S01]  /*8a70*/  FMUL.FTZ R50, R2.reuse, R50 ;  /* 0x0000003202327220 */ /* 0x040fe20000410000 */
[----:B------:R-:W-:Y:S01]  /*8a80*/  FMNMX.FTZ R74, R107, R74, !PT ;  /* 0x0000004a6b4a7209 */ /* 0x000fe20007810000 */
[----:B------:R-:W0:Y:S01]  /*8a90*/  MUFU.TANH R78, R78 ;  /* 0x0000004e004e7308 */ /* 0x000e220000002400 */
[----:B--2---:R-:W-:Y:S01]  /*8aa0*/  FSEL R111, R77, -INF , P5 ;  /* 0xff8000004d6f7808 */ /* 0x004fe20002800000 */
[C---:B------:R-:W-:Y:S01]  /*8ab0*/  FMUL.FTZ R54, R2.reuse, R54 ;  /* 0x0000003602367220 */ /* 0x040fe20000410000 */
[----:B------:R-:W-:Y:S01]  /*8ac0*/  FMNMX.FTZ R74, R109, R74, !PT ;  /* 0x0000004a6d4a7209 */ /* 0x000fe20007810000 */
[----:B------:R-:W-:Y:S01]  /*8ad0*/  FMUL.FTZ R55, R2, R55 ;  /* 0x0000003702377220 */ /* 0x000fe20000410000 */
[----:B---3--:R-:W-:Y:S01]  /*8ae0*/  FSEL R97, R97, -INF , P3 ;  /* 0xff80000061617808 */ /* 0x008fe20001800000 */
[----:B------:R-:W-:Y:S01]  /*8af0*/  ULDC UR4, c[0x0][0x988] ;  /* 0x0002620000047ab9 */ /* 0x000fe20000000800 */
[----:B------:R-:W-:Y:S01]  /*8b00*/  ISETP.GT.AND P3, PT, R70, 0x31, PT ;  /* 0x000000314600780c */ /* 0x000fe20003f64270 */
[----:B------:R1:W-:Y:S01]  /*8b10*/  MUFU.TANH R8, R71 ;  /* 0x0000004700087308 */ /* 0x0003e20000002400 */
[----:B------:R-:W-:-:S02]  /*8b20*/  FMNMX.FTZ R74, R111, R74, !PT ;  /* 0x0000004a6f4a7209 */ /* 0x000fc40007810000 */
[----:B------:R-:W-:Y:S02]  /*8b30*/  ISETP.GT.AND P1, PT, R70, 0x38, PT ;  /* 0x000000384600780c */ /* 0x000fe40003f24270 */
[----:B----4-:R-:W-:Y:S02]  /*8b40*/  FSEL R115, R81, -INF , P3 ;  /* 0xff80000051737808 */ /* 0x010fe40001800000 */
[----:B-----5:R-:W-:Y:S01]  /*8b50*/  FSEL R75, R75, -INF , P2 ;  /* 0xff8000004b4b7808 */ /* 0x020fe20001000000 */
[----:B------:R-:W2:Y:S01]  /*8b60*/  MUFU.TANH R85, R85 ;  /* 0x0000005500557308 */ /* 0x000ea20000002400 */
[----:B-1----:R-:W-:Y:S02]  /*8b70*/  FSEL R71, R96, -INF , P4 ;  /* 0xff80000060477808 */ /* 0x002fe40002000000 */
[C---:B------:R-:W-:Y:S02]  /*8b80*/  ISETP.GT.AND P4, PT, R70.reuse, 0x30, PT ;  /* 0x000000304600780c */ /* 0x040fe40003f84270 */
[----:B------:R-:W-:-:S02]  /*8b90*/  ISETP.GT.AND P2, PT, R70, 0x39, PT ;  /* 0x000000394600780c */ /* 0x000fc40003f44270 */
[----:B------:R-:W-:Y:S01]  /*8ba0*/  FSEL R113, R80, -INF , P4 ;  /* 0xff80000050717808 */ /* 0x000fe20002000000 */
[----:B------:R-:W1:Y:S01]  /*8bb0*/  MUFU.TANH R79, R79 ;  /* 0x0000004f004f7308 */ /* 0x000e620000002400 */
[----:B------:R-:W-:Y:S02]  /*8bc0*/  FSEL R117, R84, -INF , P1 ;  /* 0xff80000054757808 */ /* 0x000fe40000800000 */
[----:B------:R-:W-:Y:S02]  /*8bd0*/  FMNMX.FTZ R74, R113, R74, !PT ;  /* 0x0000004a714a7209 */ /* 0x000fe40007810000 */
[----:B0-----:R-:W-:Y:S02]  /*8be0*/  FSEL R73, R78, -INF , P6 ;  /* 0xff8000004e497808 */ /* 0x001fe40003000000 */
[----:B------:R-:W-:Y:S01]  /*8bf0*/  FMNMX.FTZ R74, R115, R74, !PT ;  /* 0x0000004a734a7209 */ /* 0x000fe20007810000 */
[----:B------:R-:W0:Y:S01]  /*8c00*/  MUFU.TANH R56, R56 ;  /* 0x0000003800387308 */ /* 0x000e220000002400 */
[----:B------:R-:W-:-:S02]  /*8c10*/  ISETP.GT.AND P6, PT, R70, 0x40, PT ;  /* 0x000000404600780c */ /* 0x000fc40003fc4270 */
[----:B--2---:R-:W-:Y:S02]  /*8c20*/  FSEL R85, R85, -INF , P2 ;  /* 0xff80000055557808 */ /* 0x004fe40001000000 */
[----:B------:R-:W-:Y:S01]  /*8c30*/  FMNMX.FTZ R74, R117, R74, !PT ;  /* 0x0000004a754a7209 */ /* 0x000fe20007810000 */
[----:B------:R-:W-:Y:S02]  /*8c40*/  WARPGROUP.DEPBAR.LE gsb0, 0x0 ;  /* 0x00008000000079c5 */ /* 0x000fe40000010000 */
[----:B------:R-:W2:Y:S01]  /*8c50*/  MUFU.TANH R82, R82 ;  /* 0x0000005200527308 */ /* 0x000ea20000002400 */
[----:B-1----:R-:W-:Y:S01]  /*8c60*/  FSEL R79, R79, -INF , P5 ;  /* 0xff8000004f4f7808 */ /* 0x002fe20002800000 */
[----:B------:R-:W-:Y:S01]  /*8c70*/  FMUL.FTZ R149, R2, R25 ;  /* 0x0000001902957220 */ /* 0x000fe20000410000 */
[----:B------:R-:W-:Y:S01]  /*8c80*/  ISETP.GT.AND P5, PT, R70, 0x41, PT ;  /* 0x000000414600780c */ /* 0x000fe20003fa4270 */
[C---:B------:R-:W-:Y:S01]  /*8c90*/  FMUL.FTZ R151, R2.reuse, R24 ;  /* 0x0000001802977220 */ /* 0x040fe20000410000 */
[----:B------:R-:W-:Y:S01]  /*8ca0*/  FMNMX.FTZ R74, R85, R74, !PT ;  /* 0x0000004a554a7209 */ /* 0x000fe20007810000 */
[C---:B------:R-:W-:Y:S01]  /*8cb0*/  FMUL.FTZ R155, R2.reuse, R29 ;  /* 0x0000001d029b7220 */ /* 0x040fe20000410000 */
[----:B------:R-:W-:Y:S01]  /*8cc0*/  FMUL.FTZ R24, R2, R27 ;  /* 0x0000001b02187220 */ /* 0x000fe20000410000 */
[----:B------:R-:W1:Y:S01]  /*8cd0*/  MUFU.TANH R57, R57 ;  /* 0x0000003900397308 */ /* 0x000e620000002400 */
[----:B0-----:R-:W-:Y:S01]  /*8ce0*/  FSEL R121, R56, -INF , P6 ;  /* 0xff80000038797808 */ /* 0x001fe20003000000 */
[C---:B------:R-:W-:Y:S01]  /*8cf0*/  FMUL.FTZ R32, R2.reuse, R32 ;  /* 0x0000002002207220 */ /* 0x040fe20000410000 */
[C---:B------:R-:W-:Y:S01]  /*8d00*/  FMUL.FTZ R36, R2.reuse, R36 ;  /* 0x0000002402247220 */ /* 0x040fe20000410000 */
[C---:B------:R-:W-:Y:S01]  /*8d10*/  FMUL.FTZ R30, R2.reuse, R30 ;  /* 0x0000001e021e7220 */ /* 0x040fe20000410000 */
[----:B------:R-:W-:Y:S01]  /*8d20*/  FMNMX.FTZ R74, R121, R74, !PT ;  /* 0x0000004a794a7209 */ /* 0x000fe20007810000 */
[C---:B------:R-:W-:Y:S01]  /*8d30*/  FMUL.FTZ R31, R2.reuse, R31 ;  /* 0x0000001f021f7220 */ /* 0x040fe20000410000 */
[----:B------:R-:W-:Y:S01]  /*8d40*/  FMUL.FTZ R34, R2, R34 ;  /* 0x0000002202227220 */ /* 0x000fe20000410000 */
[----:B------:R-:W0:Y:S01]  /*8d50*/  MUFU.TANH R83, R83 ;  /* 0x0000005300537308 */ /* 0x000e220000002400 */
[----:B--2---:R-:W-:Y:S01]  /*8d60*/  FSEL R77, R82, -INF , P4 ;  /* 0xff800000524d7808 */ /* 0x004fe20002000000 */
[----:B------:R-:W-:Y:S01]  /*8d70*/  FMUL.FTZ R35, R2, R35 ;  /* 0x0000002302237220 */ /* 0x000fe20000410000 */
[----:B------:R-:W-:-:S05]  /*8d80*/  ISETP.GT.AND P4, PT, R70, 0x48, PT ;  /* 0x000000484600780c */ /* 0x000fca0003f84270 */
[----:B------:R-:W2:Y:S01]  /*8d90*/  MUFU.TANH R58, R58 ;  /* 0x0000003a003a7308 */ /* 0x000ea20000002400 */
[----:B-1----:R-:W-:-:S04]  /*8da0*/  FSEL R57, R57, -INF , P5 ;  /* 0xff80000039397808 */ /* 0x002fc80002800000 */
[----:B------:R-:W-:-:S03]  /*8db0*/  FMNMX.FTZ R74, R57, R74, !PT ;  /* 0x0000004a394a7209 */ /* 0x000fc60007810000 */
[----:B------:R-:W1:Y:S01]  /*8dc0*/  MUFU.TANH R86, R86 ;  /* 0x0000005600567308 */ /* 0x000e620000002400 */
[----:B0-----:R-:W-:Y:S02]  /*8dd0*/  FSEL R83, R83, -INF , P3 ;  /* 0xff80000053537808 */ /* 0x001fe40001800000 */
[----:B------:R-:W-:-:S05]  /*8de0*/  ISETP.GT.AND P3, PT, R70, 0x49, PT ;  /* 0x000000494600780c */ /* 0x000fca0003f64270 */
[----:B------:R-:W0:Y:S01]  /*8df0*/  MUFU.TANH R59, R59 ;  /* 0x0000003b003b7308 */ /* 0x000e220000002400 */
[----:B--2---:R-:W-:Y:S01]  /*8e00*/  FSEL R125, R58, -INF , P4 ;  /* 0xff8000003a7d7808 */ /* 0x004fe20002000000 */
[----:B------:R-:W-:-:S03]  /*8e10*/  IMAD.U32 R58, RZ, RZ, UR4 ;  /* 0x00000004ff3a7e24 */ /* 0x000fc6000f8e00ff */
[----:B------:R-:W-:-:S03]  /*8e20*/  FMNMX.FTZ R74, R125, R74, !PT ;  /* 0x0000004a7d4a7209 */ /* 0x000fc60007810000 */
[----:B------:R-:W2:Y:S01]  /*8e30*/  MUFU.TANH R87, R87 ;  /* 0x0000005700577308 */ /* 0x000ea20000002400 */
[----:B-1----:R-:W-:Y:S02]  /*8e40*/  FSEL R81, R86, -INF , P1 ;  /* 0xff80000056517808 */ /* 0x002fe40000800000 */
[----:B------:R-:W-:-:S05]  /*8e50*/  ISETP.GT.AND P1, PT, R70, 0x50, PT ;  /* 0x000000504600780c */ /* 0x000fca0003f24270 */
[----:B------:R-:W1:Y:S01]  /*8e60*/  MUFU.TANH R62, R62 ;  /* 0x0000003e003e7308 */ /* 0x000e620000002400 */
[----:B0-----:R-:W-:-:S04]  /*8e70*/  FSEL R127, R59, -INF , P3 ;  /* 0xff8000003b7f7808 */ /* 0x001fc80001800000 */
[----:B------:R-:W-:-:S03]  /*8e80*/  FMNMX.FTZ R74, R127, R74, !PT ;  /* 0x0000004a7f4a7209 */ /* 0x000fc60007810000 */
[----:B------:R-:W0:Y:S01]  /*8e90*/  MUFU.TANH R10, R10 ;  /* 0x0000000a000a7308 */ /* 0x000e220000002400 */
[----:B--2---:R-:W-:Y:S02]  /*8ea0*/  FSEL R87, R87, -INF , P2 ;  /* 0xff80000057577808 */ /* 0x004fe40001000000 */
[----:B------:R-:W-:-:S05]  /*8eb0*/  ISETP.GT.AND P2, PT, R70, 0x51, PT ;  /* 0x000000514600780c */ /* 0x000fca0003f44270 */
[----:B------:R-:W2:Y:S01]  /*8ec0*/  MUFU.TANH R63, R63 ;  /* 0x0000003f003f7308 */ /* 0x000ea20000002400 */
[----:B-1----:R-:W-:-:S04]  /*8ed0*/  FSEL R129, R62, -INF , P1 ;  /* 0xff8000003e817808 */ /* 0x002fc80000800000 */
[----:B------:R-:W-:-:S03]  /*8ee0*/  FMNMX.FTZ R74, R129, R74, !PT ;  /* 0x0000004a814a7209 */ /* 0x000fc60007810000 */
[----:B------:R-:W1:Y:S01]  /*8ef0*/  MUFU.TANH R11, R11 ;  /* 0x0000000b000b7308 */ /* 0x000e620000002400 */
[----:B0-----:R-:W-:Y:S01]  /*8f00*/  FSEL R119, R10, -INF , P6 ;  /* 0xff8000000a777808 */ /* 0x001fe20003000000 */
[----:B------:R-:W-:Y:S01]  /*8f10*/  FMUL.FTZ R10, R2, R26 ;  /* 0x0000001a020a7220 */ /* 0x000fe20000410000 */
[----:B------:R-:W-:Y:S01]  /*8f20*/  ISETP.GT.AND P6, PT, R70, 0x58, PT ;  /* 0x000000584600780c */ /* 0x000fe20003fc4270 */
[----:B------:R-:W-:-:S04]  /*8f30*/  FMUL.FTZ R26, R2, R28 ;  /* 0x0000001c021a7220 */ /* 0x000fc80000410000 */
[----:B------:R-:W0:Y:S01]  /*8f40*/  MUFU.TANH R66, R66 ;  /* 0x0000004200427308 */ /* 0x000e220000002400 */
[----:B--2---:R-:W-:-:S04]  /*8f50*/  FSEL R131, R63, -INF , P2 ;  /* 0xff8000003f837808 */ /* 0x004fc80001000000 */
        /* <DEDUP_REMOVED lines=27> */
[----:B------:R-:W-:-:S04]  /*9110*/  ISETP.GT.AND P2, PT, R70, 0x69, PT ;  /* 0x000000694600780c */ /* 0x000fc80003f44270 */
[----:B------:R-:W-:Y:S01]  /*9120*/  FSEL R139, R8, -INF , P2 ;  /* 0xff800000088b7808 */ /* 0x000fe20001000000 */
[----:B------:R-:W2:Y:S01]  /*9130*/  MUFU.TANH R69, R69 ;  /* 0x0000004500457308 */ /* 0x000ea20000002400 */
[----:B-1----:R-:W-:Y:S01]  /*9140*/  FSEL R137, R44, -INF , P1 ;  /* 0xff8000002c897808 */ /* 0x002fe20000800000 */
[----:B------:R-:W-:-:S03]  /*9150*/  FMUL.FTZ R8, R2, R33 ;  /* 0x0000002102087220 */ /* 0x000fc60000410000 */
[----:B------:R-:W-:-:S03]  /*9160*/  FMNMX.FTZ R74, R137, R74, !PT ;  /* 0x0000004a894a7209 */ /* 0x000fc60007810000 */
[----:B------:R-:W1:Y:S01]  /*9170*/  MUFU.TANH R20, R100 ;  /* 0x0000006400147308 */ /* 0x000e620000002400 */
[----:B0-----:R-:W-:Y:S02]  /*9180*/  FSEL R63, R68, -INF , P6 ;  /* 0xff800000443f7808 */ /* 0x001fe40003000000 */
[----:B------:R-:W-:Y:S02]  /*9190*/  ISETP.GT.AND P6, PT, R70, 0x70, PT ;  /* 0x000000704600780c */ /* 0x000fe40003fc4270 */
[----:B------:R-:W-:-:S03]  /*91a0*/  FMNMX.FTZ R74, R139, R74, !PT ;  /* 0x0000004a8b4a7209 */ /* 0x000fc60007810000 */
[----:B------:R-:W0:Y:S01]  /*91b0*/  MUFU.TANH R46, R46 ;  /* 0x0000002e002e7308 */ /* 0x000e220000002400 */
[----:B--2---:R-:W-:Y:S02]  /*91c0*/  FSEL R69, R69, -INF , P5 ;  /* 0xff80000045457808 */ /* 0x004fe40002800000 */
[----:B------:R-:W-:-:S05]  /*91d0*/  ISETP.GT.AND P5, PT, R70, 0x71, PT ;  /* 0x000000714600780c */ /* 0x000fca0003fa4270 */
[----:B------:R-:W2:Y:S01]  /*91e0*/  MUFU.TANH R42, R42 ;  /* 0x0000002a002a7308 */ /* 0x000ea20000002400 */
[----:B-1----:R-:W-:Y:S01]  /*91f0*/  FSEL R141, R20, -INF , P6 ;  /* 0xff800000148d7808 */ /* 0x002fe20003000000 */
[----:B------:R-:W-:-:S03]  /*9200*/  FMUL.FTZ R20, R2, R37 ;  /* 0x0000002502147220 */ /* 0x000fc60000410000 */
[----:B------:R-:W-:-:S03]  /*9210*/  FMNMX.FTZ R74, R141, R74, !PT ;  /* 0x0000004a8d4a7209 */ /* 0x000fc60007810000 */
[----:B------:R-:W1:Y:S01]  /*9220*/  MUFU.TANH R48, R48 ;  /* 0x0000003000307308 */ /* 0x000e620000002400 */
[----:B0-----:R-:W-:Y:S02]  /*9230*/  FSEL R29, R46, -INF , P2 ;  /* 0xff8000002e1d7808 */ /* 0x001fe40001000000 */
[----:B------:R-:W-:Y:S02]  /*9240*/  FMNMX.FTZ R46, R13, R14, !PT ;  /* 0x0000000e0d2e7209 */ /* 0x000fe40007810000 */
[----:B------:R-:W-:Y:S02]  /*9250*/  ISETP.GT.AND P2, PT, R70, 0x80, PT ;  /* 0x000000804600780c */ /* 0x000fe40003f44270 */
[----:B------:R-:W-:Y:S01]  /*9260*/  FMNMX.FTZ R46, R9, R46, !PT ;  /* 0x0000002e092e7209 */ /* 0x000fe20007810000 */
[----:B------:R-:W0:Y:S01]  /*9270*/  MUFU.TANH R43, R43 ;  /* 0x0000002b002b7308 */ /* 0x000e220000002400 */
[----:B--2---:R-:W-:Y:S02]  /*9280*/  FSEL R27, R42, -INF , P4 ;  /* 0xff8000002a1b7808 */ /* 0x004fe40002000000 */
[----:B------:R-:W-:-:S05]  /*9290*/  ISETP.GT.AND P4, PT, R70, 0x78, PT ;  /* 0x000000784600780c */ /* 0x000fca0003f84270 */
[----:B------:R-:W2:Y:S01]  /*92a0*/  MUFU.TANH R52, R52 ;  /* 0x0000003400347308 */ /* 0x000ea20000002400 */
[----:B-1----:R-:W-:Y:S02]  /*92b0*/  FSEL R143, R48, -INF , P5 ;  /* 0xff800000308f7808 */ /* 0x002fe40002800000 */
[----:B------:R-:W-:Y:S02]  /*92c0*/  FMNMX.FTZ R48, R89, R46, !PT ;  /* 0x0000002e59307209 */ /* 0x000fe40007810000 */
[----:B------:R-:W-:Y:S02]  /*92d0*/  FMNMX.FTZ R74, R143, R74, !PT ;  /* 0x0000004a8f4a7209 */ /* 0x000fe40007810000 */
[----:B------:R-:W-:Y:S01]  /*92e0*/  FMNMX.FTZ R48, R49, R48, !PT ;  /* 0x0000003031307209 */ /* 0x000fe20007810000 */
[----:B------:R-:W1:Y:S01]  /*92f0*/  MUFU.TANH R53, R53 ;  /* 0x0000003500357308 */ /* 0x000e620000002400 */
[----:B0-----:R-:W-:Y:S02]  /*9300*/  FSEL R43, R43, -INF , P3 ;  /* 0xff8000002b2b7808 */ /* 0x001fe40001800000 */
[----:B------:R-:W-:-:S02]  /*9310*/  ISETP.GT.AND P3, PT, R70, 0x79, PT ;  /* 0x000000794600780c */ /* 0x000fc40003f64270 */
[----:B------:R-:W-:-:S03]  /*9320*/  FMNMX.FTZ R48, R93, R48, !PT ;  /* 0x000000305d307209 */ /* 0x000fc60007810000 */
[----:B------:R-:W0:Y:S01]  /*9330*/  MUFU.TANH R45, R45 ;  /* 0x0000002d002d7308 */ /* 0x000e220000002400 */
[----:B--2---:R-:W-:Y:S02]  /*9340*/  FSEL R145, R52, -INF , P4 ;  /* 0xff80000034917808 */ /* 0x004fe40002000000 */
[----:B------:R-:W-:Y:S02]  /*9350*/  FMNMX.FTZ R48, R71, R48, !PT ;  /* 0x0000003047307209 */ /* 0x000fe40007810000 */
[----:B------:R-:W-:-:S03]  /*9360*/  FMNMX.FTZ R74, R145, R74, !PT ;  /* 0x0000004a914a7209 */ /* 0x000fc60007810000 */
        /* <DEDUP_REMOVED lines=11> */
[----:B------:R-:W-:Y:S02]  /*9420*/  ISETP.GT.AND P6, PT, R70, 0x88, PT ;  /* 0x000000884600780c */ /* 0x000fe40003fc4270 */
[----:B------:R-:W-:-:S03]  /*9430*/  FMNMX.FTZ R50, R97, R48, !PT ;  /* 0x0000003061327209 */ /* 0x000fc60007810000 */
[----:B------:R-:W-:Y:S01]  /*9440*/  MUFU.TANH R26, R26 ;  /* 0x0000001a001a7308 */ /* 0x000fe20000002400 */
[----:B0-----:R-:W-:Y:S02]  /*9450*/  FSEL R149, R149, -INF , P1 ;  /* 0xff80000095957808 */ /* 0x001fe40000800000 */
[----:B------:R-:W-:Y:S02]  /*9460*/  FMNMX.FTZ R50, R101, R50, !PT ;  /* 0x0000003265327209 */ /* 0x000fe40007810000 */
[----:B------:R-:W-:Y:S02]  /*9470*/  FMNMX.FTZ R59, R149, R74, !PT ;  /* 0x0000004a953b7209 */ /* 0x000fe40007810000 */
[----:B------:R-:W-:Y:S01]  /*9480*/  FMNMX.FTZ R50, R75, R50, !PT ;  /* 0x000000324b327209 */ /* 0x000fe20007810000 */
[----:B------:R-:W0:Y:S01]  /*9490*/  MUFU.TANH R54, R54 ;  /* 0x0000003600367308 */ /* 0x000e220000002400 */
[----:B--2---:R-:W-:Y:S02]  /*94a0*/  FSEL R147, R72, -INF , P5 ;  /* 0xff80000048937808 */ /* 0x004fe40002800000 */
[----:B------:R-:W-:-:S02]  /*94b0*/  ISETP.GT.AND P5, PT, R70, 0x89, PT ;  /* 0x000000894600780c */ /* 0x000fc40003fa4270 */
[----:B------:R-:W-:-:S03]  /*94c0*/  FMNMX.FTZ R50, R73, R50, !PT ;  /* 0x0000003249327209 */ /* 0x000fc60007810000 */
[----:B------:R-:W1:Y:S01]  /*94d0*/  MUFU.TANH R155, R155 ;  /* 0x0000009b009b7308 */ /* 0x000e620000002400 */
[----:B------:R-:W-:-:S04]  /*94e0*/  FMNMX.FTZ R52, R79, R50, !PT ;  /* 0x000000324f347209 */ /* 0x000fc80007810000 */
[----:B------:R-:W-:-:S03]  /*94f0*/  FMNMX.FTZ R52, R77, R52, !PT ;  /* 0x000000344d347209 */ /* 0x000fc60007810000 */
[----:B------:R-:W2:Y:S01]  /*9500*/  MUFU.TANH R55, R55 ;  /* 0x0000003700377308 */ /* 0x000ea20000002400 */
[----:B0-----:R-:W-:Y:S02]  /*9510*/  FSEL R37, R54, -INF , P4 ;  /* 0xff80000036257808 */ /* 0x001fe40002000000 */
[----:B------:R-:W-:Y:S02]  /*9520*/  ISETP.GT.AND P4, PT, R70, 0x90, PT ;  /* 0x000000904600780c */ /* 0x000fe40003f84270 */
[----:B------:R-:W-:-:S03]  /*9530*/  FMNMX.FTZ R52, R83, R52, !PT ;  /* 0x0000003453347209 */ /* 0x000fc60007810000 */
[----:B------:R-:W0:Y:S01]  /*9540*/  MUFU.TANH R32, R32 ;  /* 0x0000002000207308 */ /* 0x000e220000002400 */
[----:B-1----:R-:W-:Y:S02]  /*9550*/  FSEL R155, R155, -INF , P5 ;  /* 0xff8000009b9b7808 */ /* 0x002fe40002800000 */
[----:B------:R-:W-:-:S04]  /*9560*/  FMNMX.FTZ R52, R81, R52, !PT ;  /* 0x0000003451347209 */ /* 0x000fc80007810000 */
[----:B------:R-:W-:Y:S01]  /*9570*/  FMNMX.FTZ R54, R87, R52, !PT ;  /* 0x0000003457367209 */ /* 0x000fe20007810000 */
[----:B------:R-:W1:Y:S01]  /*9580*/  MUFU.TANH R10, R10 ;  /* 0x0000000a000a7308 */ /* 0x000e620000002400 */
[----:B--2---:R-:W-:Y:S02]  /*9590*/  FSEL R153, R55, -INF , P3 ;  /* 0xff80000037997808 */ /* 0x004fe40001800000 */
[----:B------:R-:W-:Y:S02]  /*95a0*/  ISETP.GT.AND P3, PT, R70, 0x91, PT ;  /* 0x000000914600780c */ /* 0x000fe40003f64270 */
[----:B------:R-:W-:-:S03]  /*95b0*/  FMNMX.FTZ R54, R119, R54, !PT ;  /* 0x0000003677367209 */ /* 0x000fc60007810000 */
[----:B------:R2:W3:Y:S01]  /*95c0*/  MUFU.TANH R28, R8 ;  /* 0x00000008001c7308 */ /* 0x0004e20000002400 */
[----:B0-----:R-:W-:Y:S02]  /*95d0*/  FSEL R32, R32, -INF , P4 ;  /* 0xff80000020207808 */ /* 0x001fe40002000000 */
[----:B------:R-:W-:-:S04]  /*95e0*/  FMNMX.FTZ R54, R11, R54, !PT ;  /* 0x000000360b367209 */ /* 0x000fc80007810000 */
[----:B------:R-:W-:Y:S01]  /*95f0*/  FMNMX.FTZ R54, R123, R54, !PT ;  /* 0x000000367b367209 */ /* 0x000fe20007810000 */
[----:B------:R-:W0:Y:S01]  /*9600*/  MUFU.TANH R24, R24 ;  /* 0x0000001800187308 */ /* 0x000e220000002400 */
[----:B--2---:R-:W-:Y:S02]  /*9610*/  FSEL R8, R26, -INF , P6 ;  /* 0xff8000001a087808 */ /* 0x004fe40003000000 */
[----:B-1----:R-:W-:Y:S02]  /*9620*/  FSEL R10, R10, -INF , P2 ;  /* 0xff8000000a0a7808 */ /* 0x002fe40001000000 */
[----:B------:R-:W-:Y:S02]  /*9630*/  FMNMX.FTZ R26, R8, R59, !PT ;  /* 0x0000003b081a7209 */ /* 0x000fe40007810000 */
[----:B------:R-:W-:Y:S01]  /*9640*/  ISETP.GT.AND P2, PT, R70, 0x98, PT ;  /* 0x000000984600780c */ /* 0x000fe20003f44270 */
[----:B------:R-:W1:Y:S01]  /*9650*/  MUFU.TANH R36, R36 ;  /* 0x0000002400247308 */ /* 0x000e620000002400 */
[----:B------:R-:W-:-:S02]  /*9660*/  FMNMX.FTZ R55, R155, R26, !PT ;  /* 0x0000001a9b377209 */ /* 0x000fc40007810000 */
[----:B---3--:R-:W-:Y:S02]  /*9670*/  FSEL R28, R28, -INF , P3 ;  /* 0xff8000001c1c7808 */ /* 0x008fe40001800000 */
[----:B------:R-:W-:Y:S02]  /*9680*/  FMNMX.FTZ R59, R32, R55, !PT ;  /* 0x00000037203b7209 */ /* 0x000fe40007810000 */
[----:B------:R-:W-:Y:S01]  /*9690*/  FMNMX.FTZ R56, R61, R54, !PT ;  /* 0x000000363d387209 */ /* 0x000fe20007810000 */
[----:B------:R-:W2:Y:S01]  /*96a0*/  MUFU.TANH R20, R20 ;  /* 0x0000001400147308 */ /* 0x000ea20000002400 */
[----:B0-----:R-:W-:Y:S02]  /*96b0*/  FSEL R55, R24, -INF , P1 ;  /* 0xff80000018377808 */ /* 0x001fe40000800000 */
[----:B------:R-:W-:Y:S02]  /*96c0*/  ISETP.GT.AND P1, PT, R70, 0x99, PT ;  /* 0x000000994600780c */ /* 0x000fe40003f24270 */
[----:B------:R-:W-:-:S02]  /*96d0*/  FMNMX.FTZ R59, R28, R59, !PT ;  /* 0x0000003b1c3b7209 */ /* 0x000fc40007810000 */
[----:B------:R-:W-:Y:S01]  /*96e0*/  FMNMX.FTZ R56, R25, R56, !PT ;  /* 0x0000003819387209 */ /* 0x000fe20007810000 */
[----:B------:R-:W-:Y:S01]  /*96f0*/  MUFU.TANH R30, R30 ;  /* 0x0000001e001e7308 */ /* 0x000fe20000002400 */
[----:B-1----:R-:W-:Y:S02]  /*9700*/  FSEL R26, R36, -INF , P2 ;  /* 0xff800000241a7808 */ /* 0x002fe40001000000 */
[----:B------:R-:W-:Y:S02]  /*9710*/  FMNMX.FTZ R56, R65, R56, !PT ;  /* 0x0000003841387209 */ /* 0x000fe40007810000 */
[----:B------:R-:W-:Y:S02]  /*9720*/  FMNMX.FTZ R59, R26, R59, !PT ;  /* 0x0000003b1a3b7209 */ /* 0x000fe40007810000 */
[----:B------:R-:W-:Y:S01]  /*9730*/  FMNMX.FTZ R56, R63, R56, !PT ;  /* 0x000000383f387209 */ /* 0x000fe20007810000 */
[----:B------:R-:W0:Y:S01]  /*9740*/  MUFU.TANH R31, R31 ;  /* 0x0000001f001f7308 */ /* 0x000e220000002400 */
[----:B--2---:R-:W-:-:S02]  /*9750*/  FSEL R24, R20, -INF , P1 ;  /* 0xff80000014187808 */ /* 0x004fc40000800000 */
[----:B------:R-:W-:Y:S02]  /*9760*/  FMNMX.FTZ R60, R69, R56, !PT ;  /* 0x00000038453c7209 */ /* 0x000fe40007810000 */
[----:B------:R-:W-:Y:S02]  /*9770*/  FMNMX.FTZ R36, R24, R59, !PT ;  /* 0x0000003b18247209 */ /* 0x000fe40007810000 */
[----:B------:R-:W-:Y:S01]  /*9780*/  FMNMX.FTZ R60, R27, R60, !PT ;  /* 0x0000003c1b3c7209 */ /* 0x000fe20007810000 */
[----:B------:R-:W-:Y:S02]  /*9790*/  MUFU.TANH R34, R34 ;  /* 0x0000002200227308 */ /* 0x000fe40000002400 */
[----:B------:R-:W1:Y:S01]  /*97a0*/  SHFL.BFLY PT, R59, R36, 0x2, 0x1f ;  /* 0x0c401f00243b7f89 */ /* 0x000e6200000e0000 */
[----:B------:R-:W-:-:S04]  /*97b0*/  FMNMX.FTZ R60, R43, R60, !PT ;  /* 0x0000003c2b3c7209 */ /* 0x000fc80007810000 */
[----:B------:R-:W-:Y:S01]  /*97c0*/  FMNMX.FTZ R60, R45, R60, !PT ;  /* 0x0000003c2d3c7209 */ /* 0x000fe20007810000 */
[----:B------:R-:W2:Y:S01]  /*97d0*/  MUFU.TANH R35, R35 ;  /* 0x0000002300237308 */ /* 0x000ea20000002400 */
[----:B0-----:R-:W-:Y:S02]  /*97e0*/  FSEL R31, R31, -INF , P5 ;  /* 0xff8000001f1f7808 */ /* 0x001fe40002800000 */
[----:B------:R-:W-:-:S04]  /*97f0*/  FMNMX.FTZ R60, R29, R60, !PT ;  /* 0x0000003c1d3c7209 */ /* 0x000fc80007810000 */
[----:B------:R-:W-:-:S04]  /*9800*/  FMNMX.FTZ R60, R33, R60, !PT ;  /* 0x0000003c213c7209 */ /* 0x000fc80007810000 */
[----:B------:R-:W-:-:S04]  /*9810*/  FMNMX.FTZ R60, R147, R60, !PT ;  /* 0x0000003c933c7209 */ /* 0x000fc80007810000 */
[----:B------:R-:W-:Y:S02]  /*9820*/  FMNMX.FTZ R60, R37, R60, !PT ;  /* 0x0000003c253c7209 */ /* 0x000fe40007810000 */
[----:B--2---:R-:W-:Y:S02]  /*9830*/  FSEL R35, R35, -INF , P3 ;  /* 0xff80000023237808 */ /* 0x004fe40001800000 */
[----:B-1----:R-:W-:Y:S01]  /*9840*/  FMNMX.FTZ R40, R36, R59, !PT ;  /* 0x0000003b24287209 */ /* 0x002fe20007810000 */
[C---:B------:R-:W-:Y:S01]  /*9850*/  FMUL.FTZ R36, R2.reuse, R38 ;  /* 0x0000002602247220 */ /* 0x040fe20000410000 */
[----:B------:R-:W-:-:S03]  /*9860*/  FMUL.FTZ R38, R2, R39 ;  /* 0x0000002702267220 */ /* 0x000fc60000410000 */
[----:B------:R-:W0:Y:S02]  /*9870*/  SHFL.BFLY PT, R59, R40, 0x1, 0x1f ;  /* 0x0c201f00283b7f89 */ /* 0x000e2400000e0000 */
[----:B------:R-:W1:Y:S08]  /*9880*/  MUFU.TANH R36, R36 ;  /* 0x0000002400247308 */ /* 0x000e700000002400 */
[----:B------:R-:W2:Y:S01]  /*9890*/  MUFU.TANH R38, R38 ;  /* 0x0000002600267308 */ /* 0x000ea20000002400 */
[----:B0-----:R-:W-:-:S04]  /*98a0*/  FMNMX.FTZ R59, R40, R59, !PT ;  /* 0x0000003b283b7209 */ /* 0x001fc80007810000 */
[C---:B------:R-:W-:Y:S01]  /*98b0*/  FSETP.NEU.FTZ.AND P0, PT, R59.reuse, -INF , PT ;  /* 0xff8000003b00780b */ /* 0x040fe20003f1d000 */
[----:B------:R-:W-:-:S05]  /*98c0*/  FFMA.FTZ R20, R59, R58, -8 ;  /* 0xc10000003b147423 */ /* 0x000fca000001003a */
[----:B------:R-:W-:Y:S02]  /*98d0*/  FSEL R20, R20, RZ, P0 ;  /* 0x000000ff14147208 */ /* 0x000fe40000000000 */
[----:B------:R-:W-:-:S03]  /*98e0*/  ISETP.NE.AND P0, PT, R106, RZ, PT ;  /* 0x000000ff6a00720c */ /* 0x000fc60003f05270 */
[-CC-:B------:R-:W-:Y:S01]  /*98f0*/  FFMA.FTZ R39, R51, R58.reuse, -R20.reuse ;  /* 0x0000003a33277223 */ /* 0x180fe20000010814 */
[----:B------:R-:W-:-:S01]  /*9900*/  FFMA.FTZ R51, R107, R58, -R20 ;  /* 0x0000003a6b337223 */ /* 0x000fc20000010814 */
[----:B------:R-:W-:Y:S01]  /*9910*/  FMNMX.FTZ R107, R153, R60, !PT ;  /* 0x0000003c996b7209 */ /* 0x000fe20007810000 */
[----:B------:R-:W-:-:S01]  /*9920*/  FFMA.FTZ R109, R109, R58, -R20 ;  /* 0x0000003a6d6d7223 */ /* 0x000fc20000010814 */
[-CC-:B------:R-:W-:Y:S01]  /*9930*/  FFMA.FTZ R42, R91, R58.reuse, -R20.reuse ;  /* 0x0000003a5b2a7223 */ /* 0x180fe20000010814 */
[----:B------:R-:W-:-:S01]  /*9940*/  FFMA.FTZ R91, R111, R58, -R20 ;  /* 0x0000003a6f5b7223 */ /* 0x000fc20000010814 */
[----:B------:R-:W-:Y:S01]  /*9950*/  FMNMX.FTZ R60, R10, R107, !PT ;  /* 0x0000006b0a3c7209 */ /* 0x000fe20007810000 */
[----:B------:R0:W-:Y:S01]  /*9960*/  MUFU.EX2 R48, R109 ;  /* 0x0000006d00307308 */ /* 0x0001e20000000800 */
[----:B------:R-:W-:Y:S01]  /*9970*/  FSEL R107, R30, -INF , P6 ;  /* 0xff8000001e6b7808 */ /* 0x000fe20003000000 */
[--C-:B------:R-:W-:Y:S01]  /*9980*/  FFMA.FTZ R113, R113, R58, -R20.reuse ;  /* 0x0000003a71717223 */ /* 0x100fe20000010814 */
[----:B------:R-:W-:Y:S01]  /*9990*/  FMNMX.FTZ R60, R55, R60, !PT ;  /* 0x0000003c373c7209 */ /* 0x000fe20007810000 */
[-CC-:B------:R-:W-:Y:S01]  /*99a0*/  FFMA.FTZ R121, R121, R58.reuse, -R20.reuse ;  /* 0x0000003a79797223 */ /* 0x180fe20000010814 */
[----:B-1----:R-:W-:Y:S01]  /*99b0*/  FSEL R111, R36, -INF , P2 ;  /* 0xff800000246f7808 */ /* 0x002fe20001000000 */
[--C-:B------:R-:W-:Y:S01]  /*99c0*/  FFMA.FTZ R44, R99, R58, -R20.reuse ;  /* 0x0000003a632c7223 */ /* 0x100fe20000010814 */
[----:B------:R-:W-:Y:S01]  /*99d0*/  FMNMX.FTZ R60, R107, R60, !PT ;  /* 0x0000003c6b3c7209 */ /* 0x000fe20007810000 */
[----:B------:R2:W-:Y:S01]  /*99e0*/  MUFU.EX2 R50, R113 ;  /* 0x0000007100327308 */ /* 0x0005e20000000800 */
[----:B0-----:R-:W-:Y:S01]  /*99f0*/  FSEL R109, R34, -INF , P4 ;  /* 0xff800000226d7808 */ /* 0x001fe20002000000 */
[--C-:B------:R-:W-:Y:S01]  /*9a00*/  FFMA.FTZ R99, R127, R58, -R20.reuse ;  /* 0x0000003a7f637223 */ /* 0x100fe20000010814 */
[----:B------:R-:W-:Y:S01]  /*9a10*/  FMNMX.FTZ R60, R31, R60, !PT ;  /* 0x0000003c1f3c7209 */ /* 0x000fe20007810000 */
[-CC-:B------:R-:W-:Y:S01]  /*9a20*/  FFMA.FTZ R103, R103, R58.reuse, -R20.reuse ;  /* 0x0000003a67677223 */ /* 0x180fe20000010814 */
[----:B------:R-:W-:-:S01]  /*9a30*/  FFMA.FTZ R117, R117, R58, -R20 ;  /* 0x0000003a75757223 */ /* 0x000fc20000010814 */
[--C-:B------:R-:W-:Y:S01]  /*9a40*/  FFMA.FTZ R125, R125, R58, -R20.reuse ;  /* 0x0000003a7d7d7223 */ /* 0x100fe20000010814 */
[----:B------:R-:W-:Y:S01]  /*9a50*/  FMNMX.FTZ R60, R109, R60, !PT ;  /* 0x0000003c6d3c7209 */ /* 0x000fe20007810000 */
[----:B------:R0:W-:Y:S01]  /*9a60*/  MUFU.EX2 R54, R121 ;  /* 0x0000007900367308 */ /* 0x0001e20000000800 */
[----:B--2---:R-:W-:Y:S01]  /*9a70*/  FSEL R113, R38, -INF , P1 ;  /* 0xff80000026717808 */ /* 0x004fe20000800000 */
[--C-:B------:R-:W-:Y:S01]  /*9a80*/  FFMA.FTZ R40, R47, R58, -R20.reuse ;  /* 0x0000003a2f287223 */ /* 0x100fe20000010814 */
[----:B------:R-:W-:Y:S01]  /*9a90*/  FMNMX.FTZ R60, R35, R60, !PT ;  /* 0x0000003c233c7209 */ /* 0x000fe20007810000 */
[-CC-:B------:R-:W-:Y:S01]  /*9aa0*/  FFMA.FTZ R47, R95, R58.reuse, -R20.reuse ;  /* 0x0000003a5f2f7223 */ /* 0x180fe20000010814 */
[----:B------:R-:W-:-:S01]  /*9ab0*/  FFMA.FTZ R95, R115, R58, -R20 ;  /* 0x0000003a735f7223 */ /* 0x000fc20000010814 */
[--C-:B------:R-:W-:Y:S01]  /*9ac0*/  FFMA.FTZ R62, R129, R58, -R20.reuse ;  /* 0x0000003a813e7223 */ /* 0x100fe20000010814 */
[----:B------:R-:W-:Y:S01]  /*9ad0*/  FMNMX.FTZ R60, R111, R60, !PT ;  /* 0x0000003c6f3c7209 */ /* 0x000fe20007810000 */
[----:B------:R1:W-:Y:S01]  /*9ae0*/  MUFU.EX2 R46, R103 ;  /* 0x00000067002e7308 */ /* 0x0003e20000000800 */
[----:B------:R-:W-:-:S01]  /*9af0*/  FFMA.FTZ R3, R3, R58, -R20 ;  /* 0x0000003a03037223 */ /* 0x000fc20000010814 */
[--C-:B------:R-:W-:Y:S01]  /*9b00*/  FFMA.FTZ R12, R12, R58, -R20.reuse ;  /* 0x0000003a0c0c7223 */ /* 0x100fe20000010814 */
[----:B------:R-:W-:Y:S01]  /*9b10*/  FMNMX.FTZ R60, R113, R60, !PT ;  /* 0x0000003c713c7209 */ /* 0x000fe20007810000 */
[-CC-:B------:R-:W-:Y:S01]  /*9b20*/  FFMA.FTZ R15, R15, R58.reuse, -R20.reuse ;  /* 0x0000003a0f0f7223 */ /* 0x180fe20000010814 */
[----:B------:R-:W-:-:S01]  /*9b30*/  FFMA.FTZ R85, R85, R58, -R20 ;  /* 0x0000003a55557223 */ /* 0x000fc20000010814 */
[-CC-:B------:R-:W-:Y:S01]  /*9b40*/  FFMA.FTZ R57, R57, R58.reuse, -R20.reuse ;  /* 0x0000003a39397223 */ /* 0x180fe20000010814 */
[----:B------:R-:W-:-:S01]  /*9b50*/  FFMA.FTZ R64, R133, R58, -R20 ;  /* 0x0000003a85407223 */ /* 0x000fc20000010814 */
[----:B0-----:R-:W0:Y:S01]  /*9b60*/  SHFL.BFLY PT, R121, R60, 0x2, 0x1f ;  /* 0x0c401f003c797f89 */ /* 0x001e2200000e0000 */
[----:B------:R2:W-:Y:S01]  /*9b70*/  MUFU.EX2 R52, R117 ;  /* 0x0000007500347308 */ /* 0x0005e20000000800 */
[----:B-1----:R-:W-:-:S01]  /*9b80*/  FFMA.FTZ R103, R131, R58, -R20 ;  /* 0x0000003a83677223 */ /* 0x002fc20000010814 */
[-CC-:B------:R-:W-:Y:S01]  /*9b90*/  FFMA.FTZ R67, R67, R58.reuse, -R20.reuse ;  /* 0x0000003a43437223 */ /* 0x180fe20000010814 */
[----:B------:R-:W-:-:S01]  /*9ba0*/  FFMA.FTZ R30, R135, R58, -R20 ;  /* 0x0000003a871e7223 */ /* 0x000fc20000010814 */
[-CC-:B------:R-:W-:Y:S01]  /*9bb0*/  FFMA.FTZ R41, R41, R58.reuse, -R20.reuse ;  /* 0x0000003a29297223 */ /* 0x180fe20000010814 */
[----:B------:R-:W-:-:S01]  /*9bc0*/  FFMA.FTZ R34, R137, R58, -R20 ;  /* 0x0000003a89227223 */ /* 0x000fc20000010814 */
[-CC-:B------:R-:W-:Y:S01]  /*9bd0*/  FFMA.FTZ R115, R139, R58.reuse, -R20.reuse ;  /* 0x0000003a8b737223 */ /* 0x180fe20000010814 */
[----:B------:R-:W-:-:S01]  /*9be0*/  FFMA.FTZ R36, R141, R58, -R20 ;  /* 0x0000003a8d247223 */ /* 0x000fc20000010814 */
[----:B------:R1:W-:Y:S01]  /*9bf0*/  MUFU.EX2 R56, R125 ;  /* 0x0000007d00387308 */ /* 0x0003e20000000800 */
[----:B--2---:R-:W-:-:S01]  /*9c00*/  FFMA.FTZ R117, R143, R58, -R20 ;  /* 0x0000003a8f757223 */ /* 0x004fc20000010814 */
[-CC-:B------:R-:W-:Y:S01]  /*9c10*/  FFMA.FTZ R38, R145, R58.reuse, -R20.reuse ;  /* 0x0000003a91267223 */ /* 0x180fe20000010814 */
[----:B------:R-:W-:-:S01]  /*9c20*/  FFMA.FTZ R53, R53, R58, -R20 ;  /* 0x0000003a35357223 */ /* 0x000fc20000010814 */
[-CC-:B------:R-:W-:Y:S01]  /*9c30*/  FFMA.FTZ R66, R151, R58.reuse, -R20.reuse ;  /* 0x0000003a97427223 */ /* 0x180fe20000010814 */
[----:B------:R-:W-:-:S01]  /*9c40*/  FFMA.FTZ R8, R8, R58, -R20 ;  /* 0x0000003a08087223 */ /* 0x000fc20000010814 */
[-CC-:B------:R-:W-:Y:S01]  /*9c50*/  FFMA.FTZ R32, R32, R58.reuse, -R20.reuse ;  /* 0x0000003a20207223 */ /* 0x180fe20000010814 */
[----:B------:R-:W-:-:S01]  /*9c60*/  FFMA.FTZ R28, R28, R58, -R20 ;  /* 0x0000003a1c1c7223 */ /* 0x000fc20000010814 */
[-CC-:B------:R-:W-:Y:S01]  /*9c70*/  FFMA.FTZ R26, R26, R58.reuse, -R20.reuse ;  /* 0x0000003a1a1a7223 */ /* 0x180fe20000010814 */
[----:B-1----:R-:W-:-:S01]  /*9c80*/  FFMA.FTZ R125, R155, R58, -R20 ;  /* 0x0000003a9b7d7223 */ /* 0x002fc20000010814 */
[----:B------:R-:W-:Y:S01]  /*9c90*/  FFMA.FTZ R129, R24, R58, -R20 ;  /* 0x0000003a18817223 */ /* 0x000fe20000010814 */
[----:B------:R-:W-:Y:S01]  /*9ca0*/  MUFU.EX2 R3, R3 ;  /* 0x0000000300037308 */ /* 0x000fe20000000800 */
[----:B------:R-:W-:-:S02]  /*9cb0*/  ISETP.NE.AND P2, PT, R102, RZ, PT ;  /* 0x000000ff6600720c */ /* 0x000fc40003f45270 */
[----:B0-----:R-:W-:Y:S01]  /*9cc0*/  FMNMX.FTZ R68, R60, R121, !PT ;  /* 0x000000793c447209 */ /* 0x001fe20007810000 */
[----:B------:R-:W-:-:S04]  /*9cd0*/  FFMA.FTZ R121, R149, R58, -R20 ;  /* 0x0000003a95797223 */ /* 0x000fc80000010814 */
[----:B------:R-:W0:Y:S01]  /*9ce0*/  MUFU.EX2 R12, R12 ;  /* 0x0000000c000c7308 */ /* 0x000e220000000800 */
[----:B------:R-:W1:Y:S05]  /*9cf0*/  SHFL.BFLY PT, R127, R68, 0x1, 0x1f ;  /* 0x0c201f00447f7f89 */ /* 0x000e6a00000e0000 */
[----:B------:R-:W-:Y:S02]  /*9d00*/  @!P2 VIADD R0, R0, 0x13240 ;  /* 0x000132400000a836 */ /* 0x000fe40000000000 */
[----:B------:R-:W-:Y:S08]  /*9d10*/  MUFU.EX2 R15, R15 ;  /* 0x0000000f000f7308 */ /* 0x000ff00000000800 */
[----:B------:R-:W2:Y:S01]  /*9d20*/  MUFU.EX2 R40, R40 ;  /* 0x0000002800287308 */ /* 0x000ea20000000800 */
[----:B0-----:R-:W-:-:S07]  /*9d30*/  FADD.FTZ R86, R3, R12 ;  /* 0x0000000c03567221 */ /* 0x001fce0000010000 */
[----:B------:R-:W0:Y:S01]  /*9d40*/  MUFU.EX2 R39, R39 ;  /* 0x0000002700277308 */ /* 0x000e220000000800 */
[----:B-1----:R-:W-:-:S04]  /*9d50*/  FMNMX.FTZ R60, R68, R127, !PT ;  /* 0x0000007f443c7209 */ /* 0x002fc80007810000 */
[C---:B------:R-:W-:Y:S01]  /*9d60*/  FSETP.NEU.FTZ.AND P1, PT, R60.reuse, -INF , PT ;  /* 0xff8000003c00780b */ /* 0x040fe20003f3d000 */
[----:B------:R-:W-:-:S02]  /*9d70*/  FFMA.FTZ R68, R60, R58, -8 ;  /* 0xc10000003c447423 */ /* 0x000fc4000001003a */
[----:B------:R1:W-:Y:S01]  /*9d80*/  MUFU.EX2 R127, R28 ;  /* 0x0000001c007f7308 */ /* 0x0003e20000000800 */
[----:B--2---:R-:W-:Y:S02]  /*9d90*/  F2FP.SATFINITE.E4M3.F32.PACK_AB_MERGE_C R152, R40, R15, RZ ;  /* 0x0000000f2898723e */ /* 0x004fe400048070ff */
[----:B------:R-:W-:Y:S02]  /*9da0*/  FSEL R20, R68, RZ, P1 ;  /* 0x000000ff44147208 */ /* 0x000fe40000800000 */
[----:B------:R-:W-:Y:S02]  /*9db0*/  F2FP.SATFINITE.E4M3.F32.PACK_AB_MERGE_C R152, R12, R3, R152 ;  /* 0x000000030c98723e */ /* 0x000fe40004807098 */
[----:B------:R-:W-:Y:S01]  /*9dc0*/  ISETP.GE.AND P1, PT, R105, 0xa1, PT ;  /* 0x000000a16900780c */ /* 0x000fe20003f26270 */
[----:B------:R-:W-:-:S01]  /*9dd0*/  FFMA.FTZ R13, R13, R58, -R20 ;  /* 0x0000003a0d0d7223 */ /* 0x000fc20000010814 */
[-CC-:B------:R-:W-:Y:S01]  /*9de0*/  FFMA.FTZ R14, R14, R58.reuse, -R20.reuse ;  /* 0x0000003a0e0e7223 */ /* 0x180fe20000010814 */
[----:B------:R-:W-:-:S01]  /*9df0*/  FFMA.FTZ R24, R9, R58, -R20 ;  /* 0x0000003a09187223 */ /* 0x000fc20000010814 */
[-CC-:B------:R-:W-:Y:S01]  /*9e00*/  FFMA.FTZ R89, R89, R58.reuse, -R20.reuse ;  /* 0x0000003a59597223 */ /* 0x180fe20000010814 */
[----:B------:R-:W-:-:S01]  /*9e10*/  FFMA.FTZ R9, R49, R58, -R20 ;  /* 0x0000003a31097223 */ /* 0x000fc20000010814 */
[-CC-:B-1----:R-:W-:Y:S01]  /*9e20*/  FFMA.FTZ R28, R93, R58.reuse, -R20.reuse ;  /* 0x0000003a5d1c7223 */ /* 0x182fe20000010814 */
[----:B------:R-:W-:Y:S01]  /*9e30*/  MUFU.EX2 R13, R13 ;  /* 0x0000000d000d7308 */ /* 0x000fe20000000800 */
[----:B------:R-:W-:-:S01]  /*9e40*/  FFMA.FTZ R68, R71, R58, -R20 ;  /* 0x0000003a47447223 */ /* 0x000fc20000010814 */
[-CC-:B------:R-:W-:Y:S01]  /*9e50*/  FFMA.FTZ R82, R61, R58.reuse, -R20.reuse ;  /* 0x0000003a3d527223 */ /* 0x180fe20000010814 */
[----:B------:R-:W-:-:S01]  /*9e60*/  FFMA.FTZ R61, R63, R58, -R20 ;  /* 0x0000003a3f3d7223 */ /* 0x000fc20000010814 */
[-CC-:B------:R-:W-:Y:S01]  /*9e70*/  FFMA.FTZ R71, R97, R58.reuse, -R20.reuse ;  /* 0x0000003a61477223 */ /* 0x180fe20000010814 */
[----:B------:R-:W-:-:S01]  /*9e80*/  FFMA.FTZ R80, R65, R58, -R20 ;  /* 0x0000003a41507223 */ /* 0x000fc20000010814 */
[----:B------:R-:W-:Y:S01]  /*9e90*/  FADD.FTZ R65, R15, R86 ;  /* 0x000000560f417221 */ /* 0x000fe20000010000 */
[----:B------:R-:W-:-:S01]  /*9ea0*/  FFMA.FTZ R49, R101, R58, -R20 ;  /* 0x0000003a65317223 */ /* 0x000fc20000010814 */
[----:B------:R-:W1:Y:S01]  /*9eb0*/  MUFU.EX2 R14, R14 ;  /* 0x0000000e000e7308 */ /* 0x000e620000000800 */
[----:B------:R-:W-:-:S01]  /*9ec0*/  FFMA.FTZ R70, R75, R58, -R20 ;  /* 0x0000003a4b467223 */ /* 0x000fc20000010814 */
[----:B------:R-:W-:Y:S01]  /*9ed0*/  FADD.FTZ R88, R40, R65 ;  /* 0x0000004128587221 */ /* 0x000fe20000010000 */
[----:B------:R-:W-:-:S01]  /*9ee0*/  FFMA.FTZ R84, R69, R58, -R20 ;  /* 0x0000003a45547223 */ /* 0x000fc20000010814 */
[-CC-:B------:R-:W-:Y:S01]  /*9ef0*/  FFMA.FTZ R73, R73, R58.reuse, -R20.reuse ;  /* 0x0000003a49497223 */ /* 0x180fe20000010814 */
[----:B------:R-:W-:-:S01]  /*9f00*/  FFMA.FTZ R74, R79, R58, -R20 ;  /* 0x0000003a4f4a7223 */ /* 0x000fc20000010814 */
[----:B0-----:R-:W-:Y:S01]  /*9f10*/  FADD.FTZ R65, R39, R88 ;  /* 0x0000005827417221 */ /* 0x001fe20000010000 */
[----:B------:R-:W-:-:S01]  /*9f20*/  FFMA.FTZ R72, R77, R58, -R20 ;  /* 0x0000003a4d487223 */ /* 0x000fc20000010814 */
[----:B------:R-:W0:Y:S01]  /*9f30*/  MUFU.EX2 R24, R24 ;  /* 0x0000001800187308 */ /* 0x000e220000000800 */
[----:B------:R-:W-:-:S01]  /*9f40*/  FFMA.FTZ R75, R83, R58, -R20 ;  /* 0x0000003a534b7223 */ /* 0x000fc20000010814 */
[-CC-:B------:R-:W-:Y:S01]  /*9f50*/  FFMA.FTZ R77, R81, R58.reuse, -R20.reuse ;  /* 0x0000003a514d7223 */ /* 0x180fe20000010814 */
[----:B------:R-:W-:-:S01]  /*9f60*/  FFMA.FTZ R45, R45, R58, -R20 ;  /* 0x0000003a2d2d7223 */ /* 0x000fc20000010814 */
[-CC-:B------:R-:W-:Y:S01]  /*9f70*/  FFMA.FTZ R78, R87, R58.reuse, -R20.reuse ;  /* 0x0000003a574e7223 */ /* 0x180fe20000010814 */
[----:B------:R-:W-:-:S01]  /*9f80*/  FFMA.FTZ R76, R119, R58, -R20 ;  /* 0x0000003a774c7223 */ /* 0x000fc20000010814 */
[-CC-:B------:R-:W-:Y:S01]  /*9f90*/  FFMA.FTZ R11, R11, R58.reuse, -R20.reuse ;  /* 0x0000003a0b0b7223 */ /* 0x180fe20000010814 */
[----:B------:R-:W-:-:S01]  /*9fa0*/  FFMA.FTZ R79, R123, R58, -R20 ;  /* 0x0000003a7b4f7223 */ /* 0x000fc20000010814 */
[----:B------:R-:W2:Y:S01]  /*9fb0*/  MUFU.EX2 R89, R89 ;  /* 0x0000005900597308 */ /* 0x000ea20000000800 */
[----:B-1----:R-:W-:-:S01]  /*9fc0*/  FADD.FTZ R63, R13, R14 ;  /* 0x0000000e0d3f7221 */ /* 0x002fc20000010000 */
[-CC-:B------:R-:W-:Y:S01]  /*9fd0*/  FFMA.FTZ R25, R25, R58.reuse, -R20.reuse ;  /* 0x0000003a19197223 */ /* 0x180fe20000010814 */
[----:B------:R-:W-:-:S01]  /*9fe0*/  FFMA.FTZ R147, R147, R58, -R20 ;  /* 0x0000003a93937223 */ /* 0x000fc20000010814 */
[-CC-:B------:R-:W-:Y:S01]  /*9ff0*/  FFMA.FTZ R153, R153, R58.reuse, -R20.reuse ;  /* 0x0000003a99997223 */ /* 0x180fe20000010814 */
[----:B------:R-:W-:-:S01]  /*a000*/  FFMA.FTZ R55, R55, R58, -R20 ;  /* 0x0000003a37377223 */ /* 0x000fc20000010814 */
[-CC-:B------:R-:W-:Y:S01]  /*a010*/  FFMA.FTZ R107, R107, R58.reuse, -R20.reuse ;  /* 0x0000003a6b6b7223 */ /* 0x180fe20000010814 */
[----:B------:R-:W-:-:S01]  /*a020*/  FFMA.FTZ R109, R109, R58, -R20 ;  /* 0x0000003a6d6d7223 */ /* 0x000fc20000010814 */
[----:B------:R-:W1:Y:S01]  /*a030*/  MUFU.EX2 R9, R9 ;  /* 0x0000000900097308 */ /* 0x000e620000000800 */
[----:B0-----:R-:W-:-:S01]  /*a040*/  FADD.FTZ R86, R24, R63 ;  /* 0x0000003f18567221 */ /* 0x001fc20000010000 */
[-C--:B------:R-:W-:Y:S01]  /*a050*/  FFMA.FTZ R63, R27, R58.reuse, -R20 ;  /* 0x0000003a1b3f7223 */ /* 0x080fe20000010814 */
[----:B------:R-:W-:Y:S01]  /*a060*/  @!P2 PRMT R27, RZ, 0x654, R0 ;  /* 0x00000654ff1ba816 */ /* 0x000fe20000000000 */
[-CC-:B------:R-:W-:Y:S01]  /*a070*/  FFMA.FTZ R35, R35, R58.reuse, -R20.reuse ;  /* 0x0000003a23237223 */ /* 0x180fe20000010814 */
[----:B------:R-:W-:-:S02]  /*a080*/  FFMA.FTZ R111, R111, R58, -R20 ;  /* 0x0000003a6f6f7223 */ /* 0x000fc40000010814 */
[----:B------:R0:W-:Y:S01]  /*a090*/  @!P2 SYNCS.ARRIVE.TRANS64.RED.A1T0 RZ, [R27+URZ], RZ ;  /* 0x000000ff1bffa9a7 */ /* 0x0001e2000810043f */
[----:B------:R-:W3:Y:S01]  /*a0a0*/  MUFU.EX2 R42, R42 ;  /* 0x0000002a002a7308 */ /* 0x000ee20000000800 */
[----:B--2---:R-:W-:-:S01]  /*a0b0*/  FADD.FTZ R86, R89, R86 ;  /* 0x0000005659567221 */ /* 0x004fc20000010000 */
[----:B------:R-:W-:Y:S01]  /*a0c0*/  F2FP.SATFINITE.E4M3.F32.PACK_AB_MERGE_C R24, R89, R24, RZ ;  /* 0x000000185918723e */ /* 0x000fe200048070ff */
[----:B0-----:R-:W-:-:S05]  /*a0d0*/  FFMA.FTZ R27, R43, R58, -R20 ;  /* 0x0000003a2b1b7223 */ /* 0x001fca0000010814 */
[----:B------:R-:W0:Y:S01]  /*a0e0*/  MUFU.EX2 R28, R28 ;  /* 0x0000001c001c7308 */ /* 0x000e220000000800 */
[----:B-1----:R-:W-:-:S01]  /*a0f0*/  FADD.FTZ R69, R9, R86 ;  /* 0x0000005609457221 */ /* 0x002fc20000010000 */
[-CC-:B------:R-:W-:Y:S01]  /*a100*/  FFMA.FTZ R43, R37, R58.reuse, -R20.reuse ;  /* 0x0000003a252b7223 */ /* 0x180fe20000010814 */
[----:B------:R-:W-:-:S01]  /*a110*/  FFMA.FTZ R37, R10, R58, -R20 ;  /* 0x0000003a0a257223 */ /* 0x000fc20000010814 */
[----:B------:R-:W-:-:S04]  /*a120*/  FFMA.FTZ R86, R29, R58, -R20 ;  /* 0x0000003a1d567223 */ /* 0x000fc80000010814 */
[----:B------:R-:W1:Y:S01]  /*a130*/  MUFU.EX2 R44, R44 ;  /* 0x0000002c002c7308 */ /* 0x000e620000000800 */
[----:B---3--:R-:W-:-:S07]  /*a140*/  FADD.FTZ R65, R42, R65 ;  /* 0x000000412a417221 */ /* 0x008fce0000010000 */
[----:B------:R-:W2:Y:S01]  /*a150*/  MUFU.EX2 R68, R68 ;  /* 0x0000004400447308 */ /* 0x000ea20000000800 */
[----:B0-----:R-:W-:-:S07]  /*a160*/  FADD.FTZ R69, R28, R69 ;  /* 0x000000451c457221 */ /* 0x001fce0000010000 */
[----:B------:R-:W0:Y:S01]  /*a170*/  MUFU.EX2 R47, R47 ;  /* 0x0000002f002f7308 */ /* 0x000e220000000800 */
[----:B-1----:R-:W-:-:S07]  /*a180*/  FADD.FTZ R88, R44, R65 ;  /* 0x000000412c587221 */ /* 0x002fce0000010000 */
[----:B------:R-:W1:Y:S01]  /*a190*/  MUFU.EX2 R71, R71 ;  /* 0x0000004700477308 */ /* 0x000e620000000800 */
[----:B--2---:R-:W-:-:S07]  /*a1a0*/  FADD.FTZ R90, R68, R69 ;  /* 0x00000045445a7221 */ /* 0x004fce0000010000 */
[----:B------:R-:W2:Y:S01]  /*a1b0*/  MUFU.EX2 R49, R49 ;  /* 0x0000003100317308 */ /* 0x000ea20000000800 */
[----:B0-----:R-:W-:-:S04]  /*a1c0*/  F2FP.SATFINITE.E4M3.F32.PACK_AB_MERGE_C R154, R47, R44, RZ ;  /* 0x0000002c2f9a723e */ /* 0x001fc800048070ff */
[----:B------:R-:W-:-:S03]  /*a1d0*/  F2FP.SATFINITE.E4M3.F32.PACK_AB_MERGE_C R154, R42, R39, R154 ;  /* 0x000000272a9a723e */ /* 0x000fc6000480709a */
[----:B------:R-:W0:Y:S01]  /*a1e0*/  MUFU.EX2 R51, R51 ;  /* 0x0000003300337308 */ /* 0x000e220000000800 */
[----:B-1----:R-:W-:-:S01]  /*a1f0*/  FADD.FTZ R90, R71, R90 ;  /* 0x0000005a475a7221 */ /* 0x002fc20000010000 */
[----:B------:R-:W-:-:S04]  /*a200*/  F2FP.SATFINITE.E4M3.F32.PACK_AB_MERGE_C R68, R71, R68, RZ ;  /* 0x000000444744723e */ /* 0x000fc800048070ff */
[----:B------:R-:W-:Y:S02]  /*a210*/  F2FP.SATFINITE.E4M3.F32.PACK_AB_MERGE_C R155, R28, R9, R68 ;  /* 0x000000091c9b723e */ /* 0x000fe40004807044 */
[----:B------:R-:W1:Y:S08]  /*a220*/  MUFU.EX2 R70, R70 ;  /* 0x0000004600467308 */ /* 0x000e700000000800 */
[----:B------:R-:W-:Y:S08]  /*a230*/  MUFU.EX2 R73, R73 ;  /* 0x0000004900497308 */ /* 0x000ff00000000800 */
[----:B------:R3:W-:Y:S08]  /*a240*/  MUFU.EX2 R0, R63 ;  /* 0x0000003f00007308 */ /* 0x0007f00000000800 */
[----:B------:R-:W4:Y:S01]  /*a250*/  MUFU.EX2 R91, R91 ;  /* 0x0000005b005b7308 */ /* 0x000f220000000800 */
[----:B---3--:R-:W-:-:S01]  /*a260*/  FFMA.FTZ R63, R33, R58, -R20 ;  /* 0x0000003a213f7223 */ /* 0x008fc20000010814 */
[----:B------:R-:W-:-:S04]  /*a270*/  FADD.FTZ R33, R47, R88 ;  /* 0x000000582f217221 */ /* 0x000fc80000010000 */
[----:B------:R-:W-:Y:S01]  /*a280*/  FADD.FTZ R88, R46, R33 ;  /* 0x000000212e587221 */ /* 0x000fe20000010000 */
[----:B--2---:R-:W-:-:S01]  /*a290*/  FADD.FTZ R33, R49, R90 ;  /* 0x0000005a31217221 */ /* 0x004fc20000010000 */
[----:B------:R-:W2:Y:S02]  /*a2a0*/  MUFU.EX2 R74, R74 ;  /* 0x0000004a004a7308 */ /* 0x000ea40000000800 */
[----:B0-----:R-:W-:-:S01]  /*a2b0*/  FADD.FTZ R65, R51, R88 ;  /* 0x0000005833417221 */ /* 0x001fc20000010000 */
[----:B-1----:R-:W-:Y:S01]  /*a2c0*/  FADD.FTZ R10, R70, R33 ;  /* 0x00000021460a7221 */ /* 0x002fe20000010000 */
[----:B------:R-:W-:-:S01]  /*a2d0*/  FFMA.FTZ R33, R31, R58, -R20 ;  /* 0x0000003a1f217223 */ /* 0x000fc20000010814 */
[----:B------:R-:W-:Y:S01]  /*a2e0*/  FFMA.FTZ R20, R113, R58, -R20 ;  /* 0x0000003a71147223 */ /* 0x000fe20000010814 */
[----:B------:R-:W-:-:S02]  /*a2f0*/  FADD.FTZ R88, R48, R65 ;  /* 0x0000004130587221 */ /* 0x000fc40000010000 */
[----:B------:R-:W0:Y:S01]  /*a300*/  MUFU.EX2 R72, R72 ;  /* 0x0000004800487308 */ /* 0x000e220000000800 */
[C---:B----4-:R-:W-:Y:S01]  /*a310*/  F2FP.SATFINITE.E4M3.F32.PACK_AB_MERGE_C R148, R91.reuse, R48, RZ ;  /* 0x000000305b94723e */ /* 0x050fe200048070ff */
[----:B------:R-:W-:-:S03]  /*a320*/  FADD.FTZ R65, R91, R88 ;  /* 0x000000585b417221 */ /* 0x000fc60000010000 */
[----:B------:R-:W-:Y:S01]  /*a330*/  F2FP.SATFINITE.E4M3.F32.PACK_AB_MERGE_C R148, R51, R46, R148 ;  /* 0x0000002e3394723e */ /* 0x000fe20004807094 */
[----:B------:R-:W-:-:S02]  /*a340*/  FADD.FTZ R88, R50, R65 ;  /* 0x0000004132587221 */ /* 0x000fc40000010000 */
[----:B------:R-:W1:Y:S08]  /*a350*/  MUFU.EX2 R95, R95 ;  /* 0x0000005f005f7308 */ /* 0x000e700000000800 */
[----:B------:R-:W3:Y:S08]  /*a360*/  MUFU.EX2 R75, R75 ;  /* 0x0000004b004b7308 */ /* 0x000ef00000000800 */
[----:B------:R-:W4:Y:S08]  /*a370*/  MUFU.EX2 R77, R77 ;  /* 0x0000004d004d7308 */ /* 0x000f300000000800 */
[----:B------:R5:W-:Y:S08]  /*a380*/  MUFU.EX2 R29, R45 ;  /* 0x0000002d001d7308 */ /* 0x000bf00000000800 */
[----:B------:R-:W4:Y:S01]  /*a390*/  MUFU.EX2 R85, R85 ;  /* 0x0000005500557308 */ /* 0x000f220000000800 */
[----:B-----5:R-:W-:-:S01]  /*a3a0*/  FADD.FTZ R45, R73, R10 ;  /* 0x0000000a492d7221 */ /* 0x020fc20000010000 */
[----:B--2---:R-:W-:-:S03]  /*a3b0*/  F2FP.SATFINITE.E4M3.F32.PACK_AB_MERGE_C R73, R74, R73, RZ ;  /* 0x000000494a49723e */ /* 0x004fc600048070ff */
[----:B------:R-:W-:Y:S01]  /*a3c0*/  FADD.FTZ R45, R74, R45 ;  /* 0x0000002d4a2d7221 */ /* 0x000fe20000010000 */
[----:B------:R-:W-:Y:S02]  /*a3d0*/  F2FP.SATFINITE.E4M3.F32.PACK_AB_MERGE_C R149, R70, R49, R73 ;  /* 0x000000314695723e */ /* 0x000fe40004807049 */
[----:B------:R-:W2:Y:S01]  /*a3e0*/  MUFU.EX2 R78, R78 ;  /* 0x0000004e004e7308 */ /* 0x000ea20000000800 */
[----:B0-----:R-:W-:-:S01]  /*a3f0*/  FADD.FTZ R90, R72, R45 ;  /* 0x0000002d485a7221 */ /* 0x001fc20000010000 */
[----:B-1----:R-:W-:-:S03]  /*a400*/  FADD.FTZ R45, R95, R88 ;  /* 0x000000585f2d7221 */ /* 0x002fc60000010000 */
[----:B---3--:R-:W-:Y:S01]  /*a410*/  FADD.FTZ R90, R75, R90 ;  /* 0x0000005a4b5a7221 */ /* 0x008fe20000010000 */
[----:B------:R-:W-:-:S02]  /*a420*/  FADD.FTZ R88, R52, R45 ;  /* 0x0000002d34587221 */ /* 0x000fc40000010000 */
[----:B------:R-:W0:Y:S01]  /*a430*/  MUFU.EX2 R76, R76 ;  /* 0x0000004c004c7308 */ /* 0x000e220000000800 */
[----:B----4-:R-:W-:-:S01]  /*a440*/  FADD.FTZ R45, R77, R90 ;  /* 0x0000005a4d2d7221 */ /* 0x010fc20000010000 */
[C---:B------:R-:W-:Y:S01]  /*a450*/  FADD.FTZ R15, R85.reuse, R88 ;  /* 0x00000058550f7221 */ /* 0x040fe20000010000 */
[----:B------:R-:W-:-:S03]  /*a460*/  F2FP.SATFINITE.E4M3.F32.PACK_AB_MERGE_C R150, R85, R52, RZ ;  /* 0x000000345596723e */ /* 0x000fc600048070ff */
[----:B------:R-:W-:Y:S01]  /*a470*/  FADD.FTZ R40, R54, R15 ;  /* 0x0000000f36287221 */ /* 0x000fe20000010000 */
[----:B------:R-:W-:Y:S01]  /*a480*/  F2FP.SATFINITE.E4M3.F32.PACK_AB_MERGE_C R150, R95, R50, R150 ;  /* 0x000000325f96723e */ /* 0x000fe20004807096 */
[----:B------:R-:W1:Y:S01]  /*a490*/  MUFU.EX2 R57, R57 ;  /* 0x0000003900397308 */ /* 0x000e620000000800 */
[----:B--2---:R-:W-:-:S01]  /*a4a0*/  FADD.FTZ R45, R78, R45 ;  /* 0x0000002d4e2d7221 */ /* 0x004fc20000010000 */
[----:B------:R-:W-:-:S04]  /*a4b0*/  F2FP.SATFINITE.E4M3.F32.PACK_AB_MERGE_C R77, R78, R77, RZ ;  /* 0x0000004d4e4d723e */ /* 0x000fc800048070ff */
[----:B------:R-:W-:Y:S02]  /*a4c0*/  F2FP.SATFINITE.E4M3.F32.PACK_AB_MERGE_C R151, R75, R72, R77 ;  /* 0x000000484b97723e */ /* 0x000fe4000480704d */
[----:B------:R-:W2:Y:S01]  /*a4d0*/  MUFU.EX2 R11, R11 ;  /* 0x0000000b000b7308 */ /* 0x000ea20000000800 */
[----:B0-----:R-:W-:-:S07]  /*a4e0*/  FADD.FTZ R44, R76, R45 ;  /* 0x0000002d4c2c7221 */ /* 0x001fce0000010000 */
[----:B------:R-:W0:Y:S01]  /*a4f0*/  MUFU.EX2 R79, R79 ;  /* 0x0000004f004f7308 */ /* 0x000e220000000800 */
[----:B-1----:R-:W-:-:S04]  /*a500*/  FADD.FTZ R15, R57, R40 ;  /* 0x00000028390f7221 */ /* 0x002fc80000010000 */
[----:B------:R-:W-:-:S03]  /*a510*/  FADD.FTZ R48, R56, R15 ;  /* 0x0000000f38307221 */ /* 0x000fc60000010000 */
[----:B------:R-:W1:Y:S01]  /*a520*/  MUFU.EX2 R99, R99 ;  /* 0x0000006300637308 */ /* 0x000e620000000800 */
[----:B--2---:R-:W-:-:S07]  /*a530*/  FADD.FTZ R44, R11, R44 ;  /* 0x0000002c0b2c7221 */ /* 0x004fce0000010000 */
[----:B------:R-:W2:Y:S01]  /*a540*/  MUFU.EX2 R82, R82 ;  /* 0x0000005200527308 */ /* 0x000ea20000000800 */
[----:B0-----:R-:W-:-:S07]  /*a550*/  FADD.FTZ R15, R79, R44 ;  /* 0x0000002c4f0f7221 */ /* 0x001fce0000010000 */
[----:B------:R-:W0:Y:S01]  /*a560*/  MUFU.EX2 R62, R62 ;  /* 0x0000003e003e7308 */ /* 0x000e220000000800 */
[C---:B-1----:R-:W-:Y:S01]  /*a570*/  F2FP.SATFINITE.E4M3.F32.PACK_AB_MERGE_C R136, R99.reuse, R56, RZ ;  /* 0x000000386388723e */ /* 0x042fe200048070ff */
[----:B------:R-:W-:-:S03]  /*a580*/  FADD.FTZ R99, R99, R48 ;  /* 0x0000003063637221 */ /* 0x000fc60000010000 */
[----:B------:R-:W-:-:S03]  /*a590*/  F2FP.SATFINITE.E4M3.F32.PACK_AB_MERGE_C R136, R57, R54, R136 ;  /* 0x000000363988723e */ /* 0x000fc60004807088 */
[----:B------:R-:W1:Y:S01]  /*a5a0*/  MUFU.EX2 R25, R25 ;  /* 0x0000001900197308 */ /* 0x000e620000000800 */
[----:B--2---:R-:W-:-:S01]  /*a5b0*/  FADD.FTZ R44, R82, R15 ;  /* 0x0000000f522c7221 */ /* 0x004fc20000010000 */
[----:B------:R-:W-:-:S04]  /*a5c0*/  F2FP.SATFINITE.E4M3.F32.PACK_AB_MERGE_C R79, R82, R79, RZ ;  /* 0x0000004f524f723e */ /* 0x000fc800048070ff */
[----:B------:R-:W-:Y:S02]  /*a5d0*/  F2FP.SATFINITE.E4M3.F32.PACK_AB_MERGE_C R137, R11, R76, R79 ;  /* 0x0000004c0b89723e */ /* 0x000fe4000480704f */
        /* <DEDUP_REMOVED lines=13> */
[C---:B0-----:R-:W-:Y:S01]  /*a6b0*/  F2FP.SATFINITE.E4M3.F32.PACK_AB_MERGE_C R138, R67.reuse, R64, RZ ;  /* 0x00000040438a723e */ /* 0x041fe200048070ff */
[----:B------:R-:W-:-:S03]  /*a6c0*/  FADD.FTZ R67, R67, R48 ;  /* 0x0000003043437221 */ /* 0x000fc60000010000 */
[----:B------:R-:W-:-:S03]  /*a6d0*/  F2FP.SATFINITE.E4M3.F32.PACK_AB_MERGE_C R138, R103, R62, R138 ;  /* 0x0000003e678a723e */ /* 0x000fc6000480708a */
[----:B------:R-:W0:Y:S01]  /*a6e0*/  MUFU.EX2 R41, R41 ;  /* 0x0000002900297308 */ /* 0x000e220000000800 */
[----:B-1----:R-:W-:-:S01]  /*a6f0*/  FADD.FTZ R3, R84, R3 ;  /* 0x0000000354037221 */ /* 0x002fc20000010000 */
[----:B------:R-:W-:-:S03]  /*a700*/  F2FP.SATFINITE.E4M3.F32.PACK_AB_MERGE_C R61, R84, R61, RZ ;  /* 0x0000003d543d723e */ /* 0x000fc600048070ff */
[----:B------:R-:W-:Y:S01]  /*a710*/  FADD.FTZ R44, R0, R3 ;  /* 0x00000003002c7221 */ /* 0x000fe20000010000 */
[----:B------:R-:W-:Y:S02]  /*a720*/  F2FP.SATFINITE.E4M3.F32.PACK_AB_MERGE_C R139, R80, R25, R61 ;  /* 0x00000019508b723e */ /* 0x000fe4000480703d */
        /* <DEDUP_REMOVED lines=8> */
[----:B------:R-:W-:-:S06]  /*a7b0*/  FADD.FTZ R3, R29, R44 ;  /* 0x0000002c1d037221 */ /* 0x000fcc0000010000 */
[----:B------:R-:W2:Y:S01]  /*a7c0*/  MUFU.EX2 R36, R36 ;  /* 0x0000002400247308 */ /* 0x000ea20000000800 */
[C---:B0-----:R-:W-:Y:S01]  /*a7d0*/  F2FP.SATFINITE.E4M3.F32.PACK_AB_MERGE_C R140, R115.reuse, R34, RZ ;  /* 0x00000022738c723e */ /* 0x041fe200048070ff */
[----:B------:R-:W-:-:S03]  /*a7e0*/  FADD.FTZ R115, R115, R46 ;  /* 0x0000002e73737221 */ /* 0x000fc60000010000 */
[----:B------:R-:W-:-:S03]  /*a7f0*/  F2FP.SATFINITE.E4M3.F32.PACK_AB_MERGE_C R140, R41, R30, R140 ;  /* 0x0000001e298c723e */ /* 0x000fc6000480708c */
[----:B------:R-:W0:Y:S01]  /*a800*/  MUFU.EX2 R10, R63 ;  /* 0x0000003f000a7308 */ /* 0x000e220000000800 */
[----:B-1----:R-:W-:-:S01]  /*a810*/  FADD.FTZ R3, R86, R3 ;  /* 0x0000000356037221 */ /* 0x002fc20000010000 */
[----:B------:R-:W-:-:S04]  /*a820*/  F2FP.SATFINITE.E4M3.F32.PACK_AB_MERGE_C R29, R86, R29, RZ ;  /* 0x0000001d561d723e */ /* 0x000fc800048070ff */
[----:B------:R-:W-:Y:S02]  /*a830*/  F2FP.SATFINITE.E4M3.F32.PACK_AB_MERGE_C R141, R27, R0, R29 ;  /* 0x000000001b8d723e */ /* 0x000fe4000480701d */
[----:B------:R-:W1:Y:S01]  /*a840*/  MUFU.EX2 R117, R117 ;  /* 0x0000007500757308 */ /* 0x000e620000000800 */
[----:B--2---:R-:W-:-:S07]  /*a850*/  FADD.FTZ R34, R36, R115 ;  /* 0x0000007324227221 */ /* 0x004fce0000010000 */
[----:B------:R-:W2:Y:S01]  /*a860*/  MUFU.EX2 R31, R147 ;  /* 0x00000093001f7308 */ /* 0x000ea20000000800 */
[----:B0-----:R-:W-:-:S07]  /*a870*/  FADD.FTZ R44, R10, R3 ;  /* 0x000000030a2c7221 */ /* 0x001fce0000010000 */
[----:B------:R-:W-:Y:S01]  /*a880*/  MUFU.EX2 R38, R38 ;  /* 0x0000002600267308 */ /* 0x000fe20000000800 */
[----:B-1----:R-:W-:-:S07]  /*a890*/  FADD.FTZ R3, R117, R34 ;  /* 0x0000002275037221 */ /* 0x002fce0000010000 */
[----:B------:R-:W0:Y:S01]  /*a8a0*/  MUFU.EX2 R53, R53 ;  /* 0x0000003500357308 */ /* 0x000e220000000800 */
[----:B--2---:R-:W-:-:S07]  /*a8b0*/  FADD.FTZ R44, R31, R44 ;  /* 0x0000002c1f2c7221 */ /* 0x004fce0000010000 */
[----:B------:R-:W1:Y:S08]  /*a8c0*/  MUFU.EX2 R43, R43 ;  /* 0x0000002b002b7308 */ /* 0x000e700000000800 */
[----:B------:R2:W3:Y:S01]  /*a8d0*/  MUFU.EX2 R40, R153 ;  /* 0x0000009900287308 */ /* 0x0004e20000000800 */
[----:B0-----:R-:W-:Y:S01]  /*a8e0*/  F2FP.SATFINITE.E4M3.F32.PACK_AB_MERGE_C R142, R53, R38, RZ ;  /* 0x00000026358e723e */ /* 0x001fe200048070ff */
[----:B------:R-:W-:-:S03]  /*a8f0*/  FADD.FTZ R38, R38, R3 ;  /* 0x0000000326267221 */ /* 0x000fc60000010000 */
[----:B------:R-:W-:Y:S01]  /*a900*/  F2FP.SATFINITE.E4M3.F32.PACK_AB_MERGE_C R142, R117, R36, R142 ;  /* 0x00000024758e723e */ /* 0x000fe2000480708e */
[----:B------:R-:W-:-:S02]  /*a910*/  FADD.FTZ R53, R53, R38 ;  /* 0x0000002635357221 */ /* 0x000fc40000010000 */
[----:B------:R-:W-:Y:S01]  /*a920*/  MUFU.EX2 R8, R8 ;  /* 0x0000000800087308 */ /* 0x000fe20000000800 */
[----:B-1----:R-:W-:-:S01]  /*a930*/  FADD.FTZ R3, R43, R44 ;  /* 0x0000002c2b037221 */ /* 0x002fc20000010000 */
[----:B--2---:R-:W-:-:S06]  /*a940*/  F2FP.SATFINITE.E4M3.F32.PACK_AB_MERGE_C R153, R14, R13, R24 ;  /* 0x0000000d0e99723e */ /* 0x004fcc0004807018 */
[----:B------:R-:W0:Y:S01]  /*a950*/  MUFU.EX2 R125, R125 ;  /* 0x0000007d007d7308 */ /* 0x000e220000000800 */
[C---:B---3--:R-:W-:Y:S01]  /*a960*/  F2FP.SATFINITE.E4M3.F32.PACK_AB_MERGE_C R43, R40.reuse, R43, RZ ;  /* 0x0000002b282b723e */ /* 0x048fe200048070ff */
[----:B------:R-:W-:-:S03]  /*a970*/  FADD.FTZ R40, R40, R3 ;  /* 0x0000000328287221 */ /* 0x000fc60000010000 */
[----:B------:R-:W-:-:S03]  /*a980*/  F2FP.SATFINITE.E4M3.F32.PACK_AB_MERGE_C R143, R31, R10, R43 ;  /* 0x0000000a1f8f723e */ /* 0x000fc6000480702b */
[----:B------:R-:W1:Y:S08]  /*a990*/  MUFU.EX2 R66, R66 ;  /* 0x0000004200427308 */ /* 0x000e700000000800 */
[----:B------:R-:W2:Y:S01]  /*a9a0*/  MUFU.EX2 R37, R37 ;  /* 0x0000002500257308 */ /* 0x000ea20000000800 */
[----:B0-----:R-:W-:-:S07]  /*a9b0*/  F2FP.SATFINITE.E4M3.F32.PACK_AB_MERGE_C R144, R125, R8, RZ ;  /* 0x000000087d90723e */ /* 0x001fce00048070ff */
[----:B------:R-:W0:Y:S01]  /*a9c0*/  MUFU.EX2 R121, R121 ;  /* 0x0000007900797308 */ /* 0x000e220000000800 */
[----:B-1----:R-:W-:-:S07]  /*a9d0*/  FADD.FTZ R14, R66, R53 ;  /* 0x00000035420e7221 */ /* 0x002fce0000010000 */
[----:B------:R1:W3:Y:S01]  /*a9e0*/  MUFU.EX2 R12, R55 ;  /* 0x00000037000c7308 */ /* 0x0002e20000000800 */
[----:B--2---:R-:W-:-:S07]  /*a9f0*/  FADD.FTZ R3, R37, R40 ;  /* 0x0000002825037221 */ /* 0x004fce0000010000 */
[----:B------:R-:W2:Y:S01]  /*aa00*/  MUFU.EX2 R107, R107 ;  /* 0x0000006b006b7308 */ /* 0x000ea20000000800 */
[C---:B0-----:R-:W-:Y:S01]  /*aa10*/  F2FP.SATFINITE.E4M3.F32.PACK_AB_MERGE_C R144, R121.reuse, R66, R144 ;  /* 0x000000427990723e */ /* 0x041fe20004807090 */
[----:B------:R-:W-:Y:S01]  /*aa20*/  FADD.FTZ R121, R121, R14 ;  /* 0x0000000e79797221 */ /* 0x000fe20000010000 */
[----:B-1----:R-:W-:-:S03]  /*aa30*/  IMAD.MOV.U32 R55, RZ, RZ, RZ ;  /* 0x000000ffff377224 */ /* 0x002fc600078e00ff */
[----:B------:R-:W-:Y:S01]  /*aa40*/  FADD.FTZ R8, R8, R121 ;  /* 0x0000007908087221 */ /* 0x000fe20000010000 */
[----:B------:R-:W-:Y:S01]  /*aa50*/  IMAD.MOV.U32 R53, RZ, RZ, R55 ;  /* 0x000000ffff357224 */ /* 0x000fe200078e0037 */
[----:B------:R-:W0:Y:S01]  /*aa60*/  MUFU.EX2 R42, R33 ;  /* 0x00000021002a7308 */ /* 0x000e220000000800 */
[----:B---3--:R-:W-:-:S01]  /*aa70*/  FADD.FTZ R24, R12, R3 ;  /* 0x000000030c187221 */ /* 0x008fc20000010000 */
[----:B------:R-:W-:Y:S01]  /*aa80*/  FADD.FTZ R125, R125, R8 ;  /* 0x000000087d7d7221 */ /* 0x000fe20000010000 */
[-C--:B------:R-:W-:Y:S01]  /*aa90*/  MOV R54, R55.reuse ;  /* 0x0000003700367202 */ /* 0x080fe20000000f00 */
[--C-:B------:R-:W-:Y:S01]  /*aaa0*/  IMAD.MOV.U32 R52, RZ, RZ, R55.reuse ;  /* 0x000000ffff347224 */ /* 0x100fe200078e0037 */
[-C--:B------:R-:W-:Y:S01]  /*aab0*/  MOV R46, R55.reuse ;  /* 0x00000037002e7202 */ /* 0x080fe20000000f00 */
[----:B------:R-:W-:Y:S01]  /*aac0*/  IMAD.MOV.U32 R51, RZ, RZ, R55 ;  /* 0x000000ffff337224 */ /* 0x000fe200078e0037 */
[----:B------:R-:W-:Y:S01]  /*aad0*/  MOV R38, R55 ;  /* 0x0000003700267202 */ /* 0x000fe20000000f00 */
[----:B------:R-:W-:Y:S01]  /*aae0*/  MUFU.EX2 R26, R26 ;  /* 0x0000001a001a7308 */ /* 0x000fe20000000800 */
[----:B--2---:R-:W-:-:S01]  /*aaf0*/  FADD.FTZ R3, R107, R24 ;  /* 0x000000186b037221 */ /* 0x004fc20000010000 */
[----:B------:R-:W-:-:S02]  /*ab00*/  IMAD.MOV.U32 R50, RZ, RZ, R55 ;  /* 0x000000ffff327224 */ /* 0x000fc400078e0037 */
[--C-:B------:R-:W-:Y:S02]  /*ab10*/  IMAD.MOV.U32 R49, RZ, RZ, R55.reuse ;  /* 0x000000ffff317224 */ /* 0x100fe400078e0037 */
[----:B------:R-:W-:Y:S02]  /*ab20*/  IMAD.MOV.U32 R48, RZ, RZ, R55 ;  /* 0x000000ffff307224 */ /* 0x000fe400078e0037 */
[----:B------:R-:W1:Y:S01]  /*ab30*/  MUFU.EX2 R129, R129 ;  /* 0x0000008100817308 */ /* 0x000e620000000800 */
[C---:B0-----:R-:W-:Y:S01]  /*ab40*/  F2FP.SATFINITE.E4M3.F32.PACK_AB_MERGE_C R107, R42.reuse, R107, RZ ;  /* 0x0000006b2a6b723e */ /* 0x041fe200048070ff */
[----:B------:R-:W-:Y:S01]  /*ab50*/  FADD.FTZ R42, R42, R3 ;  /* 0x000000032a2a7221 */ /* 0x000fe20000010000 */
[----:B------:R-:W-:Y:S02]  /*ab60*/  IMAD.MOV.U32 R47, RZ, RZ, R55 ;  /* 0x000000ffff2f7224 */ /* 0x000fe400078e0037 */
[----:B------:R-:W-:Y:S01]  /*ab70*/  F2FP.SATFINITE.E4M3.F32.PACK_AB_MERGE_C R145, R12, R37, R107 ;  /* 0x000000250c91723e */ /* 0x000fe2000480706b */
[----:B------:R-:W-:-:S02]  /*ab80*/  IMAD.MOV.U32 R45, RZ, RZ, R55 ;  /* 0x000000ffff2d7224 */ /* 0x000fc400078e0037 */
[----:B------:R-:W0:Y:S01]  /*ab90*/  MUFU.EX2 R32, R32 ;  /* 0x0000002000207308 */ /* 0x000e220000000800 */
[--C-:B------:R-:W-:Y:S02]  /*aba0*/  IMAD.MOV.U32 R44, RZ, RZ, R55.reuse ;  /* 0x000000ffff2c7224 */ /* 0x100fe400078e0037 */
[--C-:B------:R-:W-:Y:S02]  /*abb0*/  IMAD.MOV.U32 R43, RZ, RZ, R55.reuse ;  /* 0x000000ffff2b7224 */ /* 0x100fe400078e0037 */
[--C-:B------:R-:W-:Y:S02]  /*abc0*/  IMAD.MOV.U32 R41, RZ, RZ, R55.reuse ;  /* 0x000000ffff297224 */ /* 0x100fe400078e0037 */
[--C-:B------:R-:W-:Y:S01]  /*abd0*/  IMAD.MOV.U32 R40, RZ, RZ, R55.reuse ;  /* 0x000000ffff287224 */ /* 0x100fe200078e0037 */
[----:B------:R-:W2:Y:S01]  /*abe0*/  MUFU.EX2 R109, R109 ;  /* 0x0000006d006d7308 */ /* 0x000ea20000000800 */
[----:B-1----:R-:W-:Y:S01]  /*abf0*/  F2FP.SATFINITE.E4M3.F32.PACK_AB_MERGE_C R8, R129, R26, RZ ;  /* 0x0000001a8108723e */ /* 0x002fe200048070ff */
[----:B------:R-:W-:-:S02]  /*ac00*/  IMAD.MOV.U32 R39, RZ, RZ, R55 ;  /* 0x000000ffff277224 */ /* 0x000fc400078e0037 */
[--C-:B------:R-:W-:Y:S02]  /*ac10*/  IMAD.MOV.U32 R37, RZ, RZ, R55.reuse ;  /* 0x000000ffff257224 */ /* 0x100fe400078e0037 */
[----:B------:R-:W-:Y:S02]  /*ac20*/  IMAD.MOV.U32 R36, RZ, RZ, R55 ;  /* 0x000000ffff247224 */ /* 0x000fe400078e0037 */
[----:B------:R1:W3:Y:S01]  /*ac30*/  MUFU.EX2 R30, R35 ;  /* 0x00000023001e7308 */ /* 0x0002e20000000800 */
[----:B0-----:R-:W-:-:S01]  /*ac40*/  FADD.FTZ R0, R32, R125 ;  /* 0x0000007d20007221 */ /* 0x001fc20000010000 */
[C---:B------:R-:W-:Y:S01]  /*ac50*/  F2FP.SATFINITE.E4M3.F32.PACK_AB_MERGE_C R146, R127.reuse, R32, R8 ;  /* 0x000000207f92723e */ /* 0x040fe20004807008 */
[--C-:B------:R-:W-:Y:S02]  /*ac60*/  IMAD.MOV.U32 R34, RZ, RZ, R55.reuse ;  /* 0x000000ffff227224 */ /* 0x100fe400078e0037 */
[----:B------:R-:W-:Y:S01]  /*ac70*/  FADD.FTZ R127, R127, R0 ;  /* 0x000000007f7f7221 */ /* 0x000fe20000010000 */
[----:B------:R-:W-:-:S02]  /*ac80*/  IMAD.MOV.U32 R33, RZ, RZ, R55 ;  /* 0x000000ffff217224 */ /* 0x000fc400078e0037 */
[----:B------:R-:W-:Y:S01]  /*ac90*/  MUFU.EX2 R111, R111 ;  /* 0x0000006f006f7308 */ /* 0x000fe20000000800 */
[----:B--2---:R-:W-:-:S01]  /*aca0*/  FADD.FTZ R3, R109, R42 ;  /* 0x0000002a6d037221 */ /* 0x004fc20000010000 */
[--C-:B------:R-:W-:Y:S02]  /*acb0*/  IMAD.MOV.U32 R42, RZ, RZ, R55.reuse ;  /* 0x000000ffff2a7224 */ /* 0x100fe400078e0037 */
[--C-:B-1----:R-:W-:Y:S02]  /*acc0*/  IMAD.MOV.U32 R35, RZ, RZ, R55.reuse ;  /* 0x000000ffff237224 */ /* 0x102fe400078e0037 */
[----:B------:R-:W-:Y:S02]  /*acd0*/  IMAD.MOV.U32 R32, RZ, RZ, R55 ;  /* 0x000000ffff207224 */ /* 0x000fe400078e0037 */
[----:B------:R0:W1:Y:S01]  /*ace0*/  MUFU.EX2 R14, R20 ;  /* 0x00000014000e7308 */ /* 0x0000620000000800 */
[----:B---3--:R-:W-:-:S01]  /*acf0*/  FADD.FTZ R0, R30, R3 ;  /* 0x000000031e007221 */ /* 0x008fc20000010000 */
[----:B------:R-:W-:-:S02]  /*ad00*/  IMAD.MOV.U32 R31, RZ, RZ, R55 ;  /* 0x000000ffff1f7224 */ /* 0x000fc400078e0037 */
[--C-:B------:R-:W-:Y:S02]  /*ad10*/  IMAD.MOV.U32 R29, RZ, RZ, R55.reuse ;  /* 0x000000ffff1d7224 */ /* 0x100fe400078e0037 */
[--C-:B------:R-:W-:Y:S02]  /*ad20*/  IMAD.MOV.U32 R28, RZ, RZ, R55.reuse ;  /* 0x000000ffff1c7224 */ /* 0x100fe400078e0037 */
[----:B------:R-:W-:Y:S02]  /*ad30*/  IMAD.MOV.U32 R27, RZ, RZ, R55 ;  /* 0x000000ffff1b7224 */ /* 0x000fe400078e0037 */
[----:B0-----:R-:W-:Y:S01]  /*ad40*/  FADD.FTZ R20, R26, R127 ;  /* 0x0000007f1a147221 */ /* 0x001fe20000010000 */
[--C-:B------:R-:W-:Y:S02]  /*ad50*/  IMAD.MOV.U32 R26, RZ, RZ, R55.reuse ;  /* 0x000000ffff1a7224 */ /* 0x100fe400078e0037 */
[----:B------:R-:W-:Y:S02]  /*ad60*/  IMAD.MOV.U32 R25, RZ, RZ, R55 ;  /* 0x000000ffff197224 */ /* 0x000fe400078e0037 */
[----:B------:R-:W-:-:S01]  /*ad70*/  FADD.FTZ R20, R129, R20 ;  /* 0x0000001481147221 */ /* 0x000fc20000010000 */
[----:B------:R-:W-:Y:S01]  /*ad80*/  IMAD.MOV.U32 R24, RZ, RZ, R55 ;  /* 0x000000ffff187224 */ /* 0x000fe200078e0037 */
[----:B-1----:R-:W-:Y:S01]  /*ad90*/  F2FP.SATFINITE.E4M3.F32.PACK_AB_MERGE_C R3, R14, R111, RZ ;  /* 0x0000006f0e03723e */ /* 0x002fe200048070ff */
[----:B------:R-:W-:-:S03]  /*ada0*/  FADD.FTZ R111, R111, R0 ;  /* 0x000000006f6f7221 */ /* 0x000fc60000010000 */
[----:B------:R-:W-:Y:S01]  /*adb0*/  F2FP.SATFINITE.E4M3.F32.PACK_AB_MERGE_C R147, R30, R109, R3 ;  /* 0x0000006d1e93723e */ /* 0x000fe20004807003 */
[----:B------:R-:W-:-:S01]  /*adc0*/  FADD.FTZ R0, R14, R111 ;  /* 0x0000006f0e007221 */ /* 0x000fc20000010000 */
[----:B------:R-:W-:Y:S01]  /*add0*/  MOV R30, R55 ;  /* 0x00000037001e7202 */ /* 0x000fe20000000f00 */
[----:B------:R-:W-:Y:S06]  /*ade0*/  @!P1 BRA `(.L_x_360) ;  /* 0x0000003000009947 */ /* 0x000fec0003800000 */
[----:B------:R0:W5:Y:S01]  /*adf0*/  LDL.LU R9, [R1] ;  /* 0x0000000001097983 */ /* 0x0001620000300800 */
[----:B------:R-:W-:Y:S01]  /*ae00*/  VIADD R3, R104, 0xfffffffe ;  /* 0xfffffffe68037836 */ /* 0x000fe20000000000 */
[----:B------:R-:W-:Y:S01]  /*ae10*/  MOV R12, R60 ;  /* 0x0000003c000c7202 */ /* 0x000fe20000000f00 */
[----:B------:R-:W-:Y:S01]  /*ae20*/  IMAD.MOV.U32 R13, RZ, RZ, R59 ;  /* 0x000000ffff0d7224 */ /* 0x000fe200078e003b */
[----:B------:R-:W-:Y:S01]  /*ae30*/  CS2R R54, SRZ ;  /* 0x0000000000367805 */ /* 0x000fe2000001ff00 */
[----:B------:R-:W-:Y:S01]  /*ae40*/  IMAD.MOV.U32 R8, RZ, RZ, R157 ;  /* 0x000000ffff087224 */ /* 0x000fe200078e009d */
        /* <DEDUP_REMOVED lines=14> */
[----:B0-----:R-:W-:-:S07]  /*af30*/  CS2R R24, SRZ ;  /* 0x0000000000187805 */ /* 0x001fce000001ff00 */
.L_x_372:
[----:B------:R-:W-:-:S04]  /*af40*/  ISETP.NE.AND P1, PT, R8, 0x1, PT ;  /* 0x000000010800780c */ /* 0x000fc80003f25270 */
[----:B------:R-:W-:-:S04]  /*af50*/  SEL R10, RZ, 0x1, P1 ;  /* 0x00000001ff0a7807 */ /* 0x000fc80000800000 */
[----:B-----5:R-:W-:-:S05]  /*af60*/  LOP3.LUT R11, R9, R10, RZ, 0x3c, !PT ;  /* 0x0000000a090b7212 */ /* 0x020fca00078e3cff */
[----:B0-----:R0:W-:Y:S01]  /*af70*/  STL [R1], R11 ;  /* 0x0000000b01007387 */ /* 0x0011e20000100800 */
[----:B------:R-:W-:Y:S05]  /*af80*/  @!P0 BRA `(.L_x_361) ;  /* 0x0000000000048947 */ /* 0x000fea0003800000 */
[----:B------:R-:W-:Y:S01]  /*af90*/  BPT.TRAP 0x1 ;  /* 0x000000040000795c */ /* 0x000fe20000300000 */
.L_x_361:
[----:B------:R-:W-:Y:S01]  /*afa0*/  VIADD R157, R8, 0x1 ;  /* 0x00000001089d7836 */ /* 0x000fe20000000000 */
[----:B0-----:R-:W-:-:S04]  /*afb0*/  SHF.L.U32 R11, R11, 0x1f, RZ ;  /* 0x0000001f0b0b7819 */ /* 0x001fc800000006ff */
[----:B------:R-:W-:-:S04]  /*afc0*/  ISETP.NE.AND P1, PT, R157, 0x2, PT ;  /* 0x000000029d00780c */ /* 0x000fc80003f25270 */
[----:B------:R-:W-:-:S05]  /*afd0*/  SEL R157, R157, RZ, P1 ;  /* 0x000000ff9d9d7207 */ /* 0x000fca0000800000 */
[----:B------:R-:W-:-:S04]  /*afe0*/  IMAD R14, R157, 0x8, R16 ;  /* 0x000000089d0e7824 */ /* 0x000fc800078e0210 */
[----:B------:R0:W1:Y:S01]  /*aff0*/  SYNCS.PHASECHK.TRANS64.TRYWAIT P1, [R14+URZ+0x13230], R11 ;  /* 0x0132300b0e0075a7 */ /* 0x000062000802017f */
[----:B------:R-:W-:Y:S05]  /*b000*/  @!P0 BRA `(.L_x_362) ;  /* 0x0000000000048947 */ /* 0x000fea0003800000 */
[----:B------:R-:W-:Y:S01]  /*b010*/  BPT.TRAP 0x1 ;  /* 0x000000040000795c */ /* 0x000fe20000300000 */
.L_x_362:
[----:B------:R-:W-:Y:S01]  /*b020*/  IMAD R15, R157, 0x280, R21 ;  /* 0x000002809d0f7824 */ /* 0x000fe200078e0215 */
[----:B------:R-:W-:Y:S03]  /*b030*/  BSSY B1, `(.L_x_363) ;  /* 0x0000006000017945 */ /* 0x000fe60003800000 */
[C---:B------:R-:W-:Y:S02]  /*b040*/  VIADD R56, R15.reuse, 0x80 ;  /* 0x000000800f387836 */ /* 0x040fe40000000000 */
[----:B------:R-:W-:Y:S01]  /*b050*/  VIADD R58, R15, 0x100 ;  /* 0x000001000f3a7836 */ /* 0x000fe20000000000 */
[----:B-1----:R-:W-:Y:S06]  /*b060*/  @P1 BRA `(.L_x_364) ;  /* 0x0000000000081947 */ /* 0x002fec0003800000 */
[----:B------:R-:W1:Y:S02]  /*b070*/  SYNCS.PHASECHK.TRANS64.TRYWAIT P1, [R14+URZ+0x13230], R11 ;  /* 0x0132300b0e0075a7 */ /* 0x000e64000802017f */
[----:B-1----:R-:W-:Y:S05]  /*b080*/  @!P1 BRA `(.L_x_365) ;  /* 0x000000a800c09947 */ /* 0x002fea0003800000 */
.L_x_364:
[----:B------:R-:W-:Y:S05]  /*b090*/  BSYNC B1 ;  /* 0x0000000000017941 */ /* 0x000fea0003800000 */
.L_x_363:
[----:B------:R-:W-:Y:S01]  /*b0a0*/  IMAD.MOV.U32 R10, RZ, RZ, R15 ;  /* 0x000000ffff0a7224 */ /* 0x000fe200078e000f */
[----:B01----:R-:W-:Y:S01]  /*b0b0*/  MOV R11, 0x80000020 ;  /* 0x80000020000b7802 */ /* 0x003fe20000000f00 */
[----:B------:R-:W-:Y:S01]  /*b0c0*/  WARPGROUP.ARRIVE ;  /* 0x00000000000079c5 */ /* 0x000fe20000000000 */
[----:B------:R-:W-:Y:S01]  /*b0d0*/  R2UR UR4, R4 ;  /* 0x00000000040472ca */ /* 0x000fe200000e0000 */
[----:B------:R-:W-:Y:S01]  /*b0e0*/  IMAD.MOV.U32 R57, RZ, RZ, -0x7fffffe0 ;  /* 0x80000020ff397424 */ /* 0x000fe200078e00ff */
[----:B------:R-:W-:Y:S01]  /*b0f0*/  R2UR UR6, R10 ;  /* 0x000000000a0672ca */ /* 0x000fe200000e0000 */
[----:B------:R-:W-:Y:S01]  /*b100*/  IMAD.MOV.U32 R10, RZ, RZ, R58 ;  /* 0x000000ffff0a7224 */ /* 0x000fe200078e003a */
[----:B------:R-:W-:Y:S01]  /*b110*/  R2UR UR7, R11 ;  /* 0x000000000b0772ca */ /* 0x000fe200000e0000 */
[----:B------:R-:W-:Y:S01]  /*b120*/  VIADD R58, R15, 0x182 ;  /* 0x000001820f3a7836 */ /* 0x000fe20000000000 */
[----:B------:R-:W-:Y:S01]  /*b130*/  R2UR UR5, R5 ;  /* 0x00000000050572ca */ /* 0x000fe200000e0000 */
[----:B------:R-:W-:Y:S01]  /*b140*/  IMAD.MOV.U32 R59, RZ, RZ, -0x7fffffe0 ;  /* 0x80000020ff3b7424 */ /* 0x000fe200078e00ff */
[----:B------:R-:W-:Y:S01]  /*b150*/  R2UR UR10, R56 ;  /* 0x00000000380a72ca */ /* 0x000fe200000e0000 */
[----:B------:R-:W-:Y:S01]  /*b160*/  VIADD R56, R15, 0x180 ;  /* 0x000001800f387836 */ /* 0x000fe20000000000 */
[----:B------:R-:W-:-:S02]  /*b170*/  R2UR UR11, R57 ;  /* 0x00000000390b72ca */ /* 0x000fc400000e0000 */
[----:B------:R-:W-:Y:S02]  /*b180*/  R2UR UR8, R4 ;  /* 0x00000000040872ca */ /* 0x000fe400000e0000 */
[----:B------:R-:W-:Y:S02]  /*b190*/  R2UR UR9, R5 ;  /* 0x00000000050972ca */ /* 0x000fe400000e0000 */
[----:B------:R-:W-:Y:S01]  /*b1a0*/  R2UR UR14, R10 ;  /* 0x000000000a0e72ca */ /* 0x000fe200000e0000 */
[----:B------:R-:W-:Y:S01]  /*b1b0*/  VIADD R10, R15, 0x200 ;  /* 0x000002000f0a7836 */ /* 0x000fe20000000000 */
[----:B------:R-:W-:Y:S01]  /*b1c0*/  R2UR UR15, R11 ;  /* 0x000000000b0f72ca */ /* 0x000fe200000e0000 */
[----:B------:R-:W-:Y:S01]  /*b1d0*/  QGMMA.64x32x32.F32.E4M3.E4M3 R120, gdesc[UR4], RZ, !UPT, gsb0 ;  /* 0x00600000047879f3 */ /* 0x000fe2000c0008ff */
[----:B------:R-:W-:Y:S02]  /*b1e0*/  R2UR UR12, R4 ;  /* 0x00000000040c72ca */ /* 0x000fe400000e0000 */
[----:B------:R-:W-:-:S02]  /*b1f0*/  R2UR UR13, R5 ;  /* 0x00000000050d72ca */ /* 0x000fc400000e0000 */
[----:B------:R-:W-:Y:S01]  /*b200*/  R2UR UR18, R56 ;  /* 0x00000000381272ca */ /* 0x000fe200000e0000 */
[----:B------:R-:W-:Y:S01]  /*b210*/  VIADD R56, R15, 0x2 ;  /* 0x000000020f387836 */ /* 0x000fe20000000000 */
[----:B------:R-:W-:Y:S02]  /*b220*/  R2UR UR19, R57 ;  /* 0x00000000391372ca */ /* 0x000fe400000e0000 */
[----:B------:R-:W-:Y:S02]  /*b230*/  R2UR UR16, R4 ;  /* 0x00000000041072ca */ /* 0x000fe400000e0000 */
[----:B------:R-:W-:Y:S02]  /*b240*/  R2UR UR17, R5 ;  /* 0x00000000051172ca */ /* 0x000fe400000e0000 */
[----:B------:R-:W-:Y:S01]  /*b250*/  R2UR UR22, R10 ;  /* 0x000000000a1672ca */ /* 0x000fe200000e0000 */
[----:B------:R-:W-:Y:S01]  /*b260*/  VIADD R10, R15, 0x82 ;  /* 0x000000820f0a7836 */ /* 0x000fe20000000000 */
[----:B------:R-:W-:-:S02]  /*b270*/  R2UR UR23, R11 ;  /* 0x000000000b1772ca */ /* 0x000fc400000e0000 */
[----:B------:R-:W-:Y:S01]  /*b280*/  R2UR UR26, R56 ;  /* 0x00000000381a72ca */ /* 0x000fe200000e0000 */
[----:B------:R-:W-:Y:S01]  /*b290*/  VIADD R56, R15, 0x102 ;  /* 0x000001020f387836 */ /* 0x000fe20000000000 */
[----:B------:R-:W-:Y:S01]  /*b2a0*/  R2UR UR27, R57 ;  /* 0x00000000391b72ca */ /* 0x000fe200000e0000 */
[----:B------:R-:W-:Y:S01]  /*b2b0*/  IMAD.MOV.U32 R57, RZ, RZ, -0x7fffffe0 ;  /* 0x80000020ff397424 */ /* 0x000fe200078e00ff */
[----:B------:R-:W-:Y:S02]  /*b2c0*/  R2UR UR20, R4 ;  /* 0x00000000041472ca */ /* 0x000fe400000e0000 */
[----:B------:R-:W-:Y:S02]  /*b2d0*/  R2UR UR21, R5 ;  /* 0x00000000051572ca */ /* 0x000fe400000e0000 */
[----:B------:R-:W-:Y:S02]  /*b2e0*/  R2UR UR24, R6 ;  /* 0x00000000061872ca */ /* 0x000fe400000e0000 */
[----:B------:R-:W-:-:S02]  /*b2f0*/  R2UR UR25, R7 ;  /* 0x00000000071972ca */ /* 0x000fc400000e0000 */
[----:B------:R-:W-:Y:S02]  /*b300*/  MOV R11, 0x80000020 ;  /* 0x80000020000b7802 */ /* 0x000fe40000000f00 */
        /* <DEDUP_REMOVED lines=8> */
[----:B------:R-:W-:Y:S01]  /*b390*/  QGMMA.64x32x32.F32.E4M3.E4M3 R104, gdesc[UR8], RZ, !UPT, gsb0 ;  /* 0x00600000086879f3 */ /* 0x000fe2000c0008ff */
[----:B------:R-:W-:Y:S02]  /*b3a0*/  R2UR UR10, R56 ;  /* 0x00000000380a72ca */ /* 0x000fe400000e0000 */
[----:B------:R-:W-:Y:S02]  /*b3b0*/  R2UR UR11, R57 ;  /* 0x00000000390b72ca */ /* 0x000fe400000e0000 */
        /* <DEDUP_REMOVED lines=18> */
[----:B------:R-:W-:Y:S03]  /*b4e0*/  QGMMA.64x32x32.F32.E4M3.E4M3 R56, gdesc[UR20], RZ, !UPT, gsb0 ;  /* 0x00600000143879f3 */ /* 0x000fe6000c0008ff */
        /* <DEDUP_REMOVED lines=16> */
[----:B------:R-:W-:Y:S05]  /*b5f0*/  @!P0 BRA `(.L_x_366) ;  /* 0x0000000000048947 */ /* 0x000fea0003800000 */
[----:B------:R-:W-:Y:S01]  /*b600*/  BPT.TRAP 0x1 ;  /* 0x000000040000795c */ /* 0x000fe20000300000 */
.L_x_366:
[----:B------:R-:W-:Y:S01]  /*b610*/  SHF.L.U32 R9, R9, 0x1f, RZ ;  /* 0x0000001f09097819 */ /* 0x000fe200000006ff */
[----:B------:R-:W-:-:S04]  /*b620*/  IMAD R15, R8, 0x8, R16 ;  /* 0x00000008080f7824 */ /* 0x000fc800078e0210 */
[----:B------:R0:W1:Y:S01]  /*b630*/  SYNCS.PHASECHK.TRANS64.TRYWAIT P1, [R15+URZ+0x13250], R9 ;  /* 0x013250090f0075a7 */ /* 0x000062000802017f */
[----:B------:R-:W-:Y:S05]  /*b640*/  @!P0 BRA `(.L_x_367) ;  /* 0x0000000000048947 */ /* 0x000fea0003800000 */
[----:B------:R-:W-:Y:S01]  /*b650*/  BPT.TRAP 0x1 ;  /* 0x000000040000795c */ /* 0x000fe20000300000 */
.L_x_367:
[----:B------:R-:W-:Y:S04]  /*b660*/  BSSY B1, `(.L_x_368) ;  /* 0x0000004000017945 */ /* 0x000fe80003800000 */
[----:B-1----:R-:W-:Y:S05]  /*b670*/  @P1 BRA `(.L_x_369) ;  /* 0x0000000000081947 */ /* 0x002fea0003800000 */
[----:B------:R-:W1:Y:S02]  /*b680*/  SYNCS.PHASECHK.TRANS64.TRYWAIT P1, [R15+URZ+0x13250], R9 ;  /* 0x013250090f0075a7 */ /* 0x000e64000802017f */
[----:B-1----:R-:W-:Y:S05]  /*b690*/  @!P1 BRA `(.L_x_370) ;  /* 0x000000a400509947 */ /* 0x002fea0003800000 */
.L_x_369:
[----:B------:R-:W-:Y:S05]  /*b6a0*/  BSYNC B1 ;  /* 0x0000000000017941 */ /* 0x000fea0003800000 */
.L_x_368:
[----:B01----:R-:W-:Y:S01]  /*b6b0*/  IADD3 R9, R16, 0x1000, RZ ;  /* 0x0000100010097810 */ /* 0x003fe20007ffe0ff */
[----:B------:R-:W-:Y:S01]  /*b6c0*/  WARPGROUP.ARRIVE ;  /* 0x00000000000079c5 */ /* 0x000fe20000000000 */
[----:B------:R-:W-:Y:S02]  /*b6d0*/  IMAD.MOV.U32 R11, RZ, RZ, -0x3ffffff0 ;  /* 0xc0000010ff0b7424 */ /* 0x000fe400078e00ff */
[C---:B------:R-:W-:Y:S01]  /*b6e0*/  FMUL.FTZ R104, R2.reuse, R104 ;  /* 0x0000006802687220 */ /* 0x040fe20000410000 */
[----:B------:R-:W-:Y:S01]  /*b6f0*/  SHF.R.U32.HI R9, RZ, 0x4, R9 ;  /* 0x00000004ff097819 */ /* 0x000fe20000011609 */
[C---:B------:R-:W-:Y:S01]  /*b700*/  FMUL.FTZ R105, R2.reuse, R105 ;  /* 0x0000006902697220 */ /* 0x040fe20000410000 */
[C---:B------:R-:W-:Y:S01]  /*b710*/  FMUL.FTZ R106, R2.reuse, R106 ;  /* 0x0000006a026a7220 */ /* 0x040fe20000410000 */
[C---:B------:R-:W-:Y:S01]  /*b720*/  FMUL.FTZ R108, R2.reuse, R108 ;  /* 0x0000006c026c7220 */ /* 0x040fe20000410000 */
[----:B------:R-:W-:Y:S01]  /*b730*/  LOP3.LUT R9, R9, 0x3fff, RZ, 0xc0, !PT ;  /* 0x00003fff09097812 */ /* 0x000fe200078ec0ff */
[----:B------:R-:W-:Y:S01]  /*b740*/  MUFU.TANH R104, R104 ;  /* 0x0000006800687308 */ /* 0x000fe20000002400 */
[C---:B------:R-:W-:Y:S01]  /*b750*/  FMUL.FTZ R107, R2.reuse, R107 ;  /* 0x0000006b026b7220 */ /* 0x040fe20000410000 */
[C---:B------:R-:W-:Y:S01]  /*b760*/  FMUL.FTZ R109, R2.reuse, R109 ;  /* 0x0000006d026d7220 */ /* 0x040fe20000410000 */
[----:B------:R-:W-:Y:S01]  /*b770*/  LOP3.LUT R9, R9, 0x10000, RZ, 0xfc, !PT ;  /* 0x0001000009097812 */ /* 0x000fe200078efcff */
[C---:B------:R-:W-:Y:S01]  /*b780*/  FMUL.FTZ R110, R2.reuse, R110 ;  /* 0x0000006e026e7220 */ /* 0x040fe20000410000 */
[C---:B------:R-:W-:Y:S01]  /*b790*/  FMUL.FTZ R112, R2.reuse, R112 ;  /* 0x0000007002707220 */ /* 0x040fe20000410000 */
[C---:B------:R-:W-:Y:S01]  /*b7a0*/  FMUL.FTZ R111, R2.reuse, R111 ;  /* 0x0000006f026f7220 */ /* 0x040fe20000410000 */
[----:B------:R-:W-:Y:S01]  /*b7b0*/  FMUL.FTZ R113, R2, R113 ;  /* 0x0000007102717220 */ /* 0x000fe20000410000 */
[----:B------:R-:W-:Y:S01]  /*b7c0*/  IMAD R8, R8, 0x280, R9 ;  /* 0x0000028008087824 */ /* 0x000fe200078e0209 */
[----:B------:R-:W-:Y:S01]  /*b7d0*/  MUFU.TANH R105, R105 ;  /* 0x0000006900697308 */ /* 0x000fe20000002400 */
[----:B------:R-:W-:-:S02]  /*b7e0*/  IMAD.MOV.U32 R9, RZ, RZ, -0x3ffffff0 ;  /* 0xc0000010ff097424 */ /* 0x000fc400078e00ff */
[----:B------:R-:W-:Y:S01]  /*b7f0*/  FMUL.FTZ R114, R2, R114 ;  /* 0x0000007202727220 */ /* 0x000fe20000410000 */
[C---:B------:R-:W-:Y:S01]  /*b800*/  VIADD R10, R8.reuse, 0x80 ;  /* 0x00000080080a7836 */ /* 0x040fe20000000000 */
[----:B------:R-:W-:Y:S01]  /*b810*/  R2UR UR6, R8 ;  /* 0x00000000080672ca */ /* 0x000fe200000e0000 */
[C---:B------:R-:W-:Y:S01]  /*b820*/  FMUL.FTZ R116, R2.reuse, R116 ;  /* 0x0000007402747220 */ /* 0x040fe20000410000 */
[----:B------:R-:W-:Y:S01]  /*b830*/  R2UR UR7, R9 ;  /* 0x00000000090772ca */ /* 0x000fe200000e0000 */
[C---:B------:R-:W-:Y:S01]  /*b840*/  FMUL.FTZ R9, R2.reuse, R120 ;  /* 0x0000007802097220 */ /* 0x040fe20000410000 */
        /* <DEDUP_REMOVED lines=10> */
[----:B------:R-:W-:Y:S01]  /*b8f0*/  FMUL.FTZ R119, R2, R119 ;  /* 0x0000007702777220 */ /* 0x000fe20000410000 */
[----:B------:R-:W-:Y:S01]  /*b900*/  QGMMA.64x64x32.F32.E4M3.E4M3 R24, R152, gdesc[UR4], R24, gsb0 ;  /* 0x00e0000498187df3 */ /* 0x000fe20008000818 */
[----:B------:R-:W-:Y:S01]  /*b910*/  R2UR UR6, R10 ;  /* 0x000000000a0672ca */ /* 0x000fe200000e0000 */
[----:B------:R-:W-:Y:S01]  /*b920*/  VIADD R10, R8, 0x100 ;  /* 0x00000100080a7836 */ /* 0x000fe20000000000 */
[----:B------:R-:W-:Y:S01]  /*b930*/  R2UR UR7, R11 ;  /* 0x000000000b0772ca */ /* 0x000fe200000e0000 */
[----:B------:R-:W-:Y:S01]  /*b940*/  IMAD.MOV.U32 R11, RZ, RZ, -0x3ffffff0 ;  /* 0xc0000010ff0b7424 */ /* 0x000fe200078e00ff */
[----:B------:R-:W-:Y:S01]  /*b950*/  MUFU.TANH R120, R120 ;  /* 0x0000007800787308 */ /* 0x000fe20000002400 */
[C---:B------:R-:W-:Y:S01]  /*b960*/  FMUL.FTZ R89, R2.reuse, R89 ;  /* 0x0000005902597220 */ /* 0x040fe20000410000 */
[C---:B------:R-:W-:Y:S01]  /*b970*/  FMUL.FTZ R90, R2.reuse, R90 ;  /* 0x0000005a025a7220 */ /* 0x040fe20000410000 */
[C---:B------:R-:W-:Y:S01]  /*b980*/  FMUL.FTZ R92, R2.reuse, R92 ;  /* 0x0000005c025c7220 */ /* 0x040fe20000410000 */
[C---:B------:R-:W-:Y:S01]  /*b990*/  FMUL.FTZ R91, R2.reuse, R91 ;  /* 0x0000005b025b7220 */ /* 0x040fe20000410000 */
[C---:B------:R-:W-:Y:S01]  /*b9a0*/  FMUL.FTZ R93, R2.reuse, R93 ;  /* 0x0000005d025d7220 */ /* 0x040fe20000410000 */
[C---:B------:R-:W-:Y:S01]  /*b9b0*/  FMUL.FTZ R94, R2.reuse, R94 ;  /* 0x0000005e025e7220 */ /* 0x040fe20000410000 */
[C---:B------:R-:W-:Y:S01]  /*b9c0*/  FMUL.FTZ R96, R2.reuse, R96 ;  /* 0x0000006002607220 */ /* 0x040fe20000410000 */
        /* <DEDUP_REMOVED lines=39> */
[----:B------:R-:W-:Y:S01]  /*bc40*/  FMUL.FTZ R71, R2, R71 ;  /* 0x0000004702477220 */ /* 0x000fe20000410000 */
[----:B------:R-:W-:Y:S01]  /*bc50*/  MUFU.TANH R108, R108 ;  /* 0x0000006c006c7308 */ /* 0x000fe20000002400 */
[----:B------:R-:W-:-:S07]  /*bc60*/  ULDC UR4, c[0x0][0x988] ;  /* 0x0002620000047ab9 */ /* 0x000fce0000000800 */
[----:B------:R-:W-:Y:S08]  /*bc70*/  MUFU.TANH R107, R107 ;  /* 0x0000006b006b7308 */ /* 0x000ff00000002400 */
[----:B------:R-:W-:Y:S08]  /*bc80*/  MUFU.TANH R109, R109 ;  /* 0x0000006d006d7308 */ /* 0x000ff00000002400 */
[----:B------:R-:W-:Y:S01]  /*bc90*/  MUFU.TANH R110, R110 ;  /* 0x0000006e006e7308 */ /* 0x000fe20000002400 */
[----:B------:R-:W-:-:S02]  /*bca0*/  WARPGROUP.DEPBAR.LE gsb0, 0x0 ;  /* 0x00008000000079c5 */ /* 0x000fc40000010000 */
[----:B------:R-:W-:-:S06]  /*bcb0*/  WARPGROUP.ARRIVE ;  /* 0x00000000000079c5 */ /* 0x000fcc0000000000 */
[----:B------:R-:W1:Y:S01]  /*bcc0*/  S2R R155, SR_TID.X ;  /* 0x00000000009b7919 */ /* 0x000e620000002100 */
[----:B------:R-:W-:Y:S01]  /*bcd0*/  MUFU.TANH R112, R112 ;  /* 0x0000007000707308 */ /* 0x000fe20000002400 */
[----:B------:R-:W-:Y:S01]  /*bce0*/  QGMMA.64x64x32.F32.E4M3.E4M3 R24, R148, gdesc[UR4], R24, gsb0 ;  /* 0x00e0000494187df3 */ /* 0x000fe20008000818 */
[----:B------:R-:W-:Y:S01]  /*bcf0*/  R2UR UR6, R10 ;  /* 0x000000000a0672ca */ /* 0x000fe200000e0000 */
[C---:B------:R-:W-:Y:S01]  /*bd00*/  FMUL.FTZ R10, R2.reuse, R121 ;  /* 0x00000079020a7220 */ /* 0x040fe20000410000 */
[----:B------:R-:W-:Y:S01]  /*bd10*/  R2UR UR7, R11 ;  /* 0x000000000b0772ca */ /* 0x000fe200000e0000 */
        /* <DEDUP_REMOVED lines=9> */
[----:B0-----:R-:W-:Y:S01]  /*bdb0*/  FMNMX.FTZ R134, R9, R13, !PT ;  /* 0x0000000d09867209 */ /* 0x001fe20007810000 */
[C---:B------:R-:W-:Y:S01]  /*bdc0*/  FMUL.FTZ R130, R2.reuse, R133 ;  /* 0x0000008502827220 */ /* 0x040fe20000410000 */
[----:B------:R-:W-:Y:S01]  /*bdd0*/  FMUL.FTZ R133, R2, R56 ;  /* 0x0000003802857220 */ /* 0x000fe20000410000 */
[----:B------:R-:W0:Y:S08]  /*bde0*/  MUFU.TANH R11, R11 ;  /* 0x0000000b000b7308 */ /* 0x000e300000002400 */
[----:B------:R-:W3:Y:S01]  /*bdf0*/  MUFU.TANH R121, R121 ;  /* 0x0000007900797308 */ /* 0x000ee20000002400 */
[----:B--2---:R-:W-:-:S02]  /*be00*/  FMNMX.FTZ R134, R10, R134, !PT ;  /* 0x000000860a867209 */ /* 0x004fc40007810000 */
[----:B-1----:R-:W-:-:S04]  /*be10*/  LOP3.LUT R155, R155, 0x7f, RZ, 0xc0, !PT ;  /* 0x0000007f9b9b7812 */ /* 0x002fc800078ec0ff */
[----:B------:R-:W-:Y:S01]  /*be20*/  ISETP.NE.AND P1, PT, R155, RZ, PT ;  /* 0x000000ff9b00720c */ /* 0x000fe20003f25270 */
[----:B------:R-:W1:Y:S01]  /*be30*/  MUFU.TANH R122, R122 ;  /* 0x0000007a007a7308 */ /* 0x000e620000002400 */
[----:B0-----:R-:W-:-:S04]  /*be40*/  FMNMX.FTZ R135, R11, R12, !PT ;  /* 0x0000000c0b877209 */ /* 0x001fc80007810000 */
[----:B------:R-:W-:-:S03]  /*be50*/  FMNMX.FTZ R135, R120, R135, !PT ;  /* 0x0000008778877209 */ /* 0x000fc60007810000 */
[----:B------:R-:W0:Y:S01]  /*be60*/  MUFU.TANH R125, R125 ;  /* 0x0000007d007d7308 */ /* 0x000e220000002400 */
[----:B---3--:R-:W-:Y:S02]  /*be70*/  FMNMX.FTZ R134, R121, R134, !PT ;  /* 0x0000008679867209 */ /* 0x008fe40007810000 */
[----:B------:R-:W-:Y:S01]  /*be80*/  FMNMX.FTZ R135, R123, R135, !PT ;  /* 0x000000877b877209 */ /* 0x000fe20007810000 */
[----:B------:R-:W-:-:S04]  /*be90*/  @!P1 VIADD R14, R14, 0x13240 ;  /* 0x000132400e0e9836 */ /* 0x000fc80000000000 */
[----:B------:R-:W2:Y:S01]  /*bea0*/  MUFU.TANH R124, R124 ;  /* 0x0000007c007c7308 */ /* 0x000ea20000002400 */
[----:B-1----:R-:W-:Y:S02]  /*beb0*/  FMNMX.FTZ R134, R122, R134, !PT ;  /* 0x000000867a867209 */ /* 0x002fe40007810000 */
[----:B------:R-:W-:-:S05]  /*bec0*/  @!P1 PRMT R14, RZ, 0x654, R14 ;  /* 0x00000654ff0e9816 */ /* 0x000fca000000000e */
[----:B------:R-:W1:Y:S01]  /*bed0*/  MUFU.TANH R127, R127 ;  /* 0x0000007f007f7308 */ /* 0x000e620000002400 */
[----:B0-----:R-:W-:-:S04]  /*bee0*/  FMNMX.FTZ R134, R125, R134, !PT ;  /* 0x000000867d867209 */ /* 0x001fc80007810000 */
[----:B------:R-:W-:-:S03]  /*bef0*/  FMNMX.FTZ R134, R126, R134, !PT ;  /* 0x000000867e867209 */ /* 0x000fc60007810000 */
[----:B------:R-:W0:Y:S01]  /*bf00*/  MUFU.TANH R128, R128 ;  /* 0x0000008000807308 */ /* 0x000e220000002400 */
[----:B--2---:R-:W-:Y:S02]  /*bf10*/  FMNMX.FTZ R135, R124, R135, !PT ;  /* 0x000000877c877209 */ /* 0x004fe40007810000 */
[----:B------:R-:W-:-:S05]  /*bf20*/  FMNMX.FTZ R134, R129, R134, !PT ;  /* 0x0000008681867209 */ /* 0x000fca0007810000 */
[----:B------:R-:W2:Y:S01]  /*bf30*/  MUFU.TANH R130, R130 ;  /* 0x0000008200827308 */ /* 0x000ea20000002400 */
[----:B-1----:R-:W-:Y:S01]  /*bf40*/  FMNMX.FTZ R56, R127, R135, !PT ;  /* 0x000000877f387209 */ /* 0x002fe20007810000 */
[----:B------:R-:W-:Y:S01]  /*bf50*/  FMUL.FTZ R135, R2, R57 ;  /* 0x0000003902877220 */ /* 0x000fe20000410000 */
[----:B------:R-:W-:-:S05]  /*bf60*/  WARPGROUP.DEPBAR.LE gsb0, 0x0 ;  /* 0x00008000000079c5 */ /* 0x000fca0000010000 */
[----:B------:R-:W1:Y:S01]  /*bf70*/  MUFU.TANH R131, R131 ;  /* 0x0000008300837308 */ /* 0x000e620000002400 */
[----:B0-----:R-:W-:Y:S01]  /*bf80*/  FMNMX.FTZ R56, R128, R56, !PT ;  /* 0x0000003880387209 */ /* 0x001fe20007810000 */
[----:B------:R-:W-:-:S06]  /*bf90*/  WARPGROUP.ARRIVE ;  /* 0x00000000000079c5 */ /* 0x000fcc0000000000 */
[----:B------:R-:W-:Y:S01]  /*bfa0*/  MUFU.TANH R111, R111 ;  /* 0x0000006f006f7308 */ /* 0x000fe20000002400 */
[----:B--2---:R-:W-:Y:S01]  /*bfb0*/  FMNMX.FTZ R134, R130, R134, !PT ;  /* 0x0000008682867209 */ /* 0x004fe20007810000 */
[----:B------:R-:W-:Y:S03]  /*bfc0*/  QGMMA.64x64x32.F32.E4M3.E4M3 R24, R136, gdesc[UR4], R24, gsb0 ;  /* 0x00e0000488187df3 */ /* 0x000fe60008000818 */
[----:B------:R-:W-:-:S03]  /*bfd0*/  FMNMX.FTZ R57, R104, R134, !PT ;  /* 0x0000008668397209 */ /* 0x000fc60007810000 */
[----:B------:R-:W0:Y:S01]  /*bfe0*/  MUFU.TANH R113, R113 ;  /* 0x0000007100717308 */ /* 0x000e220000002400 */
[----:B-1----:R-:W-:Y:S02]  /*bff0*/  FMNMX.FTZ R56, R131, R56, !PT ;  /* 0x0000003883387209 */ /* 0x002fe40007810000 */
[----:B------:R-:W-:Y:S02]  /*c000*/  FMNMX.FTZ R57, R105, R57, !PT ;  /* 0x0000003969397209 */ /* 0x000fe40007810000 */
[----:B------:R-:W-:Y:S02]  /*c010*/  FMNMX.FTZ R56, R132, R56, !PT ;  /* 0x0000003884387209 */ /* 0x000fe40007810000 */
[----:B------:R-:W-:Y:S01]  /*c020*/  FMNMX.FTZ R57, R108, R57, !PT ;  /* 0x000000396c397209 */ /* 0x000fe20007810000 */
[----:B------:R-:W1:Y:S01]  /*c030*/  MUFU.TANH R114, R114 ;  /* 0x0000007200727308 */ /* 0x000e620000002400 */
[----:B------:R-:W-:Y:S02]  /*c040*/  FMNMX.FTZ R56, R106, R56, !PT ;  /* 0x000000386a387209 */ /* 0x000fe40007810000 */
[----:B------:R-:W-:-:S02]  /*c050*/  FMNMX.FTZ R57, R109, R57, !PT ;  /* 0x000000396d397209 */ /* 0x000fc40007810000 */
[----:B------:R-:W-:Y:S02]  /*c060*/  FMNMX.FTZ R56, R107, R56, !PT ;  /* 0x000000386b387209 */ /* 0x000fe40007810000 */
[----:B------:R-:W-:Y:S01]  /*c070*/  FMNMX.FTZ R57, R112, R57, !PT ;  /* 0x0000003970397209 */ /* 0x000fe20007810000 */
[----:B------:R-:W2:Y:S01]  /*c080*/  MUFU.TANH R116, R116 ;  /* 0x0000007400747308 */ /* 0x000ea20000002400 */
[----:B------:R-:W-:Y:S02]  /*c090*/  FMNMX.FTZ R56, R110, R56, !PT ;  /* 0x000000386e387209 */ /* 0x000fe40007810000 */
[----:B0-----:R-:W-:Y:S02]  /*c0a0*/  FMNMX.FTZ R57, R113, R57, !PT ;  /* 0x0000003971397209 */ /* 0x001fe40007810000 */
[----:B------:R-:W-:-:S03]  /*c0b0*/  FMNMX.FTZ R56, R111, R56, !PT ;  /* 0x000000386f387209 */ /* 0x000fc60007810000 */
        /* <DEDUP_REMOVED lines=15> */
[C---:B------:R-:W-:Y:S01]  /*c1b0*/  FMUL.FTZ R137, R2.reuse, R60 ;  /* 0x0000003c02897220 */ /* 0x040fe20000410000 */
[----:B------:R-:W-:Y:S01]  /*c1c0*/  FMUL.FTZ R136, R2, R59 ;  /* 0x0000003b02887220 */ /* 0x000fe20000410000 */
[----:B------:R-:W-:Y:S02]  /*c1d0*/  WARPGROUP.ARRIVE ;  /* 0x00000000000079c5 */ /* 0x000fe40000000000 */
        /* <DEDUP_REMOVED lines=56> */
[----:B------:R2:W-:Y:S01]  /*c560*/  MUFU.TANH R134, R135 ;  /* 0x0000008700867308 */ /* 0x0005e20000002400 */
[----:B0-----:R-:W-:-:S07]  /*c570*/  FMNMX.FTZ R57, R85, R57, !PT ;  /* 0x0000003955397209 */ /* 0x001fce0007810000 */
[----:B------:R-:W0:Y:S01]  /*c580*/  MUFU.TANH R133, R133 ;  /* 0x0000008500857308 */ /* 0x000e220000002400 */
[----:B--2---:R-:W-:Y:S01]  /*c590*/  FMUL.FTZ R135, R2, R58 ;  /* 0x0000003a02877220 */ /* 0x004fe20000410000 */
[----:B-1----:R-:W-:-:S06]  /*c5a0*/  FMNMX.FTZ R56, R86, R56, !PT ;  /* 0x0000003856387209 */ /* 0x002fcc0007810000 */
[----:B------:R-:W1:Y:S08]  /*c5b0*/  MUFU.TANH R87, R87 ;  /* 0x0000005700577308 */ /* 0x000e700000002400 */
[----:B------:R-:W2:Y:S01]  /*c5c0*/  MUFU.TANH R135, R135 ;  /* 0x0000008700877308 */ /* 0x000ea20000002400 */
[----:B0-----:R-:W-:-:S04]  /*c5d0*/  FMNMX.FTZ R57, R133, R57, !PT ;  /* 0x0000003985397209 */ /* 0x001fc80007810000 */
        /* <DEDUP_REMOVED lines=26> */
[----:B-1----:R-:W-:Y:S02]  /*c780*/  FMNMX.FTZ R59, R69, R57, !PT ;  /* 0x00000039453b7209 */ /* 0x002fe40007810000 */
[----:B------:R-:W-:-:S04]  /*c790*/  MOV R57, 0xc0000010 ;  /* 0xc000001000397802 */ /* 0x000fc80000000f00 */
[----:B------:R-:W-:Y:S02]  /*c7a0*/  R2UR UR7, R57 ;  /* 0x00000000390772ca */ /* 0x000fe400000e0000 */
[----:B--2---:R-:W-:Y:S02]  /*c7b0*/  FMNMX.FTZ R58, R70, R56, !PT ;  /* 0x00000038463a7209 */ /* 0x004fe40007810000 */
[----:B------:R-:W1:Y:S02]  /*c7c0*/  SHFL.BFLY PT, R56, R59, 0x2, 0x1f ;  /* 0x0c401f003b387f89 */ /* 0x000e6400000e0000 */
[----:B0-----:R-:W-:-:S05]  /*c7d0*/  FMNMX.FTZ R58, R71, R58, !PT ;  /* 0x0000003a473a7209 */ /* 0x001fca0007810000 */
[----:B------:R-:W0:Y:S01]  /*c7e0*/  SHFL.BFLY PT, R60, R58, 0x2, 0x1f ;  /* 0x0c401f003a3c7f89 */ /* 0x000e2200000e0000 */
[----:B-1----:R-:W-:Y:S01]  /*c7f0*/  FMNMX.FTZ R59, R59, R56, !PT ;  /* 0x000000383b3b7209 */ /* 0x002fe20007810000 */
[----:B------:R-:W-:-:S04]  /*c800*/  VIADD R56, R8, 0x180 ;  /* 0x0000018008387836 */ /* 0x000fc80000000000 */
[----:B------:R-:W1:Y:S01]  /*c810*/  SHFL.BFLY PT, R57, R59, 0x1, 0x1f ;  /* 0x0c201f003b397f89 */ /* 0x000e6200000e0000 */
[----:B------:R-:W-:Y:S02]  /*c820*/  R2UR UR6, R56 ;  /* 0x00000000380672ca */ /* 0x000fe400000e0000 */
[----:B0-----:R-:W-:Y:S01]  /*c830*/  FMNMX.FTZ R60, R58, R60, !PT ;  /* 0x0000003c3a3c7209 */ /* 0x001fe20007810000 */
[----:B------:R-:W-:-:S04]  /*c840*/  IMAD.U32 R58, RZ, RZ, UR4 ;  /* 0x00000004ff3a7e24 */ /* 0x000fc8000f8e00ff */
[----:B------:R-:W0:Y:S06]  /*c850*/  SHFL.BFLY PT, R56, R60, 0x1, 0x1f ;  /* 0x0c201f003c387f89 */ /* 0x000e2c00000e0000 */
[----:B------:R-:W-:Y:S01]  /*c860*/  QGMMA.64x64x32.F32.E4M3.E4M3 R24, R140, gdesc[UR4], R24, gsb0 ;  /* 0x00e000048c187df3 */ /* 0x000fe20008000818 */
[----:B-1----:R-:W-:Y:S01]  /*c870*/  FMNMX.FTZ R59, R59, R57, !PT ;  /* 0x000000393b3b7209 */ /* 0x002fe20007810000 */
[----:B------:R-:W-:-:S04]  /*c880*/  IMAD.MOV.U32 R57, RZ, RZ, -0x3ffffff0 ;  /* 0xc0000010ff397424 */ /* 0x000fc800078e00ff */
[----:B------:R-:W-:Y:S01]  /*c890*/  FADD.FTZ R13, -R59, R13 ;  /* 0x0000000d3b0d7221 */ /* 0x000fe20000010100 */
[----:B------:R-:W-:Y:S01]  /*c8a0*/  R2UR UR7, R57 ;  /* 0x00000000390772ca */ /* 0x000fe200000e0000 */
[-C--:B------:R-:W-:Y:S02]  /*c8b0*/  FFMA.FTZ R57, R59, R58.reuse, -8 ;  /* 0xc10000003b397423 */ /* 0x080fe4000001003a */
[----:B------:R-:W-:Y:S01]  /*c8c0*/  FMUL.FTZ R13, R13, R58 ;  /* 0x0000003a0d0d7220 */ /* 0x000fe20000410000 */
[----:B0-----:R-:W-:Y:S01]  /*c8d0*/  FMNMX.FTZ R60, R60, R56, !PT ;  /* 0x000000383c3c7209 */ /* 0x001fe20007810000 */
[----:B------:R-:W-:Y:S02]  /*c8e0*/  VIADD R56, R8, 0x200 ;  /* 0x0000020008387836 */ /* 0x000fe40000000000 */
[-CC-:B------:R-:W-:Y:S01]  /*c8f0*/  FFMA.FTZ R9, R9, R58.reuse, -R57.reuse ;  /* 0x0000003a09097223 */ /* 0x180fe20000010839 */
[----:B------:R-:W-:-:S01]  /*c900*/  FFMA.FTZ R10, R10, R58, -R57 ;  /* 0x0000003a0a0a7223 */ /* 0x000fc20000010839 */
[----:B------:R-:W-:Y:S01]  /*c910*/  FFMA.FTZ R104, R104, R58, -R57 ;  /* 0x0000003a68687223 */ /* 0x000fe20000010839 */
[----:B------:R-:W-:-:S01]  /*c920*/  FADD.FTZ R8, -R60, R12 ;  /* 0x0000000c3c087221 */ /* 0x000fc20000010100 */
[----:B------:R-:W-:Y:S01]  /*c930*/  R2UR UR6, R56 ;  /* 0x00000000380672ca */ /* 0x000fe200000e0000 */
[----:B------:R-:W-:-:S01]  /*c940*/  FFMA.FTZ R12, R121, R58, -R57 ;  /* 0x0000003a790c7223 */ /* 0x000fc20000010839 */
[-CC-:B------:R-:W-:Y:S01]  /*c950*/  FFMA.FTZ R56, R122, R58.reuse, -R57.reuse ;  /* 0x0000003a7a387223 */ /* 0x180fe20000010839 */
        /* <DEDUP_REMOVED lines=35> */
[-C--:B------:R-:W-:Y:S01]  /*cb90*/  FFMA.FTZ R69, R60, R58.reuse, -8 ;  /* 0xc10000003c457423 */ /* 0x080fe2000001003a */
[-C--:B------:R-:W-:Y:S01]  /*cba0*/  FMUL.FTZ R8, R8, R58.reuse ;  /* 0x0000003a08087220 */ /* 0x080fe20000410000 */
[----:B------:R-:W-:Y:S02]  /*cbb0*/  MUFU.EX2 R13, R13 ;  /* 0x0000000d000d7308 */ /* 0x000fe40000000800 */
[----:B------:R-:W-:-:S01]  /*cbc0*/  FFMA.FTZ R11, R11, R58, -R69 ;  /* 0x0000003a0b0b7223 */ /* 0x000fc20000010845 */
[-CC-:B------:R-:W-:Y:S01]  /*cbd0*/  FFMA.FTZ R120, R120, R58.reuse, -R69.reuse ;  /* 0x0000003a78787223 */ /* 0x180fe20000010845 */
[----:B------:R-:W-:-:S01]  /*cbe0*/  FFMA.FTZ R123, R123, R58, -R69 ;  /* 0x0000003a7b7b7223 */ /* 0x000fc20000010845 */
[-CC-:B------:R-:W-:Y:S01]  /*cbf0*/  FFMA.FTZ R124, R124, R58.reuse, -R69.reuse ;  /* 0x0000003a7c7c7223 */ /* 0x180fe20000010845 */
[----:B------:R-:W-:-:S01]  /*cc00*/  FFMA.FTZ R127, R127, R58, -R69 ;  /* 0x0000003a7f7f7223 */ /* 0x000fc20000010845 */
[-CC-:B------:R-:W-:Y:S01]  /*cc10*/  FFMA.FTZ R128, R128, R58.reuse, -R69.reuse ;  /* 0x0000003a80807223 */ /* 0x180fe20000010845 */
[----:B------:R-:W-:Y:S01]  /*cc20*/  MUFU.EX2 R8, R8 ;  /* 0x0000000800087308 */ /* 0x000fe20000000800 */
[----:B------:R-:W-:-:S01]  /*cc30*/  FFMA.FTZ R131, R131, R58, -R69 ;  /* 0x0000003a83837223 */ /* 0x000fc20000010845 */
[-CC-:B------:R-:W-:Y:S01]  /*cc40*/  FFMA.FTZ R132, R132, R58.reuse, -R69.reuse ;  /* 0x0000003a84847223 */ /* 0x180fe20000010845 */
[----:B------:R-:W-:-:S01]  /*cc50*/  FFMA.FTZ R106, R106, R58, -R69 ;  /* 0x0000003a6a6a7223 */ /* 0x000fc20000010845 */
[-CC-:B------:R-:W-:Y:S01]  /*cc60*/  FFMA.FTZ R107, R107, R58.reuse, -R69.reuse ;  /* 0x0000003a6b6b7223 */ /* 0x180fe20000010845 */
[----:B------:R-:W-:-:S01]  /*cc70*/  FFMA.FTZ R110, R110, R58, -R69 ;  /* 0x0000003a6e6e7223 */ /* 0x000fc20000010845 */
[-CC-:B------:R-:W-:Y:S01]  /*cc80*/  FFMA.FTZ R111, R111, R58.reuse, -R69.reuse ;  /* 0x0000003a6f6f7223 */ /* 0x180fe20000010845 */
        /* <DEDUP_REMOVED lines=9> */
[----:B------:R-:W1:Y:S01]  /*cd20*/  MUFU.EX2 R11, R11 ;  /* 0x0000000b000b7308 */ /* 0x000e620000000800 */
[----:B------:R-:W-:-:S01]  /*cd30*/  FFMA.FTZ R98, R98, R58, -R69 ;  /* 0x0000003a62627223 */ /* 0x000fc20000010845 */
[-CC-:B------:R-:W-:Y:S01]  /*cd40*/  FFMA.FTZ R99, R99, R58.reuse, -R69.reuse ;  /* 0x0000003a63637223 */ /* 0x180fe20000010845 */
[----:B------:R-:W-:-:S01]  /*cd50*/  FFMA.FTZ R102, R102, R58, -R69 ;  /* 0x0000003a66667223 */ /* 0x000fc20000010845 */
[-CC-:B------:R-:W-:Y:S01]  /*cd60*/  FFMA.FTZ R103, R103, R58.reuse, -R69.reuse ;  /* 0x0000003a67677223 */ /* 0x180fe20000010845 */
[----:B------:R-:W-:-:S01]  /*cd70*/  FFMA.FTZ R74, R74, R58, -R69 ;  /* 0x0000003a4a4a7223 */ /* 0x000fc20000010845 */
[----:B------:R-:W-:Y:S01]  /*cd80*/  FFMA.FTZ R75, R75, R58, -R69 ;  /* 0x0000003a4b4b7223 */ /* 0x000fe20000010845 */
[----:B------:R-:W-:-:S02]  /*cd90*/  WARPGROUP.DEPBAR.LE gsb0, 0x0 ;  /* 0x00008000000079c5 */ /* 0x000fc40000010000 */
[----:B------:R-:W2:Y:S01]  /*cda0*/  MUFU.EX2 R10, R10 ;  /* 0x0000000a000a7308 */ /* 0x000ea20000000800 */
[----:B0-----:R-:W-:-:S01]  /*cdb0*/  FFMA.FTZ R20, R13, R20, R9 ;  /* 0x000000140d147223 */ /* 0x001fc20000010009 */
[----:B------:R-:W-:Y:S01]  /*cdc0*/  WARPGROUP.ARRIVE ;  /* 0x00000000000079c5 */ /* 0x000fe20000000000 */
[----:B------:R-:W-:-:S01]  /*cdd0*/  FFMA.FTZ R78, R78, R58, -R69 ;  /* 0x0000003a4e4e7223 */ /* 0x000fc20000010845 */
[-CC-:B------:R-:W-:Y:S01]  /*cde0*/  FFMA.FTZ R79, R79, R58.reuse, -R69.reuse ;  /* 0x0000003a4f4f7223 */ /* 0x180fe20000010845 */
[----:B------:R-:W-:-:S01]  /*cdf0*/  FFMA.FTZ R82, R82, R58, -R69 ;  /* 0x0000003a52527223 */ /* 0x000fc20000010845 */
[-CC-:B------:R-:W-:Y:S01]  /*ce00*/  FFMA.FTZ R83, R83, R58.reuse, -R69.reuse ;  /* 0x0000003a53537223 */ /* 0x180fe20000010845 */
[----:B------:R-:W-:-:S01]  /*ce10*/  FFMA.FTZ R86, R86, R58, -R69 ;  /* 0x0000003a56567223 */ /* 0x000fc20000010845 */
[----:B------:R-:W0:Y:S01]  /*ce20*/  MUFU.EX2 R120, R120 ;  /* 0x0000007800787308 */ /* 0x000e220000000800 */
[----:B-1----:R-:W-:-:S01]  /*ce30*/  FFMA.FTZ R0, R8, R0, R11 ;  /* 0x0000000008007223 */ /* 0x002fc2000001000b */
[----:B------:R-:W-:Y:S01]  /*ce40*/  QGMMA.64x64x32.F32.E4M3.E4M3 R24, R144, gdesc[UR4], R24, gsb0 ;  /* 0x00e0000490187df3 */ /* 0x000fe20008000818 */
[----:B------:R-:W-:-:S01]  /*ce50*/  FFMA.FTZ R87, R87, R58, -R69 ;  /* 0x0000003a57577223 */ /* 0x000fc20000010845 */
[-CC-:B------:R-:W-:Y:S01]  /*ce60*/  FFMA.FTZ R134, R135, R58.reuse, -R69.reuse ;  /* 0x0000003a87867223 */ /* 0x180fe20000010845 */
[----:B------:R-:W-:-:S01]  /*ce70*/  FFMA.FTZ R135, R136, R58, -R69 ;  /* 0x0000003a88877223 */ /* 0x000fc20000010845 */
[-CC-:B------:R-:W-:Y:S01]  /*ce80*/  FFMA.FTZ R62, R62, R58.reuse, -R69.reuse ;  /* 0x0000003a3e3e7223 */ /* 0x180fe20000010845 */
[----:B------:R-:W-:-:S01]  /*ce90*/  FFMA.FTZ R63, R63, R58, -R69 ;  /* 0x0000003a3f3f7223 */ /* 0x000fc20000010845 */
[----:B------:R-:W1:Y:S01]  /*cea0*/  MUFU.EX2 R12, R12 ;  /* 0x0000000c000c7308 */ /* 0x000e620000000800 */
[----:B--2---:R-:W-:-:S01]  /*ceb0*/  FADD.FTZ R20, R10, R20 ;  /* 0x000000140a147221 */ /* 0x004fc20000010000 */
[-CC-:B------:R-:W-:Y:S01]  /*cec0*/  FFMA.FTZ R66, R66, R58.reuse, -R69.reuse ;  /* 0x0000003a42427223 */ /* 0x180fe20000010845 */
[----:B------:R-:W-:-:S01]  /*ced0*/  FFMA.FTZ R67, R67, R58, -R69 ;  /* 0x0000003a43437223 */ /* 0x000fc20000010845 */
[-CC-:B------:R-:W-:Y:S01]  /*cee0*/  FFMA.FTZ R70, R70, R58.reuse, -R69.reuse ;  /* 0x0000003a46467223 */ /* 0x180fe20000010845 */
[----:B------:R-:W-:-:S03]  /*cef0*/  FFMA.FTZ R69, R71, R58, -R69 ;  /* 0x0000003a47457223 */ /* 0x000fc60000010845 */
        /* <DEDUP_REMOVED lines=18> */
[----:B------:R-:W-:Y:S02]  /*d020*/  WARPGROUP.DEPBAR.LE gsb0, 0x0 ;  /* 0x00008000000079c5 */ /* 0x000fe40000010000 */
[----:B------:R2:W-:Y:S04]  /*d030*/  @!P1 SYNCS.ARRIVE.TRANS64.RED.A1T0 RZ, [R14+URZ], RZ ;  /* 0x000000ff0eff99a7 */ /* 0x0005e8000810043f */
[----:B------:R-:W3:Y:S01]  /*d040*/  MUFU.EX2 R126, R126 ;  /* 0x0000007e007e7308 */ /* 0x000ee20000000800 */
[----:B0-----:R-:W-:-:S07]  /*d050*/  FADD.FTZ R20, R125, R20 ;  /* 0x000000147d147221 */ /* 0x001fce0000010000 */
[----:B------:R-:W0:Y:S01]  /*d060*/  MUFU.EX2 R132, R132 ;  /* 0x0000008400847308 */ /* 0x000e220000000800 */
[----:B-1----:R-:W-:-:S07]  /*d070*/  FADD.FTZ R0, R131, R0 ;  /* 0x0000000083007221 */ /* 0x002fce0000010000 */
[----:B------:R-:W1:Y:S01]  /*d080*/  MUFU.EX2 R104, R104 ;  /* 0x0000006800687308 */ /* 0x000e620000000800 */
[----:B---3--:R-:W-:-:S07]  /*d090*/  FADD.FTZ R20, R126, R20 ;  /* 0x000000147e147221 */ /* 0x008fce0000010000 */
        /* <DEDUP_REMOVED lines=125> */
[----:B---3--:R-:W-:-:S01]  /*d870*/  FADD.FTZ R0, R70, R0 ;  /* 0x0000000046007221 */ /* 0x008fc20000010000 */
[----:B0-----:R-:W-:-:S03]  /*d880*/  FADD.FTZ R20, R57, R20 ;  /* 0x0000001439147221 */ /* 0x001fc60000010000 */
[----:B-1----:R-:W-:Y:S01]  /*d890*/  FADD.FTZ R0, R69, R0 ;  /* 0x0000000045007221 */ /* 0x002fe20000010000 */
[----:B--2---:R-:W-:Y:S06]  /*d8a0*/  @!P0 BRA `(.L_x_371) ;  /* 0x0000000000048947 */ /* 0x004fec0003800000 */
[----:B------:R-:W-:Y:S01]  /*d8b0*/  BPT.TRAP 0x1 ;  /* 0x000000040000795c */ /* 0x000fe20000300000 */
.L_x_371:
[----:B------:R-:W2:Y:S01]  /*d8c0*/  LDL R14, [R1+0x10] ;  /* 0x00001000010e7983 */ /* 0x000ea20000100800 */
[----:B------:R-:W-:Y:S01]  /*d8d0*/  F2FP.SATFINITE.E4M3.F32.PACK_AB_MERGE_C R12, R56, R12, RZ ;  /* 0x0000000c380c723e */ /* 0x000fe200048070ff */
[----:B------:R-:W-:Y:S01]  /*d8e0*/  VIADD R15, R15, 0x13260 ;  /* 0x000132600f0f7836 */ /* 0x000fe20000000000 */
[----:B------:R-:W-:Y:S01]  /*d8f0*/  ISETP.GT.AND P1, PT, R3, RZ, PT ;  /* 0x000000ff0300720c */ /* 0x000fe20003f24270 */
[----:B------:R-:W-:Y:S01]  /*d900*/  FMUL.FTZ R24, R24, R13 ;  /* 0x0000000d18187220 */ /* 0x000fe20000410000 */
[----:B------:R-:W-:Y:S01]  /*d910*/  F2FP.SATFINITE.E4M3.F32.PACK_AB_MERGE_C R152, R10, R9, R12 ;  /* 0x000000090a98723e */ /* 0x000fe2000480700c */
[----:B------:R-:W-:Y:S01]  /*d920*/  FMUL.FTZ R25, R25, R13 ;  /* 0x0000000d19197220 */ /* 0x000fe20000410000 */
[----:B------:R0:W5:Y:S01]  /*d930*/  LDL R9, [R1] ;  /* 0x0000000001097983 */ /* 0x0001620000100800 */
[----:B------:R-:W-:Y:S01]  /*d940*/  F2FP.SATFINITE.E4M3.F32.PACK_AB_MERGE_C R123, R124, R123, RZ ;  /* 0x0000007b7c7b723e */ /* 0x000fe200048070ff */
[----:B------:R-:W-:Y:S01]  /*d950*/  FMUL.FTZ R28, R28, R13 ;  /* 0x0000000d1c1c7220 */ /* 0x000fe20000410000 */
        /* <DEDUP_REMOVED lines=29> */
[----:B------:R-:W-:Y:S01]  /*db30*/  FMUL.FTZ R27, R27, R8 ;  /* 0x000000081b1b7220 */ /* 0x000fe20000410000 */
[----:B------:R-:W-:Y:S01]  /*db40*/  F2FP.SATFINITE.E4M3.F32.PACK_AB_MERGE_C R62, R63, R62, RZ ;  /* 0x0000003e3f3e723e */ /* 0x000fe200048070ff */
[----:B------:R-:W-:Y:S01]  /*db50*/  FMUL.FTZ R30, R30, R8 ;  /* 0x000000081e1e7220 */ /* 0x000fe20000410000 */
[----:B------:R-:W-:Y:S01]  /*db60*/  F2FP.SATFINITE.E4M3.F32.PACK_AB_MERGE_C R57, R57, R68, RZ ;  /* 0x000000443939723e */ /* 0x000fe200048070ff */
[----:B------:R-:W-:Y:S01]  /*db70*/  FMUL.FTZ R31, R31, R8 ;  /* 0x000000081f1f7220 */ /* 0x000fe20000410000 */
[----:B------:R-:W-:Y:S01]  /*db80*/  F2FP.SATFINITE.E4M3.F32.PACK_AB_MERGE_C R69, R69, R70, RZ ;  /* 0x000000464545723e */ /* 0x000fe200048070ff */
        /* <DEDUP_REMOVED lines=13> */
[----:B------:R-:W-:Y:S01]  /*dc60*/  VIADD R3, R3, 0xffffffff ;  /* 0xffffffff03037836 */ /* 0x000fe20000000000 */
        /* <DEDUP_REMOVED lines=20> */
[----:B------:R-:W-:Y:S02]  /*ddb0*/  MOV R12, R60 ;  /* 0x0000003c000c7202 */ /* 0x000fe40000000f00 */
[----:B--2---:R-:W-:-:S04]  /*ddc0*/  PRMT R15, R14, 0x654, R15 ;  /* 0x000006540e0f7816 */ /* 0x004fc8000000000f */
[----:B------:R0:W-:Y:S01]  /*ddd0*/  SYNCS.ARRIVE.TRANS64.RED.A1T0 RZ, [R15+URZ], RZ ;  /* 0x000000ff0fff79a7 */ /* 0x0001e2000810043f */
[----:B------:R-:W-:Y:S05]  /*dde0*/  @P1 BRA `(.L_x_372) ;  /* 0xffffffd000541947 */ /* 0x000fea000383ffff */
.L_x_360:
[----:B------:R-:W-:Y:S05]  /*ddf0*/  BSYNC B0 ;  /* 0x0000000000007941 */ /* 0x000fea0003800000 */
.L_x_359:
[----:B------:R-:W-:Y:S06]  /*de00*/  BAR.ARV 0x8, 0x1a0 ;  /* 0x0206800000007b1d */ /* 0x000fec0000002000 */
[----:B------:R-:W-:Y:S05]  /*de10*/  @!P0 BRA `(.L_x_373) ;  /* 0x0000000000048947 */ /* 0x000fea0003800000 */
[----:B------:R-:W-:Y:S01]  /*de20*/  BPT.TRAP 0x1 ;  /* 0x000000040000795c */ /* 0x000fe20000300000 */
.L_x_373:
[----:B------:R-:W2:Y:S01]  /*de30*/  LDL R2, [R1] ;  /* 0x0000000001027983 */ /* 0x000ea20000100800 */
[----:B------:R-:W-:Y:S01]  /*de40*/  IMAD R11, R157, 0x8, R16 ;  /* 0x000000089d0b7824 */ /* 0x000fe200078e0210 */
[----:B--2---:R-:W-:-:S04]  /*de50*/  SHF.L.U32 R2, R2, 0x1f, RZ ;  /* 0x0000001f02027819 */ /* 0x004fc800000006ff */
[----:B------:R1:W2:Y:S01]  /*de60*/  SYNCS.PHASECHK.TRANS64.TRYWAIT P1, [R11+URZ+0x13250], R2 ;  /* 0x013250020b0075a7 */ /* 0x0002a2000802017f */
[----:B------:R-:W-:Y:S05]  /*de70*/  @!P0 BRA `(.L_x_374) ;  /* 0x0000000000048947 */ /* 0x000fea0003800000 */
[----:B------:R-:W-:Y:S01]  /*de80*/  BPT.TRAP 0x1 ;  /* 0x000000040000795c */ /* 0x000fe20000300000 */
.L_x_374:
[----:B------:R-:W-:Y:S04]  /*de90*/  BSSY B0, `(.L_x_375) ;  /* 0x0000004000007945 */ /* 0x000fe80003800000 */
[----:B--2---:R-:W-:Y:S05]  /*dea0*/  @P1 BRA `(.L_x_376) ;  /* 0x0000000000081947 */ /* 0x004fea0003800000 */
[----:B------:R-:W2:Y:S02]  /*deb0*/  SYNCS.PHASECHK.TRANS64.TRYWAIT P1, [R11+URZ+0x13250], R2 ;  /* 0x013250020b0075a7 */ /* 0x000ea4000802017f */
[----:B--2---:R-:W-:Y:S05]  /*dec0*/  @!P1 BRA `(.L_x_377) ;  /* 0x0000007c00589947 */ /* 0x004fea0003800000 */
.L_x_376:
[----:B------:R-:W-:Y:S05]  /*ded0*/  BSYNC B0 ;  /* 0x0000000000007941 */ /* 0x000fea0003800000 */
.L_x_375:
[----:B------:R-:W3:Y:S04]  /*dee0*/  LDL R4, [R1+0x3c] ;  /* 0x00003c0001047983 */ /* 0x000ee80000100800 */
[----:B------:R-:W4:Y:S01]  /*def0*/  LDL R5, [R1+0x20] ;  /* 0x0000200001057983 */ /* 0x000f220000100800 */
[----:B------:R-:W-:-:S03]  /*df00*/  ULDC.64 UR4, c[0x0][0x9a0] ;  /* 0x0002680000047ab9 */ /* 0x000fc60000000a00 */
[----:B------:R-:W4:Y:S01]  /*df10*/  LDL.LU R10, [R1+0x24] ;  /* 0x00002400010a7983 */ /* 0x000f220000300800 */
[----:B------:R-:W-:Y:S01]  /*df20*/  VIADD R16, R16, 0x1000 ;  /* 0x0000100010107836 */ /* 0x000fe20000000000 */
[----:B------:R-:W-:Y:S01]  /*df30*/  ISETP.NE.U32.AND P1, PT, RZ, UR4, PT ;  /* 0x00000004ff007c0c */ /* 0x000fe2000bf25070 */
[----:B------:R-:W-:Y:S01]  /*df40*/  IMAD.MOV.U32 R3, RZ, RZ, -0x3ffffff0 ;  /* 0xc0000010ff037424 */ /* 0x000fe200078e00ff */
[----:B------:R-:W-:Y:S02]  /*df50*/  WARPGROUP.ARRIVE ;  /* 0x00000000000079c5 */ /* 0x000fe40000000000 */
[----:B------:R-:W-:Y:S02]  /*df60*/  SHF.R.U32.HI R16, RZ, 0x4, R16 ;  /* 0x00000004ff107819 */ /* 0x000fe40000011610 */
[----:B------:R-:W-:Y:S02]  /*df70*/  R2UR UR7, R3 ;  /* 0x00000000030772ca */ /* 0x000fe400000e0000 */
[----:B------:R-:W-:-:S02]  /*df80*/  LOP3.LUT R16, R16, 0x3fff, RZ, 0xc0, !PT ;  /* 0x00003fff10107812 */ /* 0x000fc400078ec0ff */
[----:B------:R-:W-:Y:S02]  /*df90*/  ISETP.NE.AND.EX P1, PT, RZ, UR5, PT, P1 ;  /* 0x00000005ff007c0c */ /* 0x000fe4000bf25310 */
[----:B------:R-:W-:-:S05]  /*dfa0*/  LOP3.LUT R16, R16, 0x10000, RZ, 0xfc, !PT ;  /* 0x0001000010107812 */ /* 0x000fca00078efcff */
[----:B-12---:R-:W-:-:S05]  /*dfb0*/  IMAD R2, R157, 0x280, R16 ;  /* 0x000002809d027824 */ /* 0x006fca00078e0210 */
[----:B------:R-:W-:Y:S01]  /*dfc0*/  R2UR UR6, R2 ;  /* 0x00000000020672ca */ /* 0x000fe200000e0000 */
[----:B------:R-:W3:Y:S08]  /*dfd0*/  @P1 LDC.64 R6, c[0x0][0x9c8] ;  /* 0x00027200ff061b82 */ /* 0x000ef00000000a00 */
[----:B-----5:R-:W1:Y:S04]  /*dfe0*/  @P1 LDC.64 R8, c[0x0][0x9d0] ;  /* 0x00027400ff081b82 */ /* 0x020e680000000a00 */
[----:B------:R-:W-:Y:S03]  /*dff0*/  QGMMA.64x64x32.F32.E4M3.E4M3 R24, R152, gdesc[UR4], R24, gsb0 ;  /* 0x00e0000498187df3 */ /* 0x000fe60008000818 */
[----:B------:R-:W-:-:S02]  /*e000*/  WARPGROUP.DEPBAR.LE gsb0, 0x0 ;  /* 0x00008000000079c5 */ /* 0x000fc40000010000 */
[----:B------:R-:W-:Y:S01]  /*e010*/  WARPGROUP.ARRIVE ;  /* 0x00000000000079c5 */ /* 0x000fe20000000000 */
[----:B---3--:R-:W-:-:S04]  /*e020*/  @P1 IMAD R4, R4, R6, RZ ;  /* 0x0000000604041224 */ /* 0x008fc800078e02ff */
[C---:B----4-:R-:W-:Y:S02]  /*e030*/  @P1 IMAD R3, R5.reuse, R7, R4 ;  /* 0x0000000705031224 */ /* 0x050fe400078e0204 */
[----:B------:R-:W-:Y:S01]  /*e040*/  @P1 IMAD.WIDE.U32 R4, R5, R6, RZ ;  /* 0x0000000605041225 */ /* 0x000fe200078e00ff */
[----:B------:R-:W-:-:S03]  /*e050*/  @P1 SHF.R.S32.HI R7, RZ, 0x1f, R10 ;  /* 0x0000001fff071819 */ /* 0x000fc6000001140a */
[----:B------:R-:W-:Y:S02]  /*e060*/  @P1 IMAD.IADD R5, R5, 0x1, R3 ;  /* 0x0000000105051824 */ /* 0x000fe400078e0203 */
[-C--:B-1----:R-:W-:Y:S02]  /*e070*/  @P1 IMAD R6, R7, R8.reuse, RZ ;  /* 0x0000000807061224 */ /* 0x082fe400078e02ff */
[----:B------:R-:W-:-:S04]  /*e080*/  @P1 IMAD.WIDE.U32 R4, R10, R8, R4 ;  /* 0x000000080a041225 */ /* 0x000fc800078e0004 */
[----:B------:R-:W-:Y:S01]  /*e090*/  @P1 IMAD R3, R10, R9, R6 ;  /* 0x000000090a031224 */ /* 0x000fe200078e0206 */
[----:B------:R-:W-:Y:S01]  /*e0a0*/  @P1 LEA R6, P2, R4, UR4, 0x2 ;  /* 0x0000000404061c11 */ /* 0x000fe2000f8410ff */
[----:B------:R-:W-:-:S03]  /*e0b0*/  IMAD.MOV.U32 R8, RZ, RZ, 0x3f800000 ;  /* 0x3f800000ff087424 */ /* 0x000fc600078e00ff */
[----:B------:R-:W-:Y:S01]  /*e0c0*/  @P1 IADD3 R3, R5, R3, RZ ;  /* 0x0000000305031210 */ /* 0x000fe20007ffe0ff */
[----:B------:R-:W-:-:S03]  /*e0d0*/  IMAD.MOV.U32 R5, RZ, RZ, -0x3ffffff0 ;  /* 0xc0000010ff057424 */ /* 0x000fc600078e00ff */
[----:B------:R-:W-:Y:S01]  /*e0e0*/  @P1 LEA.HI.X R7, R4, UR5, R3, 0x2, P2 ;  /* 0x0000000504071c11 */ /* 0x000fe200090f1403 */
[----:B------:R-:W-:Y:S01]  /*e0f0*/  VIADD R4, R2, 0x80 ;  /* 0x0000008002047836 */ /* 0x000fe20000000000 */
[----:B------:R-:W-:-:S03]  /*e100*/  R2UR UR7, R5 ;  /* 0x00000000050772ca */ /* 0x000fc600000e0000 */
[----:B------:R1:W2:Y:S01]  /*e110*/  @P1 LDG.E R8, desc[UR42][R6.64] ;  /* 0x0000002a06081981 */ /* 0x0002a2000c1e1900 */
[----:B------:R-:W-:Y:S01]  /*e120*/  R2UR UR6, R4 ;  /* 0x00000000040672ca */ /* 0x000fe200000e0000 */
[----:B------:R-:W-:Y:S02]  /*e130*/  VIADD R4, R2, 0x100 ;  /* 0x0000010002047836 */ /* 0x000fe40000000000 */
[----:B------:R-:W-:Y:S01]  /*e140*/  IMAD.MOV.U32 R5, RZ, RZ, -0x3ffffff0 ;  /* 0xc0000010ff057424 */ /* 0x000fe200078e00ff */
[----:B------:R-:W-:Y:S04]  /*e150*/  SHFL.BFLY PT, R3, R20, 0x2, 0x1f ;  /* 0x0c401f0014037f89 */ /* 0x000fe800000e0000 */
[----:B-1----:R-:W1:Y:S05]  /*e160*/  SHFL.BFLY PT, R7, R0, 0x2, 0x1f ;  /* 0x0c401f0000077f89 */ /* 0x002e6a00000e0000 */
[----:B------:R-:W-:Y:S01]  /*e170*/  QGMMA.64x64x32.F32.E4M3.E4M3 R24, R148, gdesc[UR4], R24, gsb0 ;  /* 0x00e0000494187df3 */ /* 0x000fe20008000818 */
[----:B------:R-:W-:Y:S01]  /*e180*/  R2UR UR6, R4 ;  /* 0x00000000040672ca */ /* 0x000fe200000e0000 */
[C---:B------:R-:W-:Y:S01]  /*e190*/  VIADD R4, R2.reuse, 0x180 ;  /* 0x0000018002047836 */ /* 0x040fe20000000000 */
[----:B------:R-:W-:Y:S01]  /*e1a0*/  R2UR UR7, R5 ;  /* 0x00000000050772ca */ /* 0x000fe200000e0000 */
[----:B------:R-:W-:Y:S01]  /*e1b0*/  VIADD R2, R2, 0x200 ;  /* 0x0000020002027836 */ /* 0x000fe20000000000 */
[----:B------:R-:W-:Y:S01]  /*e1c0*/  MOV R5, 0xc0000010 ;  /* 0xc000001000057802 */ /* 0x000fe20000000f00 */
[----:B-1----:R-:W-:-:S01]  /*e1d0*/  FADD.FTZ R7, R7, R0 ;  /* 0x0000000007077221 */ /* 0x002fc20000010000 */
[----:B------:R-:W-:Y:S01]  /*e1e0*/  IMAD.MOV.U32 R0, RZ, RZ, -0x800000 ;  /* 0xff800000ff007424 */ /* 0x000fe200078e00ff */
[----:B------:R-:W-:-:S02]  /*e1f0*/  WARPGROUP.DEPBAR.LE gsb0, 0x0 ;  /* 0x00008000000079c5 */ /* 0x000fc40000010000 */
[----:B------:R-:W-:-:S06]  /*e200*/  WARPGROUP.ARRIVE ;  /* 0x00000000000079c5 */ /* 0x000fcc0000000000 */
[----:B------:R-:W-:Y:S01]  /*e210*/  QGMMA.64x64x32.F32.E4M3.E4M3 R24, R136, gdesc[UR4], R24, gsb0 ;  /* 0x00e0000488187df3 */ /* 0x000fe20008000818 */
[----:B------:R-:W-:Y:S01]  /*e220*/  R2UR UR6, R4 ;  /* 0x00000000040672ca */ /* 0x000fe200000e0000 */
[----:B------:R-:W-:Y:S01]  /*e230*/  FADD.FTZ R4, R3, R20 ;  /* 0x0000001403047221 */ /* 0x000fe20000010000 */
[----:B------:R-:W-:Y:S01]  /*e240*/  R2UR UR7, R5 ;  /* 0x00000000050772ca */ /* 0x000fe200000e0000 */
[----:B------:R-:W-:-:S03]  /*e250*/  IMAD.MOV.U32 R3, RZ, RZ, -0x3ffffff0 ;  /* 0xc0000010ff037424 */ /* 0x000fc600078e00ff */
[----:B------:R-:W1:Y:S02]  /*e260*/  SHFL.BFLY PT, R5, R4, 0x1, 0x1f ;  /* 0x0c201f0004057f89 */ /* 0x000e6400000e0000 */
[----:B-1----:R-:W-:-:S04]  /*e270*/  FADD.FTZ R9, R4, R5 ;  /* 0x0000000504097221 */ /* 0x002fc80000010000 */
[C---:B------:R-:W-:Y:S01]  /*e280*/  FMUL.FTZ R12, R9.reuse, 0.00390625 ;  /* 0x3b800000090c7820 */ /* 0x040fe20000410000 */
[----:B------:R-:W-:-:S04]  /*e290*/  FSETP.NE.FTZ.AND P1, PT, R9, RZ, PT ;  /* 0x000000ff0900720b */ /* 0x000fc80003f35000 */
[----:B------:R-:W-:-:S13]  /*e2a0*/  FSETP.NE.FTZ.AND P2, PT, R12, RZ, PT ;  /* 0x000000ff0c00720b */ /* 0x000fda0003f55000 */
[----:B------:R-:W1:Y:S01]  /*e2b0*/  @P2 MUFU.LG2 R5, R12 ;  /* 0x0000000c00052308 */ /* 0x000e620000000c00 */
[----:B------:R-:W-:Y:S01]  /*e2c0*/  @P2 FMUL.FTZ R4, R58, 0.69314718246459960938 ;  /* 0x3f3172183a042820 */ /* 0x000fe20000410000 */
[----:B-1----:R-:W-:-:S04]  /*e2d0*/  @P2 FMUL.FTZ R5, R5, 0.69314718246459960938 ;  /* 0x3f31721805052820 */ /* 0x002fc80000410000 */
[----:B------:R-:W-:Y:S01]  /*e2e0*/  @P2 FFMA.FTZ R0, R4, R59, R5 ;  /* 0x0000003b04002223 */ /* 0x000fe20000010005 */
[----:B------:R-:W-:Y:S02]  /*e2f0*/  WARPGROUP.DEPBAR.LE gsb0, 0x0 ;  /* 0x00008000000079c5 */ /* 0x000fe40000010000 */
[----:B------:R-:W-:-:S06]  /*e300*/  WARPGROUP.ARRIVE ;  /* 0x00000000000079c5 */ /* 0x000fcc0000000000 */
[----:B------:R-:W-:Y:S01]  /*e310*/  QGMMA.64x64x32.F32.E4M3.E4M3 R24, R140, gdesc[UR4], R24, gsb0 ;  /* 0x00e000048c187df3 */ /* 0x000fe20008000818 */
[----:B------:R-:W-:Y:S02]  /*e320*/  R2UR UR6, R2 ;  /* 0x00000000020672ca */ /* 0x000fe400000e0000 */
[----:B------:R-:W-:Y:S01]  /*e330*/  R2UR UR7, R3 ;  /* 0x00000000030772ca */ /* 0x000fe200000e0000 */
[----:B------:R-:W1:Y:S01]  /*e340*/  SHFL.BFLY PT, R2, R7, 0x1, 0x1f ;  /* 0x0c201f0007027f89 */ /* 0x000e6200000e0000 */
[----:B------:R-:W-:-:S06]  /*e350*/  IMAD.MOV.U32 R3, RZ, RZ, RZ ;  /* 0x000000ffff037224 */ /* 0x000fcc00078e00ff */
[----:B------:R-:W-:Y:S01]  /*e360*/  @P1 MUFU.RCP R3, R9 ;  /* 0x0000000900031308 */ /* 0x000fe20000001000 */
[----:B-1----:R-:W-:-:S01]  /*e370*/  FADD.FTZ R10, R7, R2 ;  /* 0x00000002070a7221 */ /* 0x002fc20000010000 */
[----:B------:R-:W-:Y:S02]  /*e380*/  IMAD.MOV.U32 R7, RZ, RZ, RZ ;  /* 0x000000ffff077224 */ /* 0x000fe400078e00ff */
[----:B------:R-:W-:Y:S02]  /*e390*/  IMAD.MOV.U32 R2, RZ, RZ, -0x800000 ;  /* 0xff800000ff027424 */ /* 0x000fe400078e00ff */
[C---:B------:R-:W-:Y:S01]  /*e3a0*/  FMUL.FTZ R6, R10.reuse, 0.00390625 ;  /* 0x3b8000000a067820 */ /* 0x040fe20000410000 */
[----:B------:R-:W-:-:S04]  /*e3b0*/  FSETP.NE.FTZ.AND P1, PT, R10, RZ, PT ;  /* 0x000000ff0a00720b */ /* 0x000fc80003f35000 */
[----:B------:R-:W-:-:S09]  /*e3c0*/  FSETP.NE.FTZ.AND P3, PT, R6, RZ, PT ;  /* 0x000000ff0600720b */ /* 0x000fd20003f75000 */
[----:B------:R-:W-:Y:S04]  /*e3d0*/  @P1 MUFU.RCP R7, R10 ;  /* 0x0000000a00071308 */ /* 0x000fe80000001000 */
[----:B------:R-:W-:-:S04]  /*e3e0*/  @P3 FMUL.FTZ R58, R58, 0.69314718246459960938 ;  /* 0x3f3172183a3a3820 */ /* 0x000fc80000410000 */
[----:B------:R-:W1:Y:S02]  /*e3f0*/  @P3 MUFU.LG2 R6, R6 ;  /* 0x0000000600063308 */ /* 0x000e640000000c00 */
[----:B-1----:R-:W-:-:S04]  /*e400*/  @P3 FMUL.FTZ R9, R6, 0.69314718246459960938 ;  /* 0x3f31721806093820 */ /* 0x002fc80000410000 */
[----:B------:R-:W-:Y:S01]  /*e410*/  @P3 FFMA.FTZ R2, R58, R60, R9 ;  /* 0x0000003c3a023223 */ /* 0x000fe20000010009 */
[----:B------:R-:W-:Y:S02]  /*e420*/  WARPGROUP.DEPBAR.LE gsb0, 0x0 ;  /* 0x00008000000079c5 */ /* 0x000fe40000010000 */
[----:B------:R-:W-:-:S06]  /*e430*/  WARPGROUP.ARRIVE ;  /* 0x00000000000079c5 */ /* 0x000fcc0000000000 */
[----:B------:R-:W-:Y:S01]  /*e440*/  QGMMA.64x64x32.F32.E4M3.E4M3 R24, R144, gdesc[UR4], R24, gsb0 ;  /* 0x00e0000490187df3 */ /* 0x000fe20008000818 */
[-C--:B--2---:R-:W-:Y:S01]  /*e450*/  FMUL.FTZ R5, R3, R8.reuse ;  /* 0x0000000803057220 */ /* 0x084fe20000410000 */
[----:B------:R-:W-:Y:S01]  /*e460*/  FMUL.FTZ R16, R7, R8 ;  /* 0x0000000807107220 */ /* 0x000fe20000410000 */
[----:B------:R-:W-:Y:S02]  /*e470*/  WARPGROUP.DEPBAR.LE gsb0, 0x0 ;  /* 0x00008000000079c5 */ /* 0x000fe40000010000 */
[----:B------:R-:W-:Y:S05]  /*e480*/  @!P0 BRA `(.L_x_378) ;  /* 0x0000000000048947 */ /* 0x000fea0003800000 */
[----:B------:R-:W-:Y:S01]  /*e490*/  BPT.TRAP 0x1 ;  /* 0x000000040000795c */ /* 0x000fe20000300000 */
.L_x_378:
[----:B------:R-:W2:Y:S01]  /*e4a0*/  LDL.LU R4, [R1+0x10] ;  /* 0x0000100001047983 */ /* 0x000ea20000300800 */
[-C--:B------:R-:W-:Y:S01]  /*e4b0*/  FMUL.FTZ R59, R25, R5.reuse ;  /* 0x00000005193b7220 */ /* 0x080fe20000410000 */
[----:B------:R-:W-:Y:S01]  /*e4c0*/  FMUL.FTZ R61, R24, R5 ;  /* 0x00000005183d7220 */ /* 0x000fe20000410000 */
[----:B------:R-:W-:Y:S01]  /*e4d0*/  IADD3 R3, R11, 0x13260, RZ ;  /* 0x000132600b037810 */ /* 0x000fe20007ffe0ff */
[----:B------:R-:W3:Y:S04]  /*e4e0*/  LDL.LU R25, [R1] ;  /* 0x0000000001197983 */ /* 0x000ee80000300800 */
[----:B------:R-:W4:Y:S01]  /*e4f0*/  LDL.LU R24, [R1+0x38] ;  /* 0x0000380001187983 */ /* 0x000f220000300800 */
[----:B------:R-:W-:-:S05]  /*e500*/  VIADD R157, R157, 0x1 ;  /* 0x000000019d9d7836 */ /* 0x000fca0000000000 */
[----:B------:R-:W-:Y:S01]  /*e510*/  ISETP.NE.AND P0, PT, R157, 0x2, PT ;  /* 0x000000029d00780c */ /* 0x000fe20003f05270 */
        /* <DEDUP_REMOVED lines=23> */
[-C--:B0-----:R-:W-:Y:S01]  /*e690*/  FMUL.FTZ R15, R46, R16.reuse ;  /* 0x000000102e0f7220 */ /* 0x081fe20000410000 */
[-C--:B------:R-:W-:Y:S01]  /*e6a0*/  FMUL.FTZ R11, R47, R16.reuse ;  /* 0x000000102f0b7220 */ /* 0x080fe20000410000 */
[-C--:B------:R-:W-:Y:S01]  /*e6b0*/  FMUL.FTZ R10, R50, R16.reuse ;  /* 0x00000010320a7220 */ /* 0x080fe20000410000 */
[----:B------:R-:W-:Y:S01]  /*e6c0*/  PLOP3.LUT P1, PT, PT, PT, PT, 0x8, 0x0 ;  /* 0x000000000000781c */ /* 0x000fe20003f2e170 */
[-C--:B------:R-:W-:Y:S01]  /*e6d0*/  FMUL.FTZ R6, R51, R16.reuse ;  /* 0x0000001033067220 */ /* 0x080fe20000410000 */
[-C--:B------:R-:W-:Y:S01]  /*e6e0*/  FMUL.FTZ R7, R54, R16.reuse ;  /* 0x0000001036077220 */ /* 0x080fe20000410000 */
[----:B------:R-:W-:Y:S01]  /*e6f0*/  FMUL.FTZ R55, R55, R16 ;  /* 0x0000001037377220 */ /* 0x000fe20000410000 */
[----:B------:R-:W-:-:S02]  /*e700*/  SEL R157, R157, RZ, P0 ;  /* 0x000000ff9d9d7207 */ /* 0x000fc40000000000 */
[----:B--2---:R-:W-:-:S04]  /*e710*/  PRMT R4, R4, 0x654, R3 ;  /* 0x0000065404047816 */ /* 0x004fc80000000003 */
[----:B------:R0:W-:Y:S01]  /*e720*/  SYNCS.ARRIVE.TRANS64.RED.A1T0 RZ, [R4+URZ], RZ ;  /* 0x000000ff04ff79a7 */ /* 0x0001e2000810043f */
[----:B----4-:R-:W-:Y:S01]  /*e730*/  VIADD R24, R24, 0x1 ;  /* 0x0000000118187836 */ /* 0x010fe20000000000 */
[----:B0-----:R-:W-:-:S04]  /*e740*/  SEL R4, RZ, 0x1, P0 ;  /* 0x00000001ff047807 */ /* 0x001fc80000000000 */
[----:B---3--:R-:W-:Y:S01]  /*e750*/  LOP3.LUT R25, R25, R4, RZ, 0x3c, !PT ;  /* 0x0000000419197212 */ /* 0x008fe200078e3cff */
[----:B------:R1:W-:Y:S04]  /*e760*/  STL [R1+0x38], R24 ;  /* 0x0000381801007387 */ /* 0x0003e80000100800 */
[----:B------:R1:W-:Y:S01]  /*e770*/  STL [R1], R25 ;  /* 0x0000001901007387 */ /* 0x0003e20000100800 */
[----:B------:R-:W-:-:S07]  /*e780*/  FMUL.FTZ R3, R53, R5 ;  /* 0x0000000535037220 */ /* 0x000fce0000410000 */
.L_x_326:
[----:B------:R-:W2:Y:S08]  /*e790*/  S2UR UR4, SR_CgaCtaId ;  /* 0x00000000000479c3 */ /* 0x000eb00000008800 */
[----:B------:R-:W-:Y:S01]  /*e7a0*/  BAR.SYNC.DEFER_BLOCKING 0x5, 0x200 ;  /* 0x0148000000007b1d */ /* 0x000fe20000010000 */
[----:B------:R-:W-:-:S05]  /*e7b0*/  MOV R16, 0x400 ;  /* 0x0000040000107802 */ /* 0x000fca0000000f00 */
[----:B------:R-:W-:Y:S01]  /*e7c0*/  BSSY B0, `(.L_x_379) ;  /* 0x00001c6000007945 */ /* 0x000fe20003800000 */
[----:B--2---:R-:W-:-:S05]  /*e7d0*/  IMAD.U32 R4, RZ, RZ, UR4 ;  /* 0x00000004ff047e24 */ /* 0x004fca000f8e00ff */
[----:B------:R2:W-:Y:S01]  /*e7e0*/  STL [R1+0x10], R4 ;  /* 0x0000100401007387 */ /* 0x0005e20000100800 */
[----:B------:R-:W-:-:S05]  /*e7f0*/  LEA R16, R4, R16, 0x18 ;  /* 0x0000001004107211 */ /* 0x000fca00078ec0ff */
[----:B-1---5:R2:W1:Y:S01]  /*e800*/  LDS.128 R24, [R16+0x132d0] ;  /* 0x0132d00010187984 */ /* 0x0224620000000c00 */
[----:B------:R-:W-:Y:S06]  /*e810*/  BAR.ARV 0x4, 0x200 ;  /* 0x0108000000007b1d */ /* 0x000fec0000002000 */
[----:B------:R-:W-:Y:S05]  /*e820*/  @P1 BRA `(.L_x_380) ;  /* 0x0000001000a01947 */ /* 0x000fea0003800000 */
[----:B0-----:R-:W2:Y:S01]  /*e830*/  S2R R35, SR_TID.X ;  /* 0x0000000000237919 */ /* 0x001ea20000002100 */
[----:B------:R-:W-:Y:S01]  /*e840*/  ULDC.64 UR4, c[0x4][0x38] ;  /* 0x01000e0000047ab9 */ /* 0x000fe20000000a00 */
[----:B------:R-:W3:Y:S04]  /*e850*/  LDL R42, [R1+0x54] ;  /* 0x00005400012a7983 */ /* 0x000ee80000100800 */
[----:B------:R-:W4:Y:S04]  /*e860*/  LDL.LU R49, [R1+0x30] ;  /* 0x0000300001317983 */ /* 0x000f280000300800 */
[----:B------:R-:W4:Y:S01]  /*e870*/  LDL.LU R48, [R1+0x34] ;  /* 0x0000340001307983 */ /* 0x000f220000300800 */
[----:B------:R-:W0:Y:S01]  /*e880*/  S2R R39, SR_SWINHI ;  /* 0x0000000000277919 */ /* 0x000e220000002f00 */
[----:B------:R-:W-:-:S02]  /*e890*/  F2FP.BF16.F32.PACK_AB R36, R36, R57 ;  /* 0x000000392424723e */ /* 0x000fc400000010ff */
[----:B------:R-:W-:Y:S01]  /*e8a0*/  F2FP.BF16.F32.PACK_AB R33, R33, R56 ;  /* 0x000000382121723e */ /* 0x000fe200000010ff */
[----:B------:R-:W4:Y:S01]  /*e8b0*/  LDL R46, [R1+0x28] ;  /* 0x00002800012e7983 */ /* 0x000f220000100800 */
[----:B--2---:R-:W-:-:S05]  /*e8c0*/  IMAD.SHL.U32 R4, R35, 0x4, RZ ;  /* 0x0000000423047824 */ /* 0x004fca00078e00ff */
[----:B------:R-:W-:-:S04]  /*e8d0*/  LOP3.LUT R4, R4, 0xc, RZ, 0xc0, !PT ;  /* 0x0000000c04047812 */ /* 0x000fc800078ec0ff */
[----:B------:R-:W-:-:S05]  /*e8e0*/  IADD3 R4, P0, R4, UR4, RZ ;  /* 0x0000000404047c10 */ /* 0x000fca000ff1e0ff */
[----:B------:R-:W-:Y:S01]  /*e8f0*/  IMAD.X R5, RZ, RZ, UR5, P0 ;  /* 0x00000005ff057e24 */ /* 0x000fe200080e06ff */
[----:B------:R-:W-:Y:S01]  /*e900*/  F2FP.BF16.F32.PACK_AB R21, R21, R32 ;  /* 0x000000201515723e */ /* 0x000fe200000010ff */
[----:B------:R-:W-:-:S03]  /*e910*/  ULDC.64 UR4, c[0x0][0xbd8] ;  /* 0x0002f60000047ab9 */ /* 0x000fc60000000a00 */
[----:B-1----:R1:W2:Y:S01]  /*e920*/  LDG.E.CONSTANT R24, desc[UR42][R4.64] ;  /* 0x0000002a04187981 */ /* 0x0022a2000c1e9900 */
[----:B------:R-:W-:Y:S02]  /*e930*/  F2FP.BF16.F32.PACK_AB R20, R13, R20 ;  /* 0x000000140d14723e */ /* 0x000fe400000010ff */
[----:B------:R-:W-:Y:S02]  /*e940*/  F2FP.BF16.F32.PACK_AB R30, R29, R30 ;  /* 0x0000001e1d1e723e */ /* 0x000fe400000010ff */
[----:B------:R-:W-:Y:S02]  /*e950*/  F2FP.BF16.F32.PACK_AB R14, R11, R14 ;  /* 0x0000000e0b0e723e */ /* 0x000fe400000010ff */
[----:B------:R-:W-:Y:S02]  /*e960*/  F2FP.BF16.F32.PACK_AB R7, R7, R10 ;  /* 0x0000000a0707723e */ /* 0x000fe400000010ff */
[----:B------:R-:W-:Y:S02]  /*e970*/  F2FP.BF16.F32.PACK_AB R31, R31, R34 ;  /* 0x000000221f1f723e */ /* 0x000fe400000010ff */
[----:B-1----:R-:W-:-:S02]  /*e980*/  LOP3.LUT P0, R4, R35, 0x3, RZ, 0xc0, !PT ;  /* 0x0000000323047812 */ /* 0x002fc4000780c0ff */
[----:B------:R-:W-:Y:S02]  /*e990*/  F2FP.BF16.F32.PACK_AB R41, R41, R44 ;  /* 0x0000002c2929723e */ /* 0x000fe400000010ff */
[----:B------:R-:W-:Y:S02]  /*e9a0*/  ISETP.EQ.OR P0, PT, R4, 0x3, !P0 ;  /* 0x000000030400780c */ /* 0x000fe40004702670 */
[----:B------:R-:W-:Y:S02]  /*e9b0*/  F2FP.BF16.F32.PACK_AB R40, R37, R40 ;  /* 0x000000282528723e */ /* 0x000fe400000010ff */
[----:B------:R-:W-:Y:S02]  /*e9c0*/  SEL R29, R36, R33, P0 ;  /* 0x00000021241d7207 */ /* 0x000fe40000000000 */
[----:B------:R-:W-:Y:S02]  /*e9d0*/  SEL R36, R33, R36, P0 ;  /* 0x0000002421247207 */ /* 0x000fe40000000000 */
[----:B------:R-:W-:-:S02]  /*e9e0*/  SEL R33, R21, R20, P0 ;  /* 0x0000001415217207 */ /* 0x000fc40000000000 */
[----:B------:R-:W-:Y:S02]  /*e9f0*/  SEL R32, R20, R21, P0 ;  /* 0x0000001514207207 */ /* 0x000fe40000000000 */
[----:B------:R-:W-:Y:S02]  /*ea00*/  MOV R20, R16 ;  /* 0x0000001000147202 */ /* 0x000fe40000000f00 */
[----:B0-----:R-:W-:Y:S02]  /*ea10*/  MOV R21, R39 ;  /* 0x0000002700157202 */ /* 0x001fe40000000f00 */
        /* <DEDUP_REMOVED lines=9> */
[----:B------:R-:W-:Y:S02]  /*eab0*/  F2FP.BF16.F32.PACK_AB R9, R9, R12 ;  /* 0x0000000c0909723e */ /* 0x000fe400000010ff */
[----:B------:R-:W-:Y:S02]  /*eac0*/  F2FP.BF16.F32.PACK_AB R8, R3, R8 ;  /* 0x000000080308723e */ /* 0x000fe400000010ff */
[----:B------:R-:W-:Y:S02]  /*ead0*/  SEL R60, R59, R60, P0 ;  /* 0x0000003c3b3c7207 */ /* 0x000fe40000000000 */
[----:B------:R-:W-:Y:S02]  /*eae0*/  SEL R14, R14, R15, P0 ;  /* 0x0000000f0e0e7207 */ /* 0x000fe40000000000 */
[----:B------:R-:W-:Y:S02]  /*eaf0*/  F2FP.BF16.F32.PACK_AB R6, R55, R6 ;  /* 0x000000063706723e */ /* 0x000fe400000010ff */
[----:B------:R-:W-:-:S02]  /*eb00*/  SEL R35, R9, R8, P0 ;  /* 0x0000000809237207 */ /* 0x000fc40000000000 */
[----:B------:R-:W-:Y:S02]  /*eb10*/  SEL R34, R8, R9, P0 ;  /* 0x0000000908227207 */ /* 0x000fe40000000000 */
[----:B------:R-:W-:Y:S01]  /*eb20*/  SEL R43, R7, R6, P0 ;  /* 0x00000006072b7207 */ /* 0x000fe20000000000 */
[----:B---3--:R-:W-:-:S03]  /*eb30*/  IMAD.WIDE R10, R42, 0x2, R20 ;  /* 0x000000022a0a7825 */ /* 0x008fc600078e0214 */
[C---:B------:R-:W-:Y:S02]  /*eb40*/  IADD3 R47, P1, R10.reuse, 0x60, RZ ;  /* 0x000000600a2f7810 */ /* 0x040fe40007f3e0ff */
[C---:B------:R-:W-:Y:S02]  /*eb50*/  IADD3 R31, P3, R10.reuse, 0x20, RZ ;  /* 0x000000200a1f7810 */ /* 0x040fe40007f7e0ff */
[----:B------:R-:W-:Y:S02]  /*eb60*/  LOP3.LUT R15, R10, 0x380, RZ, 0xc0, !PT ;  /* 0x000003800a0f7812 */ /* 0x000fe400078ec0ff */
[----:B------:R-:W-:Y:S02]  /*eb70*/  LOP3.LUT R4, R31, 0x380, RZ, 0xc0, !PT ;  /* 0x000003801f047812 */ /* 0x000fe400078ec0ff */
[----:B------:R-:W-:Y:S02]  /*eb80*/  LOP3.LUT R12, R47, 0x380, RZ, 0xc0, !PT ;  /* 0x000003802f0c7812 */ /* 0x000fe400078ec0ff */
[----:B------:R-:W-:-:S02]  /*eb90*/  SHF.R.U64 R15, R15, 0x3, RZ ;  /* 0x000000030f0f7819 */ /* 0x000fc400000012ff */
[----:B------:R-:W-:Y:S02]  /*eba0*/  SHF.R.U64 R4, R4, 0x3, RZ ;  /* 0x0000000304047819 */ /* 0x000fe400000012ff */
[----:B------:R-:W-:Y:S02]  /*ebb0*/  SHF.R.U64 R12, R12, 0x3, RZ ;  /* 0x000000030c0c7819 */ /* 0x000fe400000012ff */
[----:B------:R-:W-:Y:S02]  /*ebc0*/  SEL R42, R6, R7, P0 ;  /* 0x00000007062a7207 */ /* 0x000fe40000000000 */
[----:B------:R-:W-:Y:S02]  /*ebd0*/  IADD3 R45, P2, R10, 0x40, RZ ;  /* 0x000000400a2d7810 */ /* 0x000fe40007f5e0ff */
[----:B------:R-:W-:Y:S02]  /*ebe0*/  LOP3.LUT R8, R4, R31, RZ, 0x3c, !PT ;  /* 0x0000001f04087212 */ /* 0x000fe400078e3cff */
[----:B------:R-:W-:-:S02]  /*ebf0*/  LOP3.LUT R10, R15, R10, RZ, 0x3c, !PT ;  /* 0x0000000a0f0a7212 */ /* 0x000fc400078e3cff */
[----:B------:R-:W-:Y:S02]  /*ec00*/  LOP3.LUT R4, R12, R47, RZ, 0x3c, !PT ;  /* 0x0000002f0c047212 */ /* 0x000fe400078e3cff */
[----:B--2---:R-:W-:Y:S01]  /*ec10*/  LOP3.LUT R3, R24, 0x2, RZ, 0x3c, !PT ;  /* 0x0000000218037812 */ /* 0x004fe200078e3cff */
[----:B------:R-:W-:Y:S04]  /*ec20*/  SHFL.IDX PT, R13, R13, R24, 0x1c1f ;  /* 0x001c1f180d0d7589 */ /* 0x000fe800000e0000 */
[----:B------:R-:W0:Y:S04]  /*ec30*/  SHFL.IDX PT, R60, R60, R3, 0x1c1f ;  /* 0x001c1f033c3c7589 */ /* 0x000e2800000e0000 */
[----:B------:R-:W-:Y:S04]  /*ec40*/  SHFL.IDX PT, R37, R37, R24, 0x1c1f ;  /* 0x001c1f1825257589 */ /* 0x000fe800000e0000 */
[----:B------:R-:W1:Y:S04]  /*ec50*/  SHFL.IDX PT, R40, R40, R3, 0x1c1f ;  /* 0x001c1f0328287589 */ /* 0x000e6800000e0000 */
[----:B------:R1:W-:Y:S04]  /*ec60*/  SHFL.IDX PT, R12, R29, R24, 0x1c1f ;  /* 0x001c1f181d0c7589 */ /* 0x0003e800000e0000 */
[----:B------:R-:W2:Y:S04]  /*ec70*/  SHFL.IDX PT, R15, R36, R3, 0x1c1f ;  /* 0x001c1f03240f7589 */ /* 0x000ea800000e0000 */
[----:B------:R-:W-:Y:S04]  /*ec80*/  SHFL.IDX PT, R39, R39, R24, 0x1c1f ;  /* 0x001c1f1827277589 */ /* 0x000fe800000e0000 */
[----:B------:R-:W3:Y:S04]  /*ec90*/  SHFL.IDX PT, R38, R38, R3, 0x1c1f ;  /* 0x001c1f0326267589 */ /* 0x000ee800000e0000 */
[----:B------:R-:W-:Y:S04]  /*eca0*/  SHFL.IDX PT, R33, R33, R24, 0x1c1f ;  /* 0x001c1f1821217589 */ /* 0x000fe800000e0000 */
[----:B------:R-:W4:Y:S04]  /*ecb0*/  SHFL.IDX PT, R32, R32, R3, 0x1c1f ;  /* 0x001c1f0320207589 */ /* 0x000f2800000e0000 */
[----:B------:R-:W-:Y:S04]  /*ecc0*/  SHFL.IDX PT, R41, R41, R24, 0x1c1f ;  /* 0x001c1f1829297589 */ /* 0x000fe800000e0000 */
[----:B------:R-:W4:Y:S04]  /*ecd0*/  SHFL.IDX PT, R36, R14, R3, 0x1c1f ;  /* 0x001c1f030e247589 */ /* 0x000f2800000e0000 */
[----:B------:R-:W-:Y:S04]  /*ece0*/  SHFL.IDX PT, R35, R35, R24, 0x1c1f ;  /* 0x001c1f1823237589 */ /* 0x000fe800000e0000 */
[----:B------:R-:W4:Y:S04]  /*ecf0*/  SHFL.IDX PT, R34, R34, R3, 0x1c1f ;  /* 0x001c1f0322227589 */ /* 0x000f2800000e0000 */
[----:B------:R-:W-:Y:S04]  /*ed00*/  SHFL.IDX PT, R43, R43, R24, 0x1c1f ;  /* 0x001c1f182b2b7589 */ /* 0x000fe800000e0000 */
[----:B------:R-:W4:Y:S01]  /*ed10*/  SHFL.IDX PT, R42, R42, R3, 0x1c1f ;  /* 0x001c1f032a2a7589 */ /* 0x000f2200000e0000 */
[----:B------:R-:W-:Y:S01]  /*ed20*/  LOP3.LUT R6, R45, 0x380, RZ, 0xc0, !PT ;  /* 0x000003802d067812 */ /* 0x000fe200078ec0ff */
[----:B------:R-:W-:-:S03]  /*ed30*/  IMAD.X R5, RZ, RZ, R11, P1 ;  /* 0x000000ffff057224 */ /* 0x000fc600008e060b */
[----:B------:R-:W-:Y:S01]  /*ed40*/  SHF.R.U64 R6, R6, 0x3, RZ ;  /* 0x0000000306067819 */ /* 0x000fe200000012ff */
[----:B------:R-:W-:Y:S01]  /*ed50*/  IMAD.X R9, RZ, RZ, R11, P3 ;  /* 0x000000ffff097224 */ /* 0x000fe200018e060b */
[----:B------:R-:W-:Y:S02]  /*ed60*/  IADD3.X R7, RZ, R11, RZ, P2, !PT ;  /* 0x0000000bff077210 */ /* 0x000fe400017fe4ff */
[----:B------:R-:W-:Y:S02]  /*ed70*/  LOP3.LUT R6, R6, R45, RZ, 0x3c, !PT ;  /* 0x0000002d06067212 */ /* 0x000fe400078e3cff */
[----:B------:R-:W-:Y:S02]  /*ed80*/  MOV R11, R10 ;  /* 0x0000000a000b7202 */ /* 0x000fe40000000f00 */
[----:B0-----:R-:W-:Y:S02]  /*ed90*/  SEL R28, R13, R60, P0 ;  /* 0x0000003c0d1c7207 */ /* 0x001fe40000000000 */
[----:B------:R-:W-:-:S02]  /*eda0*/  SEL R30, R60, R13, P0 ;  /* 0x0000000d3c1e7207 */ /* 0x000fc40000000000 */
[----:B-1----:R-:W-:Y:S02]  /*edb0*/  SEL R29, R37, R40, P0 ;  /* 0x00000028251d7207 */ /* 0x002fe40000000000 */
[----:B------:R-:W-:Y:S01]  /*edc0*/  SEL R31, R40, R37, P0 ;  /* 0x00000025281f7207 */ /* 0x000fe20000000000 */
[----:B------:R-:W-:Y:S01]  /*edd0*/  BAR.SYNC.DEFER_BLOCKING 0x1, 0x180 ;  /* 0x0046000000007b1d */ /* 0x000fe20000010000 */
[----:B------:R-:W-:Y:S02]  /*ede0*/  MOV R40, R6 ;  /* 0x0000000600287202 */ /* 0x000fe40000000f00 */
[----:B------:R-:W-:Y:S02]  /*edf0*/  MOV R37, R4 ;  /* 0x0000000400257202 */ /* 0x000fe40000000f00 */
[----:B------:R-:W-:Y:S02]  /*ee00*/  MOV R44, R8 ;  /* 0x00000008002c7202 */ /* 0x000fe40000000f00 */
[----:B--2---:R-:W-:-:S02]  /*ee10*/  SEL R4, R12, R15, P0 ;  /* 0x0000000f0c047207 */ /* 0x004fc40000000000 */
[----:B------:R-:W-:Y:S02]  /*ee20*/  SEL R6, R15, R12, P0 ;  /* 0x0000000c0f067207 */ /* 0x000fe40000000000 */
[----:B---3--:R-:W-:Y:S02]  /*ee30*/  SEL R5, R39, R38, P0 ;  /* 0x0000002627057207 */ /* 0x008fe40000000000 */
[----:B------:R-:W-:Y:S02]  /*ee40*/  SEL R7, R38, R39, P0 ;  /* 0x0000002726077207 */ /* 0x000fe40000000000 */
[----:B----4-:R-:W-:Y:S02]  /*ee50*/  SEL R8, R33, R32, P0 ;  /* 0x0000002021087207 */ /* 0x010fe40000000000 */
[----:B------:R-:W-:Y:S02]  /*ee60*/  SEL R10, R32, R33, P0 ;  /* 0x00000021200a7207 */ /* 0x000fe40000000000 */
[----:B------:R-:W-:-:S02]  /*ee70*/  SEL R9, R41, R36, P0 ;  /* 0x0000002429097207 */ /* 0x000fc40000000000 */
[----:B------:R-:W-:Y:S01]  /*ee80*/  SEL R12, R35, R34, P0 ;  /* 0x00000022230c7207 */ /* 0x000fe20000000000 */
[----:B------:R0:W-:Y:S01]  /*ee90*/  STSM.16.M88.4 [R11], R28 ;  /* 0x0000001c0b007844 */ /* 0x0001e20000000200 */
[----:B------:R-:W-:Y:S02]  /*eea0*/  SEL R14, R34, R35, P0 ;  /* 0x00000023220e7207 */ /* 0x000fe40000000000 */
[----:B------:R-:W-:Y:S02]  /*eeb0*/  SEL R13, R43, R42, P0 ;  /* 0x0000002a2b0d7207 */ /* 0x000fe40000000000 */
[----:B------:R-:W-:Y:S02]  /*eec0*/  SEL R15, R42, R43, P0 ;  /* 0x0000002b2a0f7207 */ /* 0x000fe40000000000 */
[----:B------:R-:W-:Y:S01]  /*eed0*/  ISETP.NE.U32.AND P1, PT, RZ, UR4, PT ;  /* 0x00000004ff007c0c */ /* 0x000fe2000bf25070 */
[----:B------:R1:W-:Y:S01]  /*eee0*/  STSM.16.M88.4 [R44], R4 ;  /* 0x000000042c007844 */ /* 0x0003e20000000200 */
[----:B0-----:R-:W-:-:S02]  /*eef0*/  SEL R11, R36, R41, P0 ;  /* 0x00000029240b7207 */ /* 0x001fc40000000000 */
[----:B------:R-:W-:Y:S02]  /*ef00*/  IADD3 R30, P2, R49, UR4, RZ ;  /* 0x00000004311e7c10 */ /* 0x000fe4000ff5e0ff */
[----:B------:R-:W-:Y:S01]  /*ef10*/  ISETP.NE.AND.EX P1, PT, RZ, UR5, PT, P1 ;  /* 0x00000005ff007c0c */ /* 0x000fe2000bf25310 */
[----:B------:R1:W-:Y:S01]  /*ef20*/  STSM.16.M88.4 [R40], R8 ;  /* 0x0000000828007844 */ /* 0x0003e20000000200 */
[----:B------:R-:W-:Y:S01]  /*ef30*/  IADD3.X R31, R48, UR5, RZ, P2, !PT ;  /* 0x00000005301f7c10 */ /* 0x000fe200097fe4ff */
[----:B------:R-:W-:Y:S02]  /*ef40*/  ULDC.64 UR4, c[0x0][0xbe0] ;  /* 0x0002f80000047ab9 */ /* 0x000fe40000000a00 */
[----:B------:R1:W-:Y:S01]  /*ef50*/  STSM.16.M88.4 [R37], R12 ;  /* 0x0000000c25007844 */ /* 0x0003e20000000200 */
[----:B------:R-:W-:Y:S01]  /*ef60*/  BAR.SYNC.DEFER_BLOCKING 0x1, 0x180 ;  /* 0x0046000000007b1d */ /* 0x000fe20000010000 */
[----:B------:R-:W-:-:S04]  /*ef70*/  ISETP.NE.U32.AND P0, PT, RZ, UR4, PT ;  /* 0x00000004ff007c0c */ /* 0x000fc8000bf05070 */
[----:B------:R-:W-:Y:S01]  /*ef80*/  ISETP.NE.AND.EX P0, PT, RZ, UR5, PT, P0 ;  /* 0x00000005ff007c0c */ /* 0x000fe2000bf05300 */
[----:B------:R-:W-:-:S12]  /*ef90*/  IMAD.MOV.U32 R3, RZ, RZ, RZ ;  /* 0x000000ffff037224 */ /* 0x000fd800078e00ff */
[----:B------:R-:W-:Y:S01]  /*efa0*/  @P0 IADD3 R28, P2, R49, UR4, RZ ;  /* 0x00000004311c0c10 */ /* 0x000fe2000ff5e0ff */
[----:B------:R-:W-:Y:S02]  /*efb0*/  ULDC UR4, c[0x0][0xa88] ;  /* 0x0002a20000047ab9 */ /* 0x000fe40000000800 */
[----:B------:R-:W-:Y:S01]  /*efc0*/  IMAD.U32 R24, RZ, RZ, UR4 ;  /* 0x00000004ff187e24 */ /* 0x000fe2000f8e00ff */
[----:B------:R-:W-:Y:S01]  /*efd0*/  @P0 IADD3.X R29, R48, UR5, RZ, P2, !PT ;  /* 0x00000005301d0c10 */ /* 0x000fe200097fe4ff */
[----:B------:R-:W2:Y:S04]  /*efe0*/  @P1 LDG.E R3, desc[UR42][R30.64] ;  /* 0x0000002a1e031981 */ /* 0x000ea8000c1e1900 */
[----:B------:R1:W5:Y:S01]  /*eff0*/  @P0 LDG.E R24, desc[UR42][R28.64] ;  /* 0x0000002a1c180981 */ /* 0x000362000c1e1900 */
[----:B------:R-:W-:-:S02]  /*f000*/  SHF.R.S32.HI R38, RZ, 0x1f, R46 ;  /* 0x0000001fff267819 */ /* 0x000fc4000001142e */
[----:B--2---:R-:W-:Y:S01]  /*f010*/  SHF.R.S32.HI R36, RZ, 0x1f, R3 ;  /* 0x0000001fff247819 */ /* 0x004fe20000011403 */
[----:B-1----:R-:W-:Y:S06]  /*f020*/  @P0 BRA `(.L_x_381) ;  /* 0x0000000000100947 */ /* 0x002fec0003800000 */
[----:B------:R-:W-:Y:S05]  /*f030*/  @!P1 BRA `(.L_x_381) ;  /* 0x00000000000c9947 */ /* 0x000fea0003800000 */
[----:B------:R-:W2:Y:S04]  /*f040*/  LDG.E R5, desc[UR42][R30.64] ;  /* 0x0000002a1e057981 */ /* 0x000ea8000c1e1900 */
[----:B-----5:R-:W2:Y:S02]  /*f050*/  LDG.E R24, desc[UR42][R30.64+0x4] ;  /* 0x0000042a1e187981 */ /* 0x020ea4000c1e1900 */
[----:B--2---:R-:W-:-:S07]  /*f060*/  IMAD.IADD R24, R24, 0x1, -R5 ;  /* 0x0000000118187824 */ /* 0x004fce00078e0a05 */
.L_x_381:
[----:B------:R-:W2:Y:S01]  /*f070*/  LDL.LU R10, [R1+0x3c] ;  /* 0x00003c00010a7983 */ /* 0x000ea20000300800 */
[----:B------:R-:W-:Y:S01]  /*f080*/  ULDC.64 UR4, c[0x0][0xb70] ;  /* 0x0002dc0000047ab9 */ /* 0x000fe20000000a00 */
[----:B------:R-:W-:Y:S01]  /*f090*/  IMAD.MOV.U32 R4, RZ, RZ, R3 ;  /* 0x000000ffff047224 */ /* 0x000fe200078e0003 */
[----:B------:R-:W-:Y:S01]  /*f0a0*/  ULDC.64 UR6, c[0x0][0xae0] ;  /* 0x0002b80000067ab9 */ /* 0x000fe20000000a00 */
[----:B------:R-:W3:Y:S04]  /*f0b0*/  LDL.LU R8, [R1+0x20] ;  /* 0x0000200001087983 */ /* 0x000ee80000300800 */
[----:B------:R-:W4:Y:S04]  /*f0c0*/  LDL R9, [R1+0x50] ;  /* 0x0000500001097983 */ /* 0x000f280000100800 */
[----:B------:R-:W4:Y:S04]  /*f0d0*/  LDL.64 R12, [R1+0x8] ;  /* 0x00000800010c7983 */ /* 0x000f280000100a00 */
[----:B------:R-:W4:Y:S04]  /*f0e0*/  LDL R44, [R1+0x2c] ;  /* 0x00002c00012c7983 */ /* 0x000f280000100800 */
[----:B------:R-:W4:Y:S04]  /*f0f0*/  LDL.64 R42, [R1+0x8] ;  /* 0x00000800012a7983 */ /* 0x000f280000100a00 */
[----:B------:R-:W4:Y:S01]  /*f100*/  LDL.LU R40, [R1+0x40] ;  /* 0x0000400001287983 */ /* 0x000f220000300800 */
[----:B------:R-:W-:-:S02]  /*f110*/  IMAD R6, R38, UR4, RZ ;  /* 0x0000000426067c24 */ /* 0x000fc4000f8e02ff */
[----:B------:R-:W-:Y:S02]  /*f120*/  IMAD.MOV.U32 R5, RZ, RZ, R36 ;  /* 0x000000ffff057224 */ /* 0x000fe400078e0024 */
[C---:B------:R-:W-:Y:S02]  /*f130*/  IMAD R7, R46.reuse, UR5, R6 ;  /* 0x000000052e077c24 */ /* 0x040fe4000f8e0206 */
[----:B------:R-:W-:Y:S01]  /*f140*/  IMAD.WIDE.U32 R4, R46, UR4, R4 ;  /* 0x000000042e047c25 */ /* 0x000fe2000f8e0004 */
[----:B------:R-:W-:-:S04]  /*f150*/  ULDC.64 UR4, c[0x0][0xb78] ;  /* 0x0002de0000047ab9 */ /* 0x000fc80000000a00 */
[----:B------:R-:W-:Y:S01]  /*f160*/  IADD3 R5, R5, R7, RZ ;  /* 0x0000000705057210 */ /* 0x000fe20007ffe0ff */
[----:B------:R-:W-:Y:S01]  /*f170*/  BSSY B1, `(.L_x_382) ;  /* 0x0000064000017945 */ /* 0x000fe20003800000 */
[----:B--2---:R-:W-:Y:S02]  /*f180*/  SEL R39, R10, RZ, !P1 ;  /* 0x000000ff0a277207 */ /* 0x004fe40004800000 */
[----:B---3--:R-:W-:-:S03]  /*f190*/  SEL R37, R8, RZ, !P1 ;  /* 0x000000ff08257207 */ /* 0x008fc60004800000 */
[----:B------:R-:W-:Y:S01]  /*f1a0*/  IMAD R6, R39, UR4, RZ ;  /* 0x0000000427067c24 */ /* 0x000fe2000f8e02ff */
[----:B------:R-:W0:Y:S01]  /*f1b0*/  S2R R8, SR_TID.X ;  /* 0x0000000000087919 */ /* 0x000e220000002100 */
[----:B------:R-:W-:-:S04]  /*f1c0*/  IMAD.WIDE.U32 R4, R37, UR4, R4 ;  /* 0x0000000425047c25 */ /* 0x000fc8000f8e0004 */
[----:B------:R-:W-:Y:S01]  /*f1d0*/  IMAD R6, R37, UR5, R6 ;  /* 0x0000000525067c24 */ /* 0x000fe2000f8e0206 */
[----:B------:R-:W-:Y:S01]  /*f1e0*/  ULDC.64 UR4, c[0x0][0xb40] ;  /* 0x0002d00000047ab9 */ /* 0x000fe20000000a00 */
[----:B----4-:R-:W-:Y:S02]  /*f1f0*/  IMAD.MOV.U32 R42, RZ, RZ, R12 ;  /* 0x000000ffff2a7224 */ /* 0x010fe400078e000c */
[----:B------:R-:W-:Y:S02]  /*f200*/  IMAD R11, R40, 0xc0, R9 ;  /* 0x000000c0280b7824 */ /* 0x000fe400078e0209 */
[----:B------:R-:W-:-:S03]  /*f210*/  IMAD R7, R42, 0x40, R44 ;  /* 0x000000402a077824 */ /* 0x000fc600078e022c */
[----:B------:R-:W-:Y:S01]  /*f220*/  IADD3 R4, P1, R11, R4, RZ ;  /* 0x000000040b047210 */ /* 0x000fe20007f3e0ff */
[----:B------:R-:W-:-:S03]  /*f230*/  IMAD.WIDE R20, R7, 0x2, R20 ;  /* 0x0000000207147825 */ /* 0x000fc600078e0214 */
[----:B------:R-:W-:Y:S02]  /*f240*/  LEA R34, P2, R4, UR4, 0x2 ;  /* 0x0000000404227c11 */ /* 0x000fe4000f8410ff */
[C---:B------:R-:W-:Y:S02]  /*f250*/  IADD3 R7, P3, R20.reuse, 0x3000, RZ ;  /* 0x0000300014077810 */ /* 0x040fe40007f7e0ff */
[----:B------:R-:W-:Y:S01]  /*f260*/  LOP3.LUT R15, R20, 0x380, RZ, 0xc0, !PT ;  /* 0x00000380140f7812 */ /* 0x000fe200078ec0ff */
[----:B0-----:R-:W-:Y:S01]  /*f270*/  VIADD R9, R8, 0xffffff80 ;  /* 0xffffff8008097836 */ /* 0x001fe20000000000 */
[----:B------:R-:W-:Y:S02]  /*f280*/  IADD3.X R13, RZ, R21, RZ, P3, !PT ;  /* 0x00000015ff0d7210 */ /* 0x000fe40001ffe4ff */
[----:B------:R-:W-:Y:S02]  /*f290*/  SHF.R.U64 R15, R15, 0x3, RZ ;  /* 0x000000030f0f7819 */ /* 0x000fe400000012ff */
[----:B------:R-:W-:-:S04]  /*f2a0*/  SHF.R.S32.HI R8, RZ, 0x1f, R9 ;  /* 0x0000001fff087819 */ /* 0x000fc80000011409 */
[----:B------:R-:W-:-:S04]  /*f2b0*/  LEA.HI R8, R8, R9, RZ, 0x7 ;  /* 0x0000000908087211 */ /* 0x000fc800078f38ff */
[----:B------:R-:W-:-:S05]  /*f2c0*/  LOP3.LUT R8, R8, 0xffffff80, RZ, 0xc0, !PT ;  /* 0xffffff8008087812 */ /* 0x000fca00078ec0ff */
[----:B------:R-:W-:Y:S01]  /*f2d0*/  IMAD.IADD R8, R9, 0x1, -R8 ;  /* 0x0000000109087824 */ /* 0x000fe200078e0a08 */
[----:B------:R-:W-:-:S04]  /*f2e0*/  SHF.R.S32.HI R9, RZ, 0x1f, R11 ;  /* 0x0000001fff097819 */ /* 0x000fc8000001140b */
[----:B------:R-:W-:Y:S01]  /*f2f0*/  IADD3.X R9, R9, R5, R6, P1, !PT ;  /* 0x0000000509097210 */ /* 0x000fe20000ffe406 */
[C---:B------:R-:W-:Y:S01]  /*f300*/  VIADD R5, R11.reuse, 0x8 ;  /* 0x000000080b057836 */ /* 0x040fe20000000000 */
[----:B------:R-:W-:Y:S02]  /*f310*/  LOP3.LUT P0, RZ, R8, 0x3, RZ, 0xc0, !PT ;  /* 0x0000000308ff7812 */ /* 0x000fe4000780c0ff */
[----:B------:R-:W-:Y:S01]  /*f320*/  LEA.HI.X R35, R4, UR5, R9, 0x2, P2 ;  /* 0x0000000504237c11 */ /* 0x000fe200090f1409 */
[----:B------:R-:W-:Y:S01]  /*f330*/  ULDC.64 UR4, c[0x0][0xaa0] ;  /* 0x0002a80000047ab9 */ /* 0x000fe20000000a00 */
[-C--:B-----5:R-:W-:Y:S02]  /*f340*/  ISETP.GE.OR P1, PT, R11, R24.reuse, P0 ;  /* 0x000000180b00720c */ /* 0x0a0fe40000726670 */
[----:B------:R-:W-:Y:S02]  /*f350*/  ISETP.GE.OR P0, PT, R5, R24, P0 ;  /* 0x000000180500720c */ /* 0x000fe40000706670 */
[----:B------:R-:W-:-:S02]  /*f360*/  IADD3 R11, P2, R20, 0x1800, RZ ;  /* 0x00001800140b7810 */ /* 0x000fc40007f5e0ff */
[----:B------:R-:W-:Y:S02]  /*f370*/  IADD3 R5, P4, R20, 0x4800, RZ ;  /* 0x0000480014057810 */ /* 0x000fe40007f9e0ff */
[----:B------:R-:W-:Y:S01]  /*f380*/  LOP3.LUT R8, R11, 0x380, RZ, 0xc0, !PT ;  /* 0x000003800b087812 */ /* 0x000fe200078ec0ff */
[--C-:B------:R-:W-:Y:S01]  /*f390*/  IMAD.X R9, RZ, RZ, R21.reuse, P2 ;  /* 0x000000ffff097224 */ /* 0x100fe200010e0615 */
[----:B------:R-:W-:Y:S01]  /*f3a0*/  LOP3.LUT R6, R7, 0x380, RZ, 0xc0, !PT ;  /* 0x0000038007067812 */ /* 0x000fe200078ec0ff */
[----:B------:R-:W-:Y:S01]  /*f3b0*/  IMAD.X R29, RZ, RZ, R21, P4 ;  /* 0x000000ffff1d7224 */ /* 0x000fe200020e0615 */
[----:B------:R-:W-:Y:S01]  /*f3c0*/  LOP3.LUT R4, R5, 0x380, RZ, 0xc0, !PT ;  /* 0x0000038005047812 */ /* 0x000fe200078ec0ff */
[----:B------:R0:W-:Y:S01]  /*f3d0*/  @!P1 STG.E desc[UR42][R34.64], R0 ;  /* 0x0000000022009986 */ /* 0x0001e2000c10192a */
[----:B------:R-:W-:Y:S02]  /*f3e0*/  SHF.R.U64 R8, R8, 0x3, RZ ;  /* 0x0000000308087819 */ /* 0x000fe400000012ff */
[----:B------:R-:W-:Y:S01]  /*f3f0*/  SHF.R.U64 R6, R6, 0x3, RZ ;  /* 0x0000000306067819 */ /* 0x000fe200000012ff */
[----:B------:R1:W-:Y:S01]  /*f400*/  @!P0 STG.E desc[UR42][R34.64+0x20], R2 ;  /* 0x0000200222008986 */ /* 0x0003e2000c10192a */
[----:B------:R-:W-:-:S02]  /*f410*/  SHF.R.U64 R4, R4, 0x3, RZ ;  /* 0x0000000304047819 */ /* 0x000fc400000012ff */
[----:B------:R-:W-:Y:S02]  /*f420*/  LOP3.LUT R8, R8, R11, RZ, 0x3c, !PT ;  /* 0x0000000b08087212 */ /* 0x000fe400078e3cff */
[----:B------:R-:W-:Y:S02]  /*f430*/  LOP3.LUT R12, R6, R7, RZ, 0x3c, !PT ;  /* 0x00000007060c7212 */ /* 0x000fe400078e3cff */
[----:B------:R-:W-:Y:S02]  /*f440*/  LOP3.LUT R28, R4, R5, RZ, 0x3c, !PT ;  /* 0x00000005041c7212 */ /* 0x000fe400078e3cff */
[----:B------:R-:W-:Y:S01]  /*f450*/  LOP3.LUT R20, R15, R20, RZ, 0x3c, !PT ;  /* 0x000000140f147212 */ /* 0x000fe200078e3cff */
[----:B------:R-:W5:Y:S01]  /*f460*/  LD.E.128 R8, desc[UR42][R8.64] ;  /* 0x0000002a08087980 */ /* 0x000f62000c101d00 */
[--C-:B------:R-:W-:Y:S01]  /*f470*/  SHF.R.S32.HI R33, RZ, 0x1f, R44.reuse ;  /* 0x0000001fff217819 */ /* 0x100fe2000001142c */
[----:B------:R-:W-:Y:S02]  /*f480*/  IMAD.MOV.U32 R32, RZ, RZ, R44 ;  /* 0x000000ffff207224 */ /* 0x000fe400078e002c */
[----:B------:R2:W5:Y:S01]  /*f490*/  LD.E.128 R4, desc[UR42][R20.64] ;  /* 0x0000002a14047980 */ /* 0x000562000c101d00 */
[----:B------:R-:W-:-:S03]  /*f4a0*/  IMAD R36, R36, UR4, RZ ;  /* 0x0000000424247c24 */ /* 0x000fc6000f8e02ff */
[----:B------:R-:W5:Y:S01]  /*f4b0*/  LD.E.128 R12, desc[UR42][R12.64] ;  /* 0x0000002a0c0c7980 */ /* 0x000f62000c101d00 */
[----:B------:R-:W-:-:S03]  /*f4c0*/  SHF.R.S32.HI R43, RZ, 0x1f, R42 ;  /* 0x0000001fff2b7819 */ /* 0x000fc6000001142a */
[----:B------:R-:W5:Y:S01]  /*f4d0*/  LD.E.128 R28, desc[UR42][R28.64] ;  /* 0x0000002a1c1c7980 */ /* 0x000f62000c101d00 */
[----:B------:R-:W-:Y:S01]  /*f4e0*/  @!PT LDS RZ, [RZ] ;  /* 0x00000000fffff984 */ /* 0x000fe20000000800 */
[----:B------:R-:W-:Y:S01]  /*f4f0*/  @!PT LDS RZ, [RZ] ;  /* 0x00000000fffff984 */ /* 0x000fe20000000800 */
[----:B------:R-:W-:Y:S01]  /*f500*/  @!PT LDS RZ, [RZ] ;  /* 0x00000000fffff984 */ /* 0x000fe20000000800 */
[----:B------:R-:W-:Y:S01]  /*f510*/  @!PT LDS RZ, [RZ] ;  /* 0x00000000fffff984 */ /* 0x000fe20000000800 */
[----:B------:R3:W-:Y:S06]  /*f520*/  MEMBAR.ALL.CTA ;  /* 0x0000000000007992 */ /* 0x0007ec0000008000 */
[----:B---3--:R-:W3:Y:S01]  /*f530*/  FENCE.VIEW.ASYNC.S ;  /* 0x00000000000073c6 */ /* 0x008ee20000000000 */
[----:B------:R-:W-:Y:S01]  /*f540*/  IMAD.WIDE.U32 R32, R3, UR4, R32 ;  /* 0x0000000403207c25 */ /* 0x000fe2000f8e0020 */
[----:B------:R-:W-:-:S03]  /*f550*/  ULDC UR4, c[0x0][0xa8c] ;  /* 0x0002a30000047ab9 */ /* 0x000fc60000000800 */
[----:B------:R-:W-:Y:S01]  /*f560*/  IMAD R3, R3, UR5, R36 ;  /* 0x0000000503037c24 */ /* 0x000fe2000f8e0224 */
[----:B------:R-:W-:Y:S01]  /*f570*/  ISETP.GE.AND P0, PT, R44, UR4, PT ;  /* 0x000000042c007c0c */ /* 0x000fe2000bf06270 */
[C---:B0-----:R-:W-:Y:S01]  /*f580*/  VIADD R0, R42.reuse, 0x30 ;  /* 0x000000302a007836 */ /* 0x041fe20000000000 */
[----:B------:R0:W-:Y:S01]  /*f590*/  STL [R1+0xc], R43 ;  /* 0x00000c2b01007387 */ /* 0x0001e20000100800 */
[----:B--2---:R-:W-:Y:S01]  /*f5a0*/  VIADD R20, R42, 0x60 ;  /* 0x000000602a147836 */ /* 0x004fe20000000000 */
[----:B------:R-:W-:Y:S01]  /*f5b0*/  ULDC.64 UR4, c[0x0][0xae8] ;  /* 0x0002ba0000047ab9 */ /* 0x000fe20000000a00 */
[----:B------:R-:W-:Y:S02]  /*f5c0*/  IMAD R41, R40, -0xc0, R24 ;  /* 0xffffff4028297824 */ /* 0x000fe400078e0218 */
[----:B------:R-:W-:Y:S02]  /*f5d0*/  VIADD R21, R42, 0x90 ;  /* 0x000000902a157836 */ /* 0x000fe40000000000 */
[----:B-1----:R-:W-:-:S02]  /*f5e0*/  IMAD R2, R38, UR6, RZ ;  /* 0x0000000626027c24 */ /* 0x002fc4000f8e02ff */
[----:B------:R-:W-:Y:S01]  /*f5f0*/  IMAD.IADD R33, R33, 0x1, R3 ;  /* 0x0000000121217824 */ /* 0x000fe200078e0203 */
[-C--:B------:R-:W-:Y:S01]  /*f600*/  ISETP.GE.OR P3, PT, R0, R41.reuse, P0 ;  /* 0x000000290000720c */ /* 0x080fe20000766670 */
[----:B------:R-:W-:Y:S01]  /*f610*/  IMAD R35, R46, UR7, R2 ;  /* 0x000000072e237c24 */ /* 0x000fe2000f8e0202 */
[-C--:B------:R-:W-:Y:S02]  /*f620*/  ISETP.GE.OR P1, PT, R20, R41.reuse, P0 ;  /* 0x000000291400720c */ /* 0x080fe40000726670 */
[-C--:B------:R-:W-:Y:S01]  /*f630*/  ISETP.GE.OR P2, PT, R21, R41.reuse, P0 ;  /* 0x000000291500720c */ /* 0x080fe20000746670 */
[----:B------:R-:W-:Y:S01]  /*f640*/  IMAD.WIDE.U32 R2, R46, UR6, R32 ;  /* 0x000000062e027c25 */ /* 0x000fe2000f8e0020 */
[----:B------:R-:W-:-:S03]  /*f650*/  ISETP.GE.OR P0, PT, R42, R41, P0 ;  /* 0x000000292a00720c */ /* 0x000fc60000706670 */
[----:B------:R-:W-:Y:S01]  /*f660*/  VIADD R0, R16, 0x13220 ;  /* 0x0001322010007836 */ /* 0x000fe20000000000 */
[----:B------:R-:W-:Y:S01]  /*f670*/  IADD3 R3, R3, R35, RZ ;  /* 0x0000002303037210 */ /* 0x000fe20007ffe0ff */
[----:B------:R-:W-:-:S03]  /*f680*/  IMAD R20, R39, UR4, RZ ;  /* 0x0000000427147c24 */ /* 0x000fc6000f8e02ff */
[----:B------:R-:W-:Y:S01]  /*f690*/  PRMT R0, RZ, 0x654, R0 ;  /* 0x00000654ff007816 */ /* 0x000fe20000000000 */
[C---:B------:R-:W-:Y:S02]  /*f6a0*/  IMAD R21, R37.reuse, UR5, R20 ;  /* 0x0000000525157c24 */ /* 0x040fe4000f8e0214 */
[----:B------:R-:W-:Y:S01]  /*f6b0*/  IMAD.WIDE.U32 R34, R37, UR4, R2 ;  /* 0x0000000425227c25 */ /* 0x000fe2000f8e0002 */
[----:B---3--:R0:W-:Y:S03]  /*f6c0*/  SYNCS.ARRIVE.TRANS64.RED.A1T0 RZ, [R0+URZ], RZ ;  /* 0x000000ff00ff79a7 */ /* 0x0081e6000810043f */
[----:B------:R-:W-:-:S04]  /*f6d0*/  IMAD.WIDE R32, R40, 0xc0, R42 ;  /* 0x000000c028207825 */ /* 0x000fc800078e022a */
[----:B------:R-:W-:Y:S01]  /*f6e0*/  IMAD.IADD R37, R35, 0x1, R21 ;  /* 0x0000000123257824 */ /* 0x000fe200078e0215 */
[----:B0-----:R-:W-:Y:S06]  /*f6f0*/  @P0 BRA `(.L_x_383) ;  /* 0x00000000002c0947 */ /* 0x001fec0003800000 */
[----:B------:R-:W-:Y:S01]  /*f700*/  ULDC.64 UR4, c[0x0][0xad8] ;  /* 0x0002b60000047ab9 */ /* 0x000fe20000000a00 */
[----:B------:R-:W-:Y:S02]  /*f710*/  IMAD.MOV.U32 R2, RZ, RZ, R34 ;  /* 0x000000ffff027224 */ /* 0x000fe400078e0022 */
        /* <DEDUP_REMOVED lines=8> */
[----:B-----5:R0:W-:Y:S04]  /*f7a0*/  STG.E.128 desc[UR42][R20.64], R4 ;  /* 0x0000000414007986 */ /* 0x0201e8000c101d2a */
.L_x_383:
[----:B------:R-:W-:Y:S05]  /*f7b0*/  BSYNC B1 ;  /* 0x0000000000017941 */ /* 0x000fea0003800000 */
.L_x_382:
[----:B------:R-:W-:Y:S04]  /*f7c0*/  BSSY B1, `(.L_x_384) ;  /* 0x000000f000017945 */ /* 0x000fe80003800000 */
[----:B------:R-:W-:Y:S05]  /*f7d0*/  @P3 BRA `(.L_x_385) ;  /* 0x0000000000343947 */ /* 0x000fea0003800000 */
[----:B0----5:R-:W-:Y:S01]  /*f7e0*/  IADD3 R5, P0, R32, 0x30, RZ ;  /* 0x0000003020057810 */ /* 0x021fe20007f1e0ff */
[----:B------:R-:W-:Y:S01]  /*f7f0*/  ULDC.64 UR4, c[0x0][0xad8] ;  /* 0x0002b60000047ab9 */ /* 0x000fe20000000a00 */
[----:B------:R-:W-:Y:S01]  /*f800*/  MOV R2, R34 ;  /* 0x0000002200027202 */ /* 0x000fe20000000f00 */
        /* <DEDUP_REMOVED lines=10> */
.L_x_385:
[----:B------:R-:W-:Y:S05]  /*f8b0*/  BSYNC B1 ;  /* 0x0000000000017941 */ /* 0x000fea0003800000 */
.L_x_384:
[----:B------:R-:W-:Y:S04]  /*f8c0*/  BSSY B1, `(.L_x_386) ;  /* 0x000000f000017945 */ /* 0x000fe80003800000 */
[----:B------:R-:W-:Y:S05]  /*f8d0*/  @P1 BRA `(.L_x_387) ;  /* 0x0000000000341947 */ /* 0x000fea0003800000 */
[----:B01---5:R-:W-:Y:S01]  /*f8e0*/  IADD3 R5, P0, R32, 0x60, RZ ;  /* 0x0000006020057810 */ /* 0x023fe20007f1e0ff */
        /* <DEDUP_REMOVED lines=12> */
.L_x_387:
[----:B------:R-:W-:Y:S05]  /*f9b0*/  BSYNC B1 ;  /* 0x0000000000017941 */ /* 0x000fea0003800000 */
.L_x_386:
[----:B------:R-:W-:Y:S05]  /*f9c0*/  @P2 BRA `(.L_x_388) ;  /* 0x0000000800942947 */ /* 0x000fea0003800000 */
[----:B012--5:R-:W-:Y:S01]  /*f9d0*/  IADD3 R5, P0, R32, 0x90, RZ ;  /* 0x0000009020057810 */ /* 0x027fe20007f1e0ff */
        /* <DEDUP_REMOVED lines=13> */
.L_x_380:
[----:B--2---:R-:W2:Y:S01]  /*fab0*/  LDL.LU R4, [R1+0x30] ;  /* 0x0000300001047983 */ /* 0x004ea20000300800 */
[----:B------:R-:W-:-:S03]  /*fac0*/  ULDC.64 UR4, c[0x0][0xbd8] ;  /* 0x0002f60000047ab9 */ /* 0x000fc60000000a00 */
[----:B------:R-:W3:Y:S01]  /*fad0*/  LDL.LU R0, [R1+0x34] ;  /* 0x0000340001007983 */ /* 0x000ee20000300800 */
[----:B------:R-:W-:Y:S01]  /*fae0*/  ISETP.NE.U32.AND P0, PT, RZ, UR4, PT ;  /* 0x00000004ff007c0c */ /* 0x000fe2000bf05070 */
[----:B------:R-:W-:-:S03]  /*faf0*/  IMAD.MOV.U32 R7, RZ, RZ, RZ ;  /* 0x000000ffff077224 */ /* 0x000fc600078e00ff */
[----:B------:R-:W-:Y:S02]  /*fb00*/  ISETP.NE.AND.EX P0, PT, RZ, UR5, PT, P0 ;  /* 0x00000005ff007c0c */ /* 0x000fe4000bf05300 */
[----:B--2---:R-:W-:-:S04]  /*fb10*/  IADD3 R2, P1, R4, UR4, RZ ;  /* 0x0000000404027c10 */ /* 0x004fc8000ff3e0ff */
[----:B---3--:R-:W-:Y:S01]  /*fb20*/  IADD3.X R3, R0, UR5, RZ, P1, !PT ;  /* 0x0000000500037c10 */ /* 0x008fe20008ffe4ff */
[----:B------:R-:W-:Y:S02]  /*fb30*/  ULDC.64 UR4, c[0x0][0xbe0] ;  /* 0x0002f80000047ab9 */ /* 0x000fe40000000a00 */
[----:B------:R-:W-:-:S04]  /*fb40*/  ISETP.NE.U32.AND P1, PT, RZ, UR4, PT ;  /* 0x00000004ff007c0c */ /* 0x000fc8000bf25070 */
[----:B------:R2:W5:Y:S01]  /*fb50*/  @P0 LDG.E R7, desc[UR42][R2.64] ;  /* 0x0000002a02070981 */ /* 0x000562000c1e1900 */
[----:B------:R-:W-:Y:S01]  /*fb60*/  ISETP.NE.AND.EX P1, PT, RZ, UR5, PT, P1 ;  /* 0x00000005ff007c0c */ /* 0x000fe2000bf25310 */
[----:B------:R-:W3:-:S12]  /*fb70*/  S2R R6, SR_TID.X ;  /* 0x0000000000067919 */ /* 0x000ed80000002100 */
[----:B------:R-:W-:Y:S01]  /*fb80*/  @P1 IADD3 R4, P2, R4, UR4, RZ ;  /* 0x0000000404041c10 */ /* 0x000fe2000ff5e0ff */
[----:B------:R-:W-:-:S03]  /*fb90*/  ULDC UR4, c[0x0][0xa88] ;  /* 0x0002a20000047ab9 */ /* 0x000fc60000000800 */
[----:B------:R-:W-:Y:S01]  /*fba0*/  @P1 IADD3.X R5, R0, UR5, RZ, P2, !PT ;  /* 0x0000000500051c10 */ /* 0x000fe200097fe4ff */
[----:B------:R-:W-:-:S06]  /*fbb0*/  IMAD.U32 R0, RZ, RZ, UR4 ;  /* 0x00000004ff007e24 */ /* 0x000fcc000f8e00ff */
[----:B------:R2:W5:Y:S01]  /*fbc0*/  @P1 LDG.E R0, desc[UR42][R4.64] ;  /* 0x0000002a04001981 */ /* 0x000562000c1e1900 */
[----:B---3--:R-:W-:-:S05]  /*fbd0*/  VIADD R6, R6, 0xffffff80 ;  /* 0xffffff8006067836 */ /* 0x008fca0000000000 */
[----:B------:R-:W-:Y:S01]  /*fbe0*/  ISETP.GT.AND P2, PT, R6, 0xbf, PT ;  /* 0x000000bf0600780c */ /* 0x000fe20003f44270 */
[----:B--2---:R-:W-:-:S12]  /*fbf0*/  @P1 BRA `(.L_x_389) ;  /* 0x0000000000101947 */ /* 0x004fd80003800000 */
[----:B------:R-:W-:Y:S05]  /*fc00*/  @!P0 BRA `(.L_x_389) ;  /* 0x00000000000c8947 */ /* 0x000fea0003800000 */
[----:B------:R-:W2:Y:S04]  /*fc10*/  LDG.E R5, desc[UR42][R2.64] ;  /* 0x0000002a02057981 */ /* 0x000ea8000c1e1900 */
[----:B-----5:R-:W2:Y:S02]  /*fc20*/  LDG.E R0, desc[UR42][R2.64+0x4] ;  /* 0x0000042a02007981 */ /* 0x020ea4000c1e1900 */
[----:B--2---:R-:W-:-:S07]  /*fc30*/  IADD3 R0, -R5, R0, RZ ;  /* 0x0000000005007210 */ /* 0x004fce0007ffe1ff */
.L_x_389:
[----:B------:R-:W2:Y:S04]  /*fc40*/  LDL.LU R3, [R1+0x20] ;  /* 0x0000200001037983 */ /* 0x000ea80000300800 */
[----:B------:R-:W3:Y:S04]  /*fc50*/  LDL.LU R2, [R1+0x3c] ;  /* 0x00003c0001027983 */ /* 0x000ee80000300800 */
[----:B------:R-:W4:Y:S04]  /*fc60*/  LDL R20, [R1+0x2c] ;  /* 0x00002c0001147983 */ /* 0x000f280000100800 */
[----:B------:R-:W4:Y:S04]  /*fc70*/  LDL R13, [R1+0x28] ;  /* 0x00002800010d7983 */ /* 0x000f280000100800 */
[----:B------:R0:W5:Y:S01]  /*fc80*/  LDL R12, [R1+0x40] ;  /* 0x00004000010c7983 */ /* 0x0001620000100800 */
[----:B------:R-:W-:Y:S01]  /*fc90*/  BSSY B1, `(.L_x_390) ;  /* 0x000001d000017945 */ /* 0x000fe20003800000 */
[----:B-----5:R-:W-:-:S02]  /*fca0*/  SHF.R.S32.HI R6, RZ, 0x1f, R7 ;  /* 0x0000001fff067819 */ /* 0x020fc40000011407 */
[----:B--2---:R-:W-:Y:S02]  /*fcb0*/  SEL R11, R3, RZ, !P0 ;  /* 0x000000ff030b7207 */ /* 0x004fe40004000000 */
[----:B---3--:R-:W-:Y:S02]  /*fcc0*/  SEL R9, R2, RZ, !P0 ;  /* 0x000000ff02097207 */ /* 0x008fe40004000000 */
[----:B----4-:R-:W-:Y:S02]  /*fcd0*/  SHF.R.S32.HI R10, RZ, 0x1f, R20 ;  /* 0x0000001fff0a7819 */ /* 0x010fe40000011414 */
[----:B------:R-:W-:Y:S01]  /*fce0*/  SHF.R.S32.HI R8, RZ, 0x1f, R13 ;  /* 0x0000001fff087819 */ /* 0x000fe2000001140d */
[----:B0-----:R-:W-:Y:S06]  /*fcf0*/  @P2 BRA `(.L_x_391) ;  /* 0x0000000000582947 */ /* 0x001fec0003800000 */
[----:B------:R-:W0:Y:S02]  /*fd00*/  S2R R2, SR_TID.X ;  /* 0x0000000000027919 */ /* 0x000e240000002100 */
[----:B0-----:R-:W-:-:S04]  /*fd10*/  IMAD R2, R12, 0xc0, R2 ;  /* 0x000000c00c027824 */ /* 0x001fc800078e0202 */
[----:B------:R-:W-:-:S05]  /*fd20*/  VIADD R3, R2, 0xffffff80 ;  /* 0xffffff8002037836 */ /* 0x000fca0000000000 */
[----:B------:R-:W-:-:S13]  /*fd30*/  ISETP.GE.AND P0, PT, R3, R0, PT ;  /* 0x000000000300720c */ /* 0x000fda0003f06270 */
[----:B------:R-:W-:Y:S05]  /*fd40*/  @P0 BRA `(.L_x_391) ;  /* 0x0000000000440947 */ /* 0x000fea0003800000 */
[C---:B------:R-:W-:Y:S01]  /*fd50*/  IADD3 R2, P0, R3.reuse, R7, RZ ;  /* 0x0000000703027210 */ /* 0x040fe20007f1e0ff */
[----:B------:R-:W-:Y:S02]  /*fd60*/  ULDC.64 UR4, c[0x0][0xb70] ;  /* 0x0002dc0000047ab9 */ /* 0x000fe40000000a00 */
[----:B------:R-:W-:Y:S01]  /*fd70*/  IMAD R4, R8, UR4, RZ ;  /* 0x0000000408047c24 */ /* 0x000fe2000f8e02ff */
[----:B------:R-:W-:-:S03]  /*fd80*/  LEA.HI.X.SX32 R3, R3, R6, 0x1, P0 ;  /* 0x0000000603037211 */ /* 0x000fc600000f0eff */
[C---:B------:R-:W-:Y:S02]  /*fd90*/  IMAD R5, R13.reuse, UR5, R4 ;  /* 0x000000050d057c24 */ /* 0x040fe4000f8e0204 */
[----:B------:R-:W-:Y:S01]  /*fda0*/  IMAD.WIDE.U32 R2, R13, UR4, R2 ;  /* 0x000000040d027c25 */ /* 0x000fe2000f8e0002 */
[----:B------:R-:W-:-:S03]  /*fdb0*/  ULDC.64 UR4, c[0x0][0xb78] ;  /* 0x0002de0000047ab9 */ /* 0x000fc60000000a00 */
[----:B------:R-:W-:Y:S02]  /*fdc0*/  IMAD R4, R9, UR4, RZ ;  /* 0x0000000409047c24 */ /* 0x000fe4000f8e02ff */
[----:B------:R-:W-:Y:S02]  /*fdd0*/  IMAD.IADD R3, R3, 0x1, R5 ;  /* 0x0000000103037824 */ /* 0x000fe400078e0205 */
[C---:B------:R-:W-:Y:S02]  /*fde0*/  IMAD R5, R11.reuse, UR5, R4 ;  /* 0x000000050b057c24 */ /* 0x040fe4000f8e0204 */
[----:B------:R-:W-:Y:S01]  /*fdf0*/  IMAD.WIDE.U32 R2, R11, UR4, R2 ;  /* 0x000000040b027c25 */ /* 0x000fe2000f8e0002 */
[----:B------:R-:W-:-:S03]  /*fe00*/  ULDC.64 UR4, c[0x0][0xb40] ;  /* 0x0002d00000047ab9 */ /* 0x000fc60000000a00 */
[----:B------:R-:W-:Y:S01]  /*fe10*/  IMAD.IADD R3, R3, 0x1, R5 ;  /* 0x0000000103037824 */ /* 0x000fe200078e0205 */
[----:B------:R-:W-:-:S04]  /*fe20*/  LEA R4, P0, R2, UR4, 0x2 ;  /* 0x0000000402047c11 */ /* 0x000fc8000f8010ff */
[----:B------:R-:W-:Y:S01]  /*fe30*/  LEA.HI.X R5, R2, UR5, R3, 0x2, P0 ;  /* 0x0000000502057c11 */ /* 0x000fe200080f1403 */
[----:B------:R-:W-:-:S05]  /*fe40*/  IMAD.MOV.U32 R3, RZ, RZ, -0x800000 ;  /* 0xff800000ff037424 */ /* 0x000fca00078e00ff */
[----:B------:R0:W-:Y:S03]  /*fe50*/  STG.E desc[UR42][R4.64], R3 ;  /* 0x0000000304007986 */ /* 0x0001e6000c10192a */
.L_x_391:
[----:B------:R-:W-:Y:S05]  /*fe60*/  BSYNC B1 ;  /* 0x0000000000017941 */ /* 0x000fea0003800000 */
.L_x_390:
[----:B------:R-:W2:Y:S01]  /*fe70*/  LDL.64 R14, [R1+0x8] ;  /* 0x00000800010e7983 */ /* 0x000ea20000100a00 */
[----:B------:R-:W-:Y:S01]  /*fe80*/  ULDC.64 UR4, c[0x0][0xaa0] ;  /* 0x0002a80000047ab9 */ /* 0x000fe20000000a00 */
[----:B------:R-:W-:Y:S01]  /*fe90*/  IMAD.MOV.U32 R2, RZ, RZ, R20 ;  /* 0x000000ffff027224 */ /* 0x000fe200078e0014 */
[----:B------:R-:W-:Y:S01]  /*fea0*/  ULDC.64 UR6, c[0x0][0xae0] ;  /* 0x0002b80000067ab9 */ /* 0x000fe20000000a00 */
[----:B0-----:R-:W-:Y:S01]  /*feb0*/  IMAD.MOV.U32 R3, RZ, RZ, R10 ;  /* 0x000000ffff037224 */ /* 0x001fe200078e000a */
[----:B------:R-:W-:Y:S01]  /*fec0*/  BSSY B1, `(.L_x_392) ;  /* 0x0000027000017945 */ /* 0x000fe20003800000 */
[----:B------:R-:W-:Y:S02]  /*fed0*/  IMAD R4, R6, UR4, RZ ;  /* 0x0000000406047c24 */ /* 0x000fe4000f8e02ff */
[C---:B------:R-:W-:Y:S01]  /*fee0*/  IMAD.WIDE.U32 R2, R7.reuse, UR4, R2 ;  /* 0x0000000407027c25 */ /* 0x040fe2000f8e0002 */
[----:B------:R-:W-:Y:S02]  /*fef0*/  ULDC UR4, c[0x0][0xa8c] ;  /* 0x0002a30000047ab9 */ /* 0x000fe40000000800 */
[----:B------:R-:W-:Y:S01]  /*ff00*/  ISETP.GE.AND P0, PT, R20, UR4, PT ;  /* 0x0000000414007c0c */ /* 0x000fe2000bf06270 */
[----:B------:R-:W-:Y:S01]  /*ff10*/  IMAD R7, R7, UR5, R4 ;  /* 0x0000000507077c24 */ /* 0x000fe2000f8e0204 */
[----:B------:R-:W-:Y:S01]  /*ff20*/  ULDC.64 UR4, c[0x0][0xae8] ;  /* 0x0002ba0000047ab9 */ /* 0x000fe20000000a00 */
[----:B------:R-:W-:-:S02]  /*ff30*/  IMAD R6, R12, -0xc0, R0 ;  /* 0xffffff400c067824 */ /* 0x000fc400078e0200 */
[----:B------:R-:W-:Y:S01]  /*ff40*/  IMAD R4, R8, UR6, RZ ;  /* 0x0000000608047c24 */ /* 0x000fe2000f8e02ff */
[----:B------:R-:W-:Y:S01]  /*ff50*/  IADD3 R3, R3, R7, RZ ;  /* 0x0000000703037210 */ /* 0x000fe20007ffe0ff */
[----:B------:R-:W-:Y:S02]  /*ff60*/  IMAD R0, R9, UR4, RZ ;  /* 0x0000000409007c24 */ /* 0x000fe4000f8e02ff */
[C---:B------:R-:W-:Y:S02]  /*ff70*/  IMAD R5, R13.reuse, UR7, R4 ;  /* 0x000000070d057c24 */ /* 0x040fe4000f8e0204 */
[----:B------:R-:W-:-:S04]  /*ff80*/  IMAD.WIDE.U32 R2, R13, UR6, R2 ;  /* 0x000000060d027c25 */ /* 0x000fc8000f8e0002 */
[----:B------:R-:W-:Y:S02]  /*ff90*/  IMAD.IADD R3, R3, 0x1, R5 ;  /* 0x0000000103037824 */ /* 0x000fe400078e0205 */
[C---:B------:R-:W-:Y:S02]  /*ffa0*/  IMAD R9, R11.reuse, UR5, R0 ;  /* 0x000000050b097c24 */ /* 0x040fe4000f8e0200 */
[----:B------:R-:W-:-:S04]  /*ffb0*/  IMAD.WIDE.U32 R4, R11, UR4, R2 ;  /* 0x000000040b047c25 */ /* 0x000fc8000f8e0002 */
[----:B------:R-:W-:Y:S02]  /*ffc0*/  IMAD.IADD R11, R5, 0x1, R9 ;  /* 0x00000001050b7824 */ /* 0x000fe400078e0209 */
[C---:B--2---:R-:W-:Y:S02]  /*ffd0*/  VIADD R7, R14.reuse, 0x30 ;  /* 0x000000300e077836 */ /* 0x044fe40000000000 */
[----:B------:R-:W-:-:S03]  /*ffe0*/  VIADD R13, R14, 0x60 ;  /* 0x000000600e0d7836 */ /* 0x000fc60000000000 */
[-C--:B------:R-:W-:Y:S01]  /*fff0*/  ISETP.GE.OR P3, PT, R7, R6.reuse, P0 ;  /* 0x000000060700720c */ /* 0x080fe20000766670 */
[----:B------:R-:W-:Y:S01]  /*10000*/  VIADD R7, R14, 0x90 ;  /* 0x000000900e077836 */ /* 0x000fe20000000000 */
[----:B------:R-:W-:-:S04]  /*10010*/  ISETP.GE.OR P1, PT, R13, R6, P0 ;  /* 0x000000060d00720c */ /* 0x000fc80000726670 */
[-C--:B------:R-:W-:Y:S02]  /*10020*/  ISETP.GE.OR P2, PT, R7, R6.reuse, P0 ;  /* 0x000000060700720c */ /* 0x080fe40000746670 */
[----:B------:R-:W-:Y:S01]  /*10030*/  ISETP.GE.OR P0, PT, R14, R6, P0 ;  /* 0x000000060e00720c */ /* 0x000fe20000706670 */
[--C-:B------:R-:W-:Y:S01]  /*10040*/  IMAD.MOV.U32 R6, RZ, RZ, R14.reuse ;  /* 0x000000ffff067224 */ /* 0x100fe200078e000e */
[----:B------:R-:W-:-:S03]  /*10050*/  SHF.R.S32.HI R7, RZ, 0x1f, R14 ;  /* 0x0000001fff077819 */ /* 0x000fc6000001140e */
[----:B------:R-:W-:-:S08]  /*10060*/  IMAD.WIDE R6, R12, 0xc0, R6 ;  /* 0x000000c00c067825 */ /* 0x000fd000078e0206 */
[----:B------:R-:W-:Y:S05]  /*10070*/  @P0 BRA `(.L_x_393) ;  /* 0x00000000002c0947 */ /* 0x000fea0003800000 */
        /* <DEDUP_REMOVED lines=11> */
.L_x_393:
[----:B------:R-:W-:Y:S05]  /*10130*/  BSYNC B1 ;  /* 0x0000000000017941 */ /* 0x000fea0003800000 */
.L_x_392:
        /* <DEDUP_REMOVED lines=15> */
.L_x_395:
[----:B------:R-:W-:Y:S05]  /*10230*/  BSYNC B1 ;  /* 0x0000000000017941 */ /* 0x000fea0003800000 */
.L_x_394:
[----:B------:R-:W-:Y:S04]  /*10240*/  BSSY B1, `(.L_x_396) ;  /* 0x000000f000017945 */ /* 0x000fe80003800000 */
[----:B------:R-:W-:Y:S05]  /*10250*/  @P1 BRA `(.L_x_397) ;  /* 0x0000000000341947 */ /* 0x000fea0003800000 */
[----:B0-2---:R-:W-:Y:S01]  /*10260*/  IADD3 R9, P0, R6, 0x60, RZ ;  /* 0x0000006006097810 */ /* 0x005fe20007f1e0ff */
        /* <DEDUP_REMOVED lines=12> */
.L_x_397:
[----:B------:R-:W-:Y:S05]  /*10330*/  BSYNC B1 ;  /* 0x0000000000017941 */ /* 0x000fea0003800000 */
.L_x_396:
        /* <DEDUP_REMOVED lines=14> */
.L_x_388:
[----:B------:R-:W-:Y:S05]  /*10420*/  BSYNC B0 ;  /* 0x0000000000007941 */ /* 0x000fea0003800000 */
.L_x_379:
[----:B------:R-:W-:Y:S02]  /*10430*/  ULDC UR4, c[0x0][0xc14] ;  /* 0x0003050000047ab9 */ /* 0x000fe40000000800 */
[----:B-1----:R-:W-:-:S13]  /*10440*/  ISETP.GE.AND P0, PT, R27, UR4, PT ;  /* 0x000000041b007c0c */ /* 0x002fda000bf06270 */
[----:B------:R-:W-:Y:S05]  /*10450*/  @!P0 BRA `(.L_x_398) ;  /* 0xffffff0800fc8947 */ /* 0x000fea000383ffff */
[----:B------:R-:W-:Y:S05]  /*10460*/  BRA `(.L_x_285) ;  /* 0x0000004c00f47947 */ /* 0x000fea0003800000 */
.L_x_283:
[----:B------:R-:W-:-:S08]  /*10470*/  NOP ;  /* 0x0000000000007918 */ /* 0x000fd00000000000 */
[----:B------:R-:W0:-:S00]  /*10480*/  USETMAXREG.DEALLOC.CTAPOOL 0x20 ;  /* 0x00000020000079c8 */ /* 0x000e0000080e0500 */
[----:B0-----:R-:W-:Y:S02]  /*10490*/  LOP3.LUT R0, R0, 0x3, RZ, 0xc0, !PT ;  /* 0x0000000300007812 */ /* 0x001fe400078ec0ff */
[----:B------:R-:W-:-:S04]  /*104a0*/  LOP3.LUT R22, R22, 0xfffffffd, RZ, 0xc0, !PT ;  /* 0xfffffffd16167812 */ /* 0x000fc800078ec0ff */
[----:B------:R-:W0:Y:S02]  /*104b0*/  SHFL.IDX PT, R0, R0, RZ, 0x1f ;  /* 0x00001fff00007589 */ /* 0x000e2400000e0000 */
[----:B0-----:R-:W-:Y:S01]  /*104c0*/  ISETP.NE.AND P0, PT, R0, RZ, PT ;  /* 0x000000ff0000720c */ /* 0x001fe20003f05270 */
[----:B------:R-:W-:-:S12]  /*104d0*/  IMAD.MOV.U32 R0, RZ, RZ, RZ ;  /* 0x000000ffff007224 */ /* 0x000fd800078e00ff */
[----:B------:R-:W-:Y:S01]  /*104e0*/  @P0 LOP3.LUT R22, R22, 0x2, RZ, 0xfc, !PT ;  /* 0x0000000216160812 */ /* 0x000fe200078efcff */
[----:B------:R-:W-:Y:S06]  /*104f0*/  @!P0 BRA `(.L_x_399) ;  /* 0x00000000001c8947 */ /* 0x000fec0003800000 */
[----:B------:R-:W0:Y:S08]  /*10500*/  S2UR UR5, SR_CgaCtaId ;  /* 0x00000000000579c3 */ /* 0x000e300000008800 */
[----:B------:R-:W-:Y:S06]  /*10510*/  BAR.SYNC.DEFER_BLOCKING 0x5, 0x200 ;  /* 0x0148000000007b1d */ /* 0x000fec0000010000 */
[----:B------:R-:W-:-:S02]  /*10520*/  UMOV UR4, 0x400 ;  /* 0x0000040000047882 */ /* 0x000fc40000000000 */
[----:B0-----:R-:W-:-:S09]  /*10530*/  ULEA UR4, UR5, UR4, 0x18 ;  /* 0x0000000405047291 */ /* 0x001fd2000f8ec03f */
[----:B------:R-:W0:Y:S01]  /*10540*/  LDS.128 R16, [UR4+0x132d0] ;  /* 0x0132d004ff107984 */ /* 0x000e220008000c00 */
[----:B------:R-:W-:Y:S06]  /*10550*/  BAR.ARV 0x4, 0x200 ;  /* 0x0108000000007b1d */ /* 0x000fec0000002000 */
[----:B------:R-:W-:Y:S05]  /*10560*/  BRA `(.L_x_400) ;  /* 0x0000000800007947 */ /* 0x000fea0003800000 */
.L_x_399:
[----:B------:R-:W0:Y:S01]  /*10570*/  S2R R2, SR_TID.X ;  /* 0x0000000000027919 */ /* 0x000e220000002100 */
[----:B------:R-:W-:Y:S01]  /*10580*/  ULDC UR4, c[0x0][0xc14] ;  /* 0x0003050000047ab9 */ /* 0x000fe20000000800 */
[----:B------:R-:W1:Y:S01]  /*10590*/  S2UR UR6, SR_CTAID.X ;  /* 0x00000000000679c3 */ /* 0x000e620000002500 */
[----:B------:R-:W-:Y:S01]  /*105a0*/  ULDC UR5, c[0x0][0xc10] ;  /* 0x0003040000057ab9 */ /* 0x000fe20000000800 */
        /* <DEDUP_REMOVED lines=28> */
[----:B------:R-:W0:Y:S02]  /*10770*/  SHFL.IDX PT, R4, R7, 0x1f, 0x1f ;  /* 0x03e01f0007047f89 */ /* 0x000e2400000e0000 */
[----:B0-----:R-:W-:-:S04]  /*10780*/  IMAD R4, R4, UR5, RZ ;  /* 0x0000000504047c24 */ /* 0x001fc8000f8e02ff */
[----:B------:R-:W-:Y:S01]  /*10790*/  IMAD.MOV.U32 R3, RZ, RZ, R4 ;  /* 0x000000ffff037224 */ /* 0x000fe200078e0004 */
[----:B-1----:R-:W-:-:S13]  /*107a0*/  ISETP.GT.AND P6, PT, R4, UR6, PT ;  /* 0x0000000604007c0c */ /* 0x002fda000bfc4270 */
[----:B------:R-:W-:Y:S05]  /*107b0*/  @P6 BRA `(.L_x_401) ;  /* 0x00000000009c6947 */ /* 0x000fea0003800000 */
[----:B------:R-:W0:Y:S01]  /*107c0*/  LDC R6, c[0x0][0xc14] ;  /* 0x00030500ff067b82 */ /* 0x000e220000000800 */
[----:B------:R-:W-:Y:S01]  /*107d0*/  IMAD.MOV.U32 R4, RZ, RZ, R3 ;  /* 0x000000ffff047224 */ /* 0x000fe200078e0003 */
[----:B------:R-:W-:Y:S01]  /*107e0*/  UMOV UR4, URZ ;  /* 0x0000003f00047c82 */ /* 0x000fe20008000000 */
[----:B------:R-:W-:Y:S01]  /*107f0*/  ULDC UR7, c[0x0][0xc14] ;  /* 0x0003050000077ab9 */ /* 0x000fe20000000800 */
[----:B------:R-:W-:-:S05]  /*10800*/  ULDC UR5, c[0x0][0xc10] ;  /* 0x0003040000057ab9 */ /* 0x000fca0000000800 */
.L_x_405:
[----:B------:R-:W-:Y:S01]  /*10810*/  UIADD3 UR4, UR4, 0x1f, URZ ;  /* 0x0000001f04047890 */ /* 0x000fe2000fffe03f */
[----:B------:R-:W-:-:S05]  /*10820*/  IMAD.U32 R19, RZ, RZ, UR7 ;  /* 0x00000007ff137e24 */ /* 0x000fca000f8e00ff */
[----:B0-----:R-:W-:-:S13]  /*10830*/  ISETP.LE.AND P6, PT, R6, UR4, PT ;  /* 0x0000000406007c0c */ /* 0x001fda000bfc3270 */
[----:B------:R-:W-:Y:S05]  /*10840*/  @P6 BRA `(.L_x_402) ;  /* 0x0000000400246947 */ /* 0x000fea0003800000 */
[----:B------:R-:W-:Y:S01]  /*10850*/  VIADD R7, R5, UR4 ;  /* 0x0000000405077c36 */ /* 0x000fe20008000000 */
[----:B------:R-:W-:Y:S01]  /*10860*/  BSSY B0, `(.L_x_403) ;  /* 0x0000007000007945 */ /* 0x000fe20003800000 */
[----:B------:R-:W-:-:S03]  /*10870*/  IMAD.MOV.U32 R0, RZ, RZ, RZ ;  /* 0x000000ffff007224 */ /* 0x000fc600078e00ff */
[----:B------:R-:W-:-:S13]  /*10880*/  ISETP.GE.OR P6, PT, R7, R6, !P0 ;  /* 0x000000060700720c */ /* 0x000fda00047c6670 */
[----:B------:R-:W-:Y:S05]  /*10890*/  @P6 BRA `(.L_x_404) ;  /* 0x00000000000c6947 */ /* 0x000fea0003800000 */
[----:B------:R-:W0:Y:S02]  /*108a0*/  LDC.64 R2, c[0x0][0xc58] ;  /* 0x00031600ff027b82 */ /* 0x000e240000000a00 */
[----:B0-----:R-:W-:-:S05]  /*108b0*/  IMAD.WIDE R2, R7, 0x4, R2 ;  /* 0x0000000407027825 */ /* 0x001fca00078e0202 */
[----:B------:R0:W5:Y:S02]  /*108c0*/  LDG.E R0, desc[UR42][R2.64] ;  /* 0x0000002a02007981 */ /* 0x000164000c1e1900 */
.L_x_404:
[----:B------:R-:W-:Y:S05]  /*108d0*/  BSYNC B0 ;  /* 0x0000000000007941 */ /* 0x000fea0003800000 */
.L_x_403:
        /* <DEDUP_REMOVED lines=17> */
[----:B------:R-:W-:-:S05]  /*109f0*/  IMAD.IADD R4, R3, 0x1, R4 ;  /* 0x0000000103047824 */ /* 0x000fca00078e0204 */
[----:B------:R-:W-:-:S13]  /*10a00*/  ISETP.GT.AND P6, PT, R4, UR6, PT ;  /* 0x0000000604007c0c */ /* 0x000fda000bfc4270 */
[----:B------:R-:W-:Y:S05]  /*10a10*/  @!P6 BRA `(.L_x_405) ;  /* 0xfffffffc007ce947 */ /* 0x000fea000383ffff */
[----:B------:R-:W-:-:S07]  /*10a20*/  IMAD.MOV.U32 R7, RZ, RZ, R9 ;  /* 0x000000ffff077224 */ /* 0x000fce00078e0009 */
.L_x_401:
[----:B------:R-:W-:-:S04]  /*10a30*/  IMAD.IADD R9, R4, 0x1, -R3 ;  /* 0x0000000104097824 */ /* 0x000fc800078e0a03 */
[----:B------:R-:W-:-:S05]  /*10a40*/  IMAD R2, R7, UR5, R9 ;  /* 0x0000000507027c24 */ /* 0x000fca000f8e0209 */
[----:B------:R-:W-:-:S13]  /*10a50*/  ISETP.GT.AND P0, PT, R2, UR6, PT ;  /* 0x0000000602007c0c */ /* 0x000fda000bf04270 */
[----:B------:R-:W-:-:S04]  /*10a60*/  VOTE.ANY R6, PT, !P0 ;  /* 0x0000000000067806 */ /* 0x000fc800040e0100 */
[----:B------:R-:W0:Y:S01]  /*10a70*/  POPC R19, R6 ;  /* 0x0000000600137309 */ /* 0x000e220000000000 */
[----:B------:R-:W-:Y:S01]  /*10a80*/  ISETP.NE.AND P0, PT, R6, RZ, PT ;  /* 0x000000ff0600720c */ /* 0x000fe20003f05270 */
[----:B0-----:R-:W0:Y:S02]  /*10a90*/  SHFL.IDX PT, R0, R0, R19, 0x1f ;  /* 0x00001f1300007589 */ /* 0x001e2400000e0000 */
[----:B0-----:R-:W-:-:S04]  /*10aa0*/  IABS R4, R0 ;  /* 0x0000000000047213 */ /* 0x001fc80000000000 */
[----:B------:R-:W0:Y:S08]  /*10ab0*/  I2F.RP R8, R4 ;  /* 0x0000000400087306 */ /* 0x000e300000209400 */
[----:B0-----:R-:W0:Y:S02]  /*10ac0*/  MUFU.RCP R8, R8 ;  /* 0x0000000800087308 */ /* 0x001e240000001000 */
[----:B0-----:R-:W-:-:S06]  /*10ad0*/  IADD3 R2, R8, 0xffffffe, RZ ;  /* 0x0ffffffe08027810 */ /* 0x001fcc0007ffe0ff */
[----:B------:R0:W1:Y:S01]  /*10ae0*/  F2I.FTZ.U32.TRUNC.NTZ R3, R2 ;  /* 0x0000000200037305 */ /* 0x000062000021f000 */
[----:B------:R-:W-:Y:S05]  /*10af0*/  @!P0 BRA `(.L_x_406) ;  /* 0x0000000000088947 */ /* 0x000fea0003800000 */
[----:B------:R-:W-:-:S06]  /*10b00*/  VIADD R16, R19, 0xffffffff ;  /* 0xffffffff13107836 */ /* 0x000fcc0000000000 */
[----:B------:R2:W3:Y:S02]  /*10b10*/  SHFL.IDX PT, R16, R7, R16, 0x1f ;  /* 0x00001f1007107589 */ /* 0x0004e400000e0000 */
.L_x_406:
[----:B---3--:R-:W-:Y:S01]  /*10b20*/  IMAD R16, R16, UR5, R9 ;  /* 0x0000000510107c24 */ /* 0x008fe2000f8e0209 */
[----:B0-----:R-:W-:Y:S01]  /*10b30*/  IABS R2, R0 ;  /* 0x0000000000027213 */ /* 0x001fe20000000000 */
[----:B-12---:R-:W-:Y:S02]  /*10b40*/  IMAD.MOV R7, RZ, RZ, -R3 ;  /* 0x000000ffff077224 */ /* 0x006fe400078e0a03 */
[----:B------:R-:W-:Y:S01]  /*10b50*/  VIADD R19, R19, UR4 ;  /* 0x0000000413137c36 */ /* 0x000fe20008000000 */
[----:B------:R-:W-:Y:S01]  /*10b60*/  IADD3 R9, -R16, UR6, RZ ;  /* 0x0000000610097c10 */ /* 0x000fe2000fffe1ff */
[----:B------:R-:W-:Y:S02]  /*10b70*/  IMAD.MOV R8, RZ, RZ, -R2 ;  /* 0x000000ffff087224 */ /* 0x000fe400078e0a02 */
[----:B------:R-:W-:Y:S01]  /*10b80*/  IMAD R7, R7, R4, RZ ;  /* 0x0000000407077224 */ /* 0x000fe200078e02ff */
[----:B------:R-:W-:Y:S01]  /*10b90*/  IABS R6, R9 ;  /* 0x0000000900067213 */ /* 0x000fe20000000000 */
[----:B------:R-:W-:-:S04]  /*10ba0*/  IMAD.MOV.U32 R2, RZ, RZ, RZ ;  /* 0x000000ffff027224 */ /* 0x000fc800078e00ff */
[----:B------:R-:W-:-:S04]  /*10bb0*/  IMAD.HI.U32 R2, R3, R7, R2 ;  /* 0x0000000703027227 */ /* 0x000fc800078e0002 */
[----:B------:R-:W-:Y:S02]  /*10bc0*/  IMAD.MOV.U32 R3, RZ, RZ, R6 ;  /* 0x000000ffff037224 */ /* 0x000fe400078e0006 */
[----:B------:R-:W-:Y:S02]  /*10bd0*/  IMAD.MOV.U32 R6, RZ, RZ, R8 ;  /* 0x000000ffff067224 */ /* 0x000fe400078e0008 */
[----:B------:R-:W-:-:S04]  /*10be0*/  IMAD.HI.U32 R2, R2, R3, RZ ;  /* 0x0000000302027227 */ /* 0x000fc800078e00ff */
[----:B------:R-:W-:-:S05]  /*10bf0*/  IMAD R3, R2, R6, R3 ;  /* 0x0000000602037224 */ /* 0x000fca00078e0203 */
[----:B------:R-:W-:-:S13]  /*10c00*/  ISETP.GT.U32.AND P1, PT, R4, R3, PT ;  /* 0x000000030400720c */ /* 0x000fda0003f24070 */
[-C--:B------:R-:W-:Y:S01]  /*10c10*/  @!P1 IADD3 R3, R3, -R4.reuse, RZ ;  /* 0x8000000403039210 */ /* 0x080fe20007ffe0ff */
[----:B------:R-:W-:Y:S01]  /*10c20*/  @!P1 VIADD R2, R2, 0x1 ;  /* 0x0000000102029836 */ /* 0x000fe20000000000 */
[----:B------:R-:W-:Y:S02]  /*10c30*/  ISETP.NE.AND P1, PT, R0, RZ, PT ;  /* 0x000000ff0000720c */ /* 0x000fe40003f25270 */
[----:B------:R-:W-:Y:S02]  /*10c40*/  ISETP.GE.U32.AND P0, PT, R3, R4, PT ;  /* 0x000000040300720c */ /* 0x000fe40003f06070 */
[----:B------:R-:W-:-:S04]  /*10c50*/  LOP3.LUT R3, R9, R0, RZ, 0x3c, !PT ;  /* 0x0000000009037212 */ /* 0x000fc800078e3cff */
[----:B------:R-:W-:-:S07]  /*10c60*/  ISETP.GE.AND P2, PT, R3, RZ, PT ;  /* 0x000000ff0300720c */ /* 0x000fce0003f46270 */
[----:B------:R-:W-:-:S06]  /*10c70*/  @P0 VIADD R2, R2, 0x1 ;  /* 0x0000000102020836 */ /* 0x000fcc0000000000 */
[----:B------:R-:W-:Y:S01]  /*10c80*/  @!P2 IMAD.MOV R2, RZ, RZ, -R2 ;  /* 0x000000ffff02a224 */ /* 0x000fe200078e0a02 */
[----:B------:R-:W-:-:S05]  /*10c90*/  @!P1 LOP3.LUT R2, RZ, R0, RZ, 0x33, !PT ;  /* 0x00000000ff029212 */ /* 0x000fca00078e33ff */
[--C-:B------:R-:W-:Y:S02]  /*10ca0*/  IMAD.MOV R17, RZ, RZ, -R2.reuse ;  /* 0x000000ffff117224 */ /* 0x100fe400078e0a02 */
[----:B------:R-:W-:Y:S02]  /*10cb0*/  IMAD.MOV.U32 R18, RZ, RZ, R2 ;  /* 0x000000ffff127224 */ /* 0x000fe400078e0002 */
[----:B------:R-:W-:Y:S01]  /*10cc0*/  IMAD R17, R0, R17, R9 ;  /* 0x0000001100117224 */ /* 0x000fe200078e0209 */
[----:B------:R-:W-:Y:S06]  /*10cd0*/  BRA `(.L_x_407) ;  /* 0x00000000000c7947 */ /* 0x000fec0003800000 */
.L_x_402:
[----:B------:R-:W-:Y:S01]  /*10ce0*/  MOV R17, RZ ;  /* 0x000000ff00117202 */ /* 0x000fe20000000f00 */
[----:B------:R-:W-:Y:S02]  /*10cf0*/  IMAD.U32 R16, RZ, RZ, UR6 ;  /* 0x00000006ff107e24 */ /* 0x000fe4000f8e00ff */
[----:B------:R-:W-:-:S07]  /*10d00*/  IMAD.MOV.U32 R18, RZ, RZ, RZ ;  /* 0x000000ffff127224 */ /* 0x000fce00078e00ff */
.L_x_407:
[----:B------:R-:W-:-:S13]  /*10d10*/  ISETP.NE.AND P0, PT, R5, RZ, PT ;  /* 0x000000ff0500720c */ /* 0x000fda0003f05270 */
[----:B------:R-:W0:Y:S01]  /*10d20*/  @!P0 S2R R3, SR_CgaCtaId ;  /* 0x0000000000038919 */ /* 0x000e220000008800 */
[----:B------:R-:W-:-:S04]  /*10d30*/  @!P0 MOV R0, 0x400 ;  /* 0x0000040000008802 */ /* 0x000fc80000000f00 */
[----:B0-----:R-:W-:-:S05]  /*10d40*/  @!P0 LEA R0, R3, R0, 0x18 ;  /* 0x0000000003008211 */ /* 0x001fca00078ec0ff */
[----:B------:R1:W-:Y:S01]  /*10d50*/  @!P0 STS.128 [R0+0x132d0], R16 ;  /* 0x0132d01000008388 */ /* 0x0003e20000000c00 */
[----:B------:R-:W-:Y:S06]  /*10d60*/  BAR.ARV 0x5, 0x200 ;  /* 0x0148000000007b1d */ /* 0x000fec0000002000 */
.L_x_400:
[----:B------:R2:W-:Y:S01]  /*10d70*/  STL [R1+0x1c], RZ ;  /* 0x00001cff01007387 */ /* 0x0005e20000100800 */
[----:B------:R-:W-:Y:S01]  /*10d80*/  ULDC UR4, c[0x0][0xc14] ;  /* 0x0003050000047ab9 */ /* 0x000fe20000000800 */
[----:B------:R-:W-:Y:S01]  /*10d90*/  IMAD.MOV.U32 R25, RZ, RZ, 0x1 ;  /* 0x00000001ff197424 */ /* 0x000fe200078e00ff */
[----:B0-----:R-:W-:Y:S01]  /*10da0*/  ISETP.GE.AND P0, PT, R19, UR4, PT ;  /* 0x0000000413007c0c */ /* 0x001fe2000bf06270 */
[----:B------:R-:W-:-:S12]  /*10db0*/  IMAD.MOV.U32 R23, RZ, RZ, RZ ;  /* 0x000000ffff177224 */ /* 0x000fd800078e00ff */
[----:B--2---:R-:W-:Y:S05]  /*10dc0*/  @P0 BRA `(.L_x_408) ;  /* 0x0000004000a40947 */ /* 0x004fea0003800000 */
[----:B-1----:R-:W0:Y:S01]  /*10dd0*/  S2R R0, SR_TID.X ;  /* 0x0000000000007919 */ /* 0x002e220000002100 */
[----:B------:R-:W-:Y:S01]  /*10de0*/  BSSY B7, `(.L_x_408) ;  /* 0x0000427000077945 */ /* 0x000fe20003800000 */
[----:B------:R-:W-:Y:S01]  /*10df0*/  IMAD.MOV.U32 R26, RZ, RZ, 0x1 ;  /* 0x00000001ff1a7424 */ /* 0x000fe200078e00ff */
[----:B------:R-:W-:Y:S01]  /*10e00*/  ULOP3.LUT UR36, UR37, 0x1, URZ, 0xfc, !UPT ;  /* 0x0000000125247892 */ /* 0x000fe2000f8efc3f */
[----:B------:R-:W1:Y:S01]  /*10e10*/  S2R R8, SR_TID.X ;  /* 0x0000000000087919 */ /* 0x000e620000002100 */
[----:B------:R-:W-:Y:S01]  /*10e20*/  IMAD.MOV.U32 R24, RZ, RZ, RZ ;  /* 0x000000ffff187224 */ /* 0x000fe200078e00ff */
[----:B------:R-:W-:Y:S01]  /*10e30*/  ULOP3.LUT UR39, UR37, 0x2, URZ, 0xfc, !UPT ;  /* 0x0000000225277892 */ /* 0x000fe2000f8efc3f */
[----:B------:R-:W-:Y:S01]  /*10e40*/  IMAD.MOV.U32 R23, RZ, RZ, RZ ;  /* 0x000000ffff177224 */ /* 0x000fe200078e00ff */
[----:B------:R-:W-:Y:S01]  /*10e50*/  ULDC UR38, c[0x0][0xc] ;  /* 0x0000030000267ab9 */ /* 0x000fe20000000800 */
[----:B------:R-:W-:Y:S01]  /*10e60*/  IMAD.MOV.U32 R25, RZ, RZ, 0x1 ;  /* 0x00000001ff197424 */ /* 0x000fe200078e00ff */
[----:B------:R-:W-:Y:S01]  /*10e70*/  ULDC.64 UR40, c[0x0][0x198] ;  /* 0x0000660000287ab9 */ /* 0x000fe20000000a00 */
[----:B0-----:R-:W-:Y:S01]  /*10e80*/  LOP3.LUT R2, R0, 0x7f, RZ, 0xc0, !PT ;  /* 0x0000007f00027812 */ /* 0x001fe200078ec0ff */
[----:B-1----:R-:W-:Y:S01]  /*10e90*/  IMAD.SHL.U32 R0, R8, 0x40, RZ ;  /* 0x0000004008007824 */ /* 0x002fe200078e00ff */
[----:B------:R-:W-:-:S03]  /*10ea0*/  SHF.R.U32.HI R3, RZ, 0x1, R8 ;  /* 0x00000001ff037819 */ /* 0x000fc60000011608 */
[----:B------:R-:W-:Y:S01]  /*10eb0*/  IMAD.SHL.U32 R5, R2, 0x10, RZ ;  /* 0x0000001002057824 */ /* 0x000fe200078e00ff */
[C---:B------:R-:W-:Y:S01]  /*10ec0*/  SHF.L.U32 R4, R8.reuse, 0x5, RZ ;  /* 0x0000000508047819 */ /* 0x040fe200000006ff */
[----:B------:R-:W-:Y:S01]  /*10ed0*/  IMAD.SHL.U32 R6, R8, 0x4, RZ ;  /* 0x0000000408067824 */ /* 0x000fe200078e00ff */
[----:B------:R-:W-:Y:S02]  /*10ee0*/  LOP3.LUT R2, R0, 0x180, RZ, 0xc0, !PT ;  /* 0x0000018000027812 */ /* 0x000fe400078ec0ff */
[----:B------:R-:W-:Y:S02]  /*10ef0*/  LOP3.LUT R7, R5, 0x600, RZ, 0xc0, !PT ;  /* 0x0000060005077812 */ /* 0x000fe400078ec0ff */
[----:B------:R-:W-:Y:S01]  /*10f00*/  LOP3.LUT R2, R2, 0x30, R3, 0xf8, !PT ;  /* 0x0000003002027812 */ /* 0x000fe200078ef803 */
[----:B------:R-:W-:Y:S01]  /*10f10*/  IMAD.SHL.U32 R3, R8, 0x8, RZ ;  /* 0x0000000808037824 */ /* 0x000fe200078e00ff */
[----:B------:R-:W-:Y:S02]  /*10f20*/  LOP3.LUT R5, R4, 0x80, RZ, 0xc0, !PT ;  /* 0x0000008004057812 */ /* 0x000fe400078ec0ff */
[----:B------:R-:W-:-:S02]  /*10f30*/  LOP3.LUT R7, R7, 0x60, R4, 0xf8, !PT ;  /* 0x0000006007077812 */ /* 0x000fc400078ef804 */
[----:B------:R-:W-:Y:S02]  /*10f40*/  LOP3.LUT R3, R2, 0x30, R3, 0x78, !PT ;  /* 0x0000003002037812 */ /* 0x000fe400078e7803 */
[----:B------:R-:W-:Y:S02]  /*10f50*/  LOP3.LUT R5, R5, 0x10, R8, 0xf8, !PT ;  /* 0x0000001005057812 */ /* 0x000fe400078ef808 */
[----:B------:R-:W-:Y:S02]  /*10f60*/  LOP3.LUT R0, R3, 0x640, R0, 0xf8, !PT ;  /* 0x0000064003007812 */ /* 0x000fe400078ef800 */
[----:B------:R-:W-:Y:S02]  /*10f70*/  LOP3.LUT R5, R5, 0x10, R6, 0x78, !PT ;  /* 0x0000001005057812 */ /* 0x000fe400078e7806 */
[----:B------:R-:W-:Y:S01]  /*10f80*/  LOP3.LUT R4, R7, 0x100, R4, 0xf8, !PT ;  /* 0x0000010007047812 */ /* 0x000fe200078ef804 */
[----:B------:R0:W-:Y:S03]  /*10f90*/  STL [R1], R0 ;  /* 0x0000000001007387 */ /* 0x0001e60000100800 */
[----:B------:R-:W-:Y:S01]  /*10fa0*/  LOP3.LUT R29, R4, R5, RZ, 0xfc, !PT ;  /* 0x00000005041d7212 */ /* 0x000fe200078efcff */
[----:B------:R0:W-:Y:S06]  /*10fb0*/  STL [R1+0x1c], RZ ;  /* 0x00001cff01007387 */ /* 0x0001ec0000100800 */
.L_x_503:
[----:B0-----:R-:W1:Y:S02]  /*10fc0*/  LDC.64 R2, c[0x0][0xc60] ;  /* 0x00031800ff027b82 */ /* 0x001e640000000a00 */
[----:B-1----:R-:W-:-:S05]  /*10fd0*/  IMAD.WIDE R2, R19, 0x4, R2 ;  /* 0x0000000413027825 */ /* 0x002fca00078e0202 */
[----:B--2---:R-:W2:Y:S01]  /*10fe0*/  LDG.E R28, desc[UR42][R2.64] ;  /* 0x0000002a021c7981 */ /* 0x004ea2000c1e1900 */
[----:B------:R-:W-:Y:S05]  /*10ff0*/  YIELD ;  /* 0x0000000000007946 */ /* 0x000fea0003800000 */
[----:B------:R-:W-:Y:S01]  /*11000*/  ULDC.64 UR4, c[0x0][0xa28] ;  /* 0x00028a0000047ab9 */ /* 0x000fe20000000a00 */
[----:B------:R-:W-:Y:S01]  /*11010*/  ULDC.64 UR6, c[0x0][0xa00] ;  /* 0x0002800000067ab9 */ /* 0x000fe20000000a00 */
[----:B------:R-:W-:Y:S02]  /*11020*/  ISETP.NE.U32.AND P0, PT, RZ, UR4, PT ;  /* 0x00000004ff007c0c */ /* 0x000fe4000bf05070 */
[----:B------:R-:W-:-:S02]  /*11030*/  ISETP.NE.U32.AND P2, PT, RZ, UR6, PT ;  /* 0x00000006ff007c0c */ /* 0x000fc4000bf45070 */
[----:B------:R-:W-:Y:S02]  /*11040*/  ISETP.NE.AND.EX P1, PT, RZ, UR5, PT, P0 ;  /* 0x00000005ff007c0c */ /* 0x000fe4000bf25300 */
[----:B------:R-:W-:Y:S01]  /*11050*/  ISETP.NE.AND.EX P0, PT, RZ, UR7, PT, P2 ;  /* 0x00000007ff007c0c */ /* 0x000fe2000bf05320 */
[----:B0-----:R-:W-:Y:S01]  /*11060*/  IMAD.MOV.U32 R0, RZ, RZ, RZ ;  /* 0x000000ffff007224 */ /* 0x001fe200078e00ff */
[----:B------:R-:W-:Y:S02]  /*11070*/  MOV R27, RZ ;  /* 0x000000ff001b7202 */ /* 0x000fe40000000f00 */
[----:B--2---:R-:W-:-:S09]  /*11080*/  SHF.R.S32.HI R7, RZ, 0x1f, R28 ;  /* 0x0000001fff077819 */ /* 0x004fd2000001141c */
[C---:B------:R-:W-:Y:S02]  /*11090*/  @P0 LEA R4, P3, R28.reuse, UR6, 0x2 ;  /* 0x000000061c040c11 */ /* 0x040fe4000f8610ff */
[C---:B------:R-:W-:Y:S02]  /*110a0*/  @P1 LEA R2, P2, R28.reuse, UR4, 0x2 ;  /* 0x000000041c021c11 */ /* 0x040fe4000f8410ff */
[C-C-:B------:R-:W-:Y:S01]  /*110b0*/  @P0 LEA.HI.X R5, R28.reuse, UR7, R7.reuse, 0x2, P3 ;  /* 0x000000071c050c11 */ /* 0x140fe200098f1407 */
[C---:B------:R-:W-:Y:S01]  /*110c0*/  IMAD.SHL.U32 R10, R28.reuse, 0x4, RZ ;  /* 0x000000041c0a7824 */ /* 0x040fe200078e00ff */
[C-C-:B------:R-:W-:Y:S01]  /*110d0*/  @P1 LEA.HI.X R3, R28.reuse, UR5, R7.reuse, 0x2, P2 ;  /* 0x000000051c031c11 */ /* 0x140fe200090f1407 */
[----:B------:R-:W-:Y:S01]  /*110e0*/  ULDC.64 UR4, c[0x0][0xa10] ;  /* 0x0002840000047ab9 */ /* 0x000fe20000000a00 */
[----:B------:R-:W-:Y:S01]  /*110f0*/  SHF.L.U64.HI R9, R28, 0x2, R7 ;  /* 0x000000021c097819 */ /* 0x000fe20000010207 */
[----:B------:R-:W2:Y:S01]  /*11100*/  @P0 LDG.E R0, desc[UR42][R4.64] ;  /* 0x0000002a04000981 */ /* 0x000ea2000c1e1900 */
[----:B------:R-:W-:Y:S01]  /*11110*/  ISETP.NE.U32.AND P2, PT, RZ, UR4, PT ;  /* 0x00000004ff007c0c */ /* 0x000fe2000bf45070 */
[----:B------:R-:W-:Y:S01]  /*11120*/  IMAD.MOV.U32 R6, RZ, RZ, RZ ;  /* 0x000000ffff067224 */ /* 0x000fe200078e00ff */
[----:B------:R-:W-:Y:S01]  /*11130*/  ULDC.64 UR6, c[0x0][0xa20] ;  /* 0x0002880000067ab9 */ /* 0x000fe20000000a00 */
[----:B------:R0:W5:Y:S01]  /*11140*/  @P1 LDG.E R27, desc[UR42][R2.64] ;  /* 0x0000002a021b1981 */ /* 0x000162000c1e1900 */
[----:B------:R-:W-:-:S03]  /*11150*/  ISETP.NE.AND.EX P1, PT, RZ, UR5, PT, P2 ;  /* 0x00000005ff007c0c */ /* 0x000fc6000bf25320 */
[----:B------:R-:W-:Y:S01]  /*11160*/  STL [R1+0x8], R10 ;  /* 0x0000080a01007387 */ /* 0x000fe20000100800 */
[----:B0-----:R-:W-:-:S03]  /*11170*/  IADD3 R2, P2, R10, UR4, RZ ;  /* 0x000000040a027c10 */ /* 0x001fc6000ff5e0ff */
[----:B------:R-:W-:Y:S01]  /*11180*/  STL [R1+0xc], R9 ;  /* 0x00000c0901007387 */ /* 0x000fe20000100800 */
[----:B------:R-:W-:Y:S01]  /*11190*/  IADD3.X R3, R9, UR5, RZ, P2, !PT ;  /* 0x0000000509037c10 */ /* 0x000fe200097fe4ff */
[----:B------:R-:W-:Y:S02]  /*111a0*/  ULDC.64 UR4, c[0x0][0xa08] ;  /* 0x0002820000047ab9 */ /* 0x000fe40000000a00 */
[----:B------:R-:W-:Y:S02]  /*111b0*/  ISETP.NE.U32.AND P0, PT, RZ, UR4, PT ;  /* 0x00000004ff007c0c */ /* 0x000fe4000bf05070 */
[----:B------:R-:W5:Y:S02]  /*111c0*/  @P1 LDG.E R7, desc[UR42][R2.64] ;  /* 0x0000002a02071981 */ /* 0x000f64000c1e1900 */
[----:B------:R-:W-:Y:S02]  /*111d0*/  ISETP.NE.AND.EX P0, PT, RZ, UR5, PT, P0 ;  /* 0x00000005ff007c0c */ /* 0x000fe4000bf05300 */
[----:B------:R-:W5:Y:S04]  /*111e0*/  @P1 LDG.E R8, desc[UR42][R2.64+0x4] ;  /* 0x0000042a02081981 */ /* 0x000f68000c1e1900 */
[----:B--2---:R0:W-:Y:S02]  /*111f0*/  STL [R1+0x20], R0 ;  /* 0x0000200001007387 */ /* 0x0041e40000100800 */
[----:B0-----:R-:W-:-:S06]  /*11200*/  IMAD.MOV.U32 R0, RZ, RZ, RZ ;  /* 0x000000ffff007224 */ /* 0x001fcc00078e00ff */
[----:B------:R0:W5:Y:S02]  /*11210*/  @P1 LDG.E R0, desc[UR42][R2.64] ;  /* 0x0000002a02001981 */ /* 0x000164000c1e1900 */
[----:B0-----:R-:W-:-:S04]  /*11220*/  IADD3 R2, P2, R10, UR4, RZ ;  /* 0x000000040a027c10 */ /* 0x001fc8000ff5e0ff */
[----:B------:R-:W-:Y:S01]  /*11230*/  IADD3.X R3, R9, UR5, RZ, P2, !PT ;  /* 0x0000000509037c10 */ /* 0x000fe200097fe4ff */
[----:B------:R-:W-:-:S04]  /*11240*/  ULDC.64 UR4, c[0x0][0x3f8] ;  /* 0x0000fe0000047ab9 */ /* 0x000fc80000000a00 */
[----:B------:R-:W5:Y:S01]  /*11250*/  @P0 LDG.E R6, desc[UR42][R2.64] ;  /* 0x0000002a02060981 */ /* 0x000f62000c1e1900 */
[----:B------:R-:W-:Y:S01]  /*11260*/  ISETP.NE.U32.AND P2, PT, RZ, UR6, PT ;  /* 0x00000006ff007c0c */ /* 0x000fe2000bf45070 */
[----:B------:R-:W-:-:S03]  /*11270*/  UISETP.NE.U32.AND UP0, UPT, UR4, URZ, UPT ;  /* 0x0000003f0400728c */ /* 0x000fc6000bf05070 */
[----:B------:R-:W-:Y:S01]  /*11280*/  ISETP.NE.AND.EX P2, PT, RZ, UR7, PT, P2 ;  /* 0x00000007ff007c0c */ /* 0x000fe2000bf45320 */
[----:B------:R-:W-:Y:S01]  /*11290*/  UISETP.NE.AND.EX UP0, UPT, UR5, URZ, UPT, UP0 ;  /* 0x0000003f0500728c */ /* 0x000fe2000bf05300 */
[----:B------:R-:W-:Y:S02]  /*112a0*/  ULDC UR4, c[0x0][0x404] ;  /* 0x0001010000047ab9 */ /* 0x000fe40000000800 */
[----:B------:R-:W-:Y:S01]  /*112b0*/  ULDC UR5, c[0x0][0x2e0] ;  /* 0x0000b80000057ab9 */ /* 0x000fe20000000800 */
[----:B------:R-:W-:-:S04]  /*112c0*/  USEL UR4, UR4, 0x1, UP0 ;  /* 0x0000000104047887 */ /* 0x000fc80008000000 */
[----:B------:R-:W-:-:S04]  /*112d0*/  UIMAD UR4, UR4, UR5, URZ ;  /* 0x00000005040472a4 */ /* 0x000fc8000f8e023f */
[----:B------:R-:W-:-:S04]  /*112e0*/  @P2 IADD3 R4, P3, R10, UR6, RZ ;  /* 0x000000060a042c10 */ /* 0x000fc8000ff7e0ff */
[----:B------:R-:W-:Y:S01]  /*112f0*/  @P2 IADD3.X R5, R9, UR7, RZ, P3, !PT ;  /* 0x0000000709052c10 */ /* 0x000fe20009ffe4ff */
[----:B------:R-:W-:Y:S01]  /*11300*/  IMAD.U32 R9, RZ, RZ, UR4 ;  /* 0x00000004ff097e24 */ /* 0x000fe2000f8e00ff */
[----:B------:R-:W-:-:S05]  /*11310*/  ULDC UR4, c[0x0][0x338] ;  /* 0x0000ce0000047ab9 */ /* 0x000fca0000000800 */
[----:B------:R0:W5:Y:S02]  /*11320*/  @P2 LDG.E R9, desc[UR42][R4.64] ;  /* 0x0000002a04092981 */ /* 0x000164000c1e1900 */
[----:B0-----:R-:W-:Y:S01]  /*11330*/  IMAD.U32 R4, RZ, RZ, UR4 ;  /* 0x00000004ff047e24 */ /* 0x001fe2000f8e00ff */
[----:B------:R-:W-:Y:S06]  /*11340*/  @P2 BRA `(.L_x_409) ;  /* 0x0000000000102947 */ /* 0x000fec0003800000 */
[----:B------:R-:W-:Y:S05]  /*11350*/  @!P0 BRA `(.L_x_409) ;  /* 0x00000000000c8947 */ /* 0x000fea0003800000 */
[----:B------:R-:W2:Y:S04]  /*11360*/  LDG.E R10, desc[UR42][R2.64] ;  /* 0x0000002a020a7981 */ /* 0x000ea8000c1e1900 */
[----:B-----5:R-:W2:Y:S02]  /*11370*/  LDG.E R9, desc[UR42][R2.64+0x4] ;  /* 0x0000042a02097981 */ /* 0x020ea4000c1e1900 */
[----:B--2---:R-:W-:-:S07]  /*11380*/  IADD3 R9, -R10, R9, RZ ;  /* 0x000000090a097210 */ /* 0x004fce0007ffe1ff */
.L_x_409:
[----:B-----5:R-:W-:Y:S01]  /*11390*/  @P1 IMAD.IADD R4, R8, 0x1, -R7 ;  /* 0x0000000108041824 */ /* 0x020fe200078e0a07 */
[----:B------:R-:W-:Y:S01]  /*113a0*/  BSSY B0, `(.L_x_410) ;  /* 0x00000e7000007945 */ /* 0x000fe20003800000 */
[--C-:B------:R-:W-:Y:S02]  /*113b0*/  IMAD.IADD R9, R9, 0x1, -R27.reuse ;  /* 0x0000000109097824 */ /* 0x100fe400078e0a1b */
[----:B------:R-:W-:Y:S02]  /*113c0*/  IMAD.IADD R27, R6, 0x1, R27 ;  /* 0x00000001061b7824 */ /* 0x000fe400078e021b */
[----:B------:R-:W-:-:S05]  /*113d0*/  IMAD.IADD R2, R9, 0x1, R4 ;  /* 0x0000000109027824 */ /* 0x000fca00078e0204 */
[----:B------:R0:W-:Y:S02]  /*113e0*/  STL [R1+0x14], R2 ;  /* 0x0000140201007387 */ /* 0x0001e40000100800 */
[----:B0-----:R-:W-:-:S04]  /*113f0*/  VIADD R2, R2, 0x9f ;  /* 0x0000009f02027836 */ /* 0x001fc80000000000 */
[----:B------:R-:W-:-:S05]  /*11400*/  IMAD.HI R2, R2, 0x66666667, RZ ;  /* 0x6666666702027827 */ /* 0x000fca00078e02ff */
[----:B------:R-:W-:-:S04]  /*11410*/  SHF.R.U32.HI R3, RZ, 0x1f, R2 ;  /* 0x0000001fff037819 */ /* 0x000fc80000011602 */
[----:B------:R-:W-:Y:S01]  /*11420*/  LEA.HI.SX32 R5, R2, R3, 0x1a ;  /* 0x0000000302057211 */ /* 0x000fe200078fd2ff */
[----:B------:R-:W-:-:S04]  /*11430*/  IMAD.MOV R2, RZ, RZ, -R9 ;  /* 0x000000ffff027224 */ /* 0x000fc800078e0a09 */
[----:B------:R-:W-:Y:S01]  /*11440*/  IMAD R3, R5, 0xa0, -R9 ;  /* 0x000000a005037824 */ /* 0x000fe200078e0a09 */
[----:B------:R-:W-:Y:S01]  /*11450*/  VIMNMX R2, RZ, R2, !PT ;  /* 0x00000002ff027248 */ /* 0x000fe20007fe0100 */
[----:B------:R0:W-:Y:S03]  /*11460*/  STL [R1+0x18], R5 ;  /* 0x0000180501007387 */ /* 0x0001e60000100800 */
[----:B------:R-:W-:-:S04]  /*11470*/  VIMNMX R3, R3, R4, PT ;  /* 0x0000000403037248 */ /* 0x000fc80003fe0100 */
[----:B------:R-:W-:-:S13]  /*11480*/  ISETP.GT.AND P0, PT, R3, R2, PT ;  /* 0x000000020300720c */ /* 0x000fda0003f04270 */
[----:B------:R-:W-:Y:S02]  /*11490*/  @P0 VIADD R4, R3, 0x9f ;  /* 0x0000009f03040836 */ /* 0x000fe40000000000 */
[----:B------:R-:W-:-:S04]  /*114a0*/  IMAD.WIDE.U32 R2, R2, -0x33333333, RZ ;  /* 0xcccccccd02027825 */ /* 0x000fc800078e00ff */
[----:B------:R-:W-:Y:S01]  /*114b0*/  @P0 IMAD.HI R4, R4, 0x66666667, RZ ;  /* 0x6666666704040827 */ /* 0x000fe200078e02ff */
[----:B------:R-:W-:-:S04]  /*114c0*/  SHF.R.U32.HI R3, RZ, 0x7, R3 ;  /* 0x00000007ff037819 */ /* 0x000fc80000011603 */
[----:B0-----:R-:W-:Y:S02]  /*114d0*/  @P0 SHF.R.U32.HI R5, RZ, 0x1f, R4 ;  /* 0x0000001fff050819 */ /* 0x001fe40000011604 */
[----:B------:R-:W-:Y:S02]  /*114e0*/  MOV R2, R3 ;  /* 0x0000000300027202 */ /* 0x000fe40000000f00 */
[----:B------:R-:W-:Y:S02]  /*114f0*/  @P0 LEA.HI.SX32 R2, R4, R5, 0x1a ;  /* 0x0000000504020211 */ /* 0x000fe400078fd2ff */
[----:B------:R-:W-:Y:S02]  /*11500*/  PLOP3.LUT P0, PT, PT, PT, PT, 0x80, 0x0 ;  /* 0x000000000000781c */ /* 0x000fe40003f0f070 */
[----:B------:R-:W-:-:S13]  /*11510*/  ISETP.GT.AND P2, PT, R2, R3, PT ;  /* 0x000000030200720c */ /* 0x000fda0003f44270 */
[----:B------:R-:W-:Y:S05]  /*11520*/  @!P2 BRA `(.L_x_411) ;  /* 0x0000000c0038a947 */ /* 0x000fea0003800000 */
[----:B------:R-:W0:Y:S01]  /*11530*/  LDC R4, c[0x0][0x428] ;  /* 0x00010a00ff047b82 */ /* 0x000e220000000800 */
[----:B------:R-:W-:Y:S01]  /*11540*/  UMOV UR4, 0xffffffff ;  /* 0xffffffff00047882 */ /* 0x000fe20000000000 */
[----:B0-----:R-:W-:-:S13]  /*11550*/  ISETP.NE.AND P0, PT, R4, 0x1, PT ;  /* 0x000000010400780c */ /* 0x001fda0003f05270 */
[----:B------:R-:W0:Y:S08]  /*11560*/  @P0 LDC R5, c[0x0][0x42c] ;  /* 0x00010b00ff050b82 */ /* 0x000e300000000800 */
[----:B------:R-:W1:Y:S01]  /*11570*/  @P0 LDC R7, c[0x0][0x430] ;  /* 0x00010c00ff070b82 */ /* 0x000e620000000800 */
[----:B0-----:R-:W-:-:S04]  /*11580*/  @P0 IMAD.HI.U32 R4, R18, R5, RZ ;  /* 0x0000000512040227 */ /* 0x001fc800078e00ff */
[----:B------:R-:W-:Y:S01]  /*11590*/  IMAD.MOV.U32 R5, RZ, RZ, R18 ;  /* 0x000000ffff057224 */ /* 0x000fe200078e0012 */
[----:B-1----:R-:W-:Y:S02]  /*115a0*/  @P0 SHF.R.U32.HI R5, RZ, R7, R4 ;  /* 0x00000007ff050219 */ /* 0x002fe40000011604 */
[----:B------:R-:W-:Y:S01]  /*115b0*/  SEL R4, R28, RZ, !P1 ;  /* 0x000000ff1c047207 */ /* 0x000fe20004800000 */
[----:B------:R-:W-:Y:S06]  /*115c0*/  BRA.DIV UR4, `(.L_x_412) ;  /* 0x0000004604ac7947 */ /* 0x000fec000b800000 */
[----:B------:R-:W0:Y:S02]  /*115d0*/  S2R R6, SR_TID.X ;  /* 0x0000000000067919 */ /* 0x000e240000002100 */
[----:B0-----:R-:W-:-:S04]  /*115e0*/  SHF.R.U32.HI R6, RZ, 0x5, R6 ;  /* 0x00000005ff067819 */ /* 0x001fc80000011606 */
[----:B------:R-:W-:-:S05]  /*115f0*/  LOP3.LUT R6, R6, 0x3, RZ, 0xc0, !PT ;  /* 0x0000000306067812 */ /* 0x000fca00078ec0ff */
[----:B------:R0:W1:Y:S02]  /*11600*/  SHFL.IDX PT, R14, R6, RZ, 0x1f ;  /* 0x00001fff060e7589 */ /* 0x00006400000e0000 */
.L_x_550:
[----:B-1----:R-:W-:Y:S02]  /*11610*/  ISETP.NE.AND P0, PT, R14, RZ, PT ;  /* 0x000000ff0e00720c */ /* 0x002fe40003f05270 */
[----:B------:R-:W-:-:S11]  /*11620*/  PLOP3.LUT P6, PT, PT, PT, PT, 0x8, 0x0 ;  /* 0x000000000000781c */ /* 0x000fd60003fce170 */
[----:B------:R-:W-:Y:S05]  /*11630*/  @P0 BRA `(.L_x_413) ;  /* 0x00000000000c0947 */ /* 0x000fea0003800000 */
[----:B------:R-:W-:-:S03]  /*11640*/  UMOV UR4, 0xffffffff ;  /* 0xffffffff00047882 */ /* 0x000fc60000000000 */
[----:B------:R-:W-:Y:S05]  /*11650*/  BRA.DIV UR4, `(.L_x_414) ;  /* 0x0000004604bc7947 */ /* 0x000fea000b800000 */
[----:B------:R-:W-:-:S13]  /*11660*/  ELECT P6, URZ, PT ;  /* 0x00000000003f782f */ /* 0x000fda00038c0000 */
.L_x_413:
[----:B0-----:R-:W2:Y:S01]  /*11670*/  LDL R6, [R1+0x1c] ;  /* 0x00001c0001067983 */ /* 0x001ea20000100800 */
[----:B------:R-:W-:Y:S01]  /*11680*/  MOV R8, 0x400 ;  /* 0x0000040000087802 */ /* 0x000fe20000000f00 */
[----:B------:R-:W-:Y:S01]  /*11690*/  BSSY B1, `(.L_x_415) ;  /* 0x000000a000017945 */ /* 0x000fe20003800000 */
[----:B--2---:R-:W-:-:S05]  /*116a0*/  VIADD R7, R6, 0x1 ;  /* 0x0000000106077836 */ /* 0x004fca0000000000 */
[----:B------:R-:W-:-:S04]  /*116b0*/  LEA.HI R6, R7, R7, RZ, 0x1 ;  /* 0x0000000707067211 */ /* 0x000fc800078f08ff */
[----:B------:R-:W-:-:S05]  /*116c0*/  LOP3.LUT R6, R6, 0xfffffffe, RZ, 0xc0, !PT ;  /* 0xfffffffe06067812 */ /* 0x000fca00078ec0ff */
[----:B------:R-:W-:Y:S02]  /*116d0*/  IMAD.IADD R7, R7, 0x1, -R6 ;  /* 0x0000000107077824 */ /* 0x000fe400078e0a06 */
[----:B------:R-:W0:Y:S03]  /*116e0*/  S2R R6, SR_CgaCtaId ;  /* 0x0000000000067919 */ /* 0x000e260000008800 */
[----:B------:R-:W-:Y:S02]  /*116f0*/  SHF.L.U32 R7, R7, 0x1f, RZ ;  /* 0x0000001f07077819 */ /* 0x000fe400000006ff */
[----:B0-----:R-:W-:-:S04]  /*11700*/  LEA R6, R6, R8, 0x18 ;  /* 0x0000000806067211 */ /* 0x001fc800078ec0ff */
[----:B------:R-:W0:Y:S02]  /*11710*/  SYNCS.PHASECHK.TRANS64.TRYWAIT P0, [R6+URZ+0x13220], R7 ;  /* 0x01322007060075a7 */ /* 0x000e24000800017f */
[----:B0-----:R-:W-:Y:S05]  /*11720*/  @!P0 BRA `(.L_x_416) ;  /* 0x0000004400a88947 */ /* 0x001fea0003800000 */
.L_x_553:
[----:B------:R-:W-:Y:S05]  /*11730*/  BSYNC B1 ;  /* 0x0000000000017941 */ /* 0x000fea0003800000 */
.L_x_415:
[----:B------:R-:W-:Y:S04]  /*11740*/  BSSY B1, `(.L_x_417) ;  /* 0x000004d000017945 */ /* 0x000fe80003800000 */
[----:B------:R-:W-:Y:S05]  /*11750*/  @!P6 BRA `(.L_x_418) ;  /* 0x00000004002ce947 */ /* 0x000fea0003800000 */
[----:B------:R-:W1:Y:S01]  /*11760*/  S2R R8, SR_TID.X ;  /* 0x0000000000087919 */ /* 0x000e620000002100 */
[----:B0-----:R-:W-:Y:S01]  /*11770*/  IMAD R7, R24, 0x8, R6 ;  /* 0x0000000818077824 */ /* 0x001fe200078e0206 */
[----:B------:R-:W-:Y:S01]  /*11780*/  BSSY B2, `(.L_x_419) ;  /* 0x0000006000027945 */ /* 0x000fe20003800000 */
[----:B-1----:R-:W-:Y:S02]  /*11790*/  LOP3.LUT R9, R8, 0x7f, RZ, 0xc0, !PT ;  /* 0x0000007f08097812 */ /* 0x002fe400078ec0ff */
[----:B------:R-:W-:Y:S02]  /*117a0*/  SHF.L.U32 R8, R26, 0x1f, RZ ;  /* 0x0000001f1a087819 */ /* 0x000fe400000006ff */
[----:B------:R-:W-:Y:S02]  /*117b0*/  ISETP.NE.AND P1, PT, R9, RZ, PT ;  /* 0x000000ff0900720c */ /* 0x000fe40003f25270 */
[----:B------:R-:W0:Y:S02]  /*117c0*/  SYNCS.PHASECHK.TRANS64.TRYWAIT P0, [R7+URZ+0x132a0], R8 ;  /* 0x0132a008070075a7 */ /* 0x000e24000800017f */
[----:B0-----:R-:W-:Y:S09]  /*117d0*/  @!P0 BRA `(.L_x_420) ;  /* 0x0000004400908947 */ /* 0x001ff20003800000 */
.L_x_554:
[----:B------:R-:W-:Y:S05]  /*117e0*/  BSYNC B2 ;  /* 0x0000000000027941 */ /* 0x000fea0003800000 */
.L_x_419:
[----:B------:R-:W-:Y:S04]  /*117f0*/  BSSY B2, `(.L_x_421) ;  /* 0x0000009000027945 */ /* 0x000fe80003800000 */
[----:B------:R-:W-:Y:S05]  /*11800*/  @P1 BRA `(.L_x_422) ;  /* 0x00000000001c1947 */ /* 0x000fea0003800000 */
[----:B------:R-:W1:Y:S02]  /*11810*/  S2R R9, SR_TID.X ;  /* 0x0000000000097919 */ /* 0x000e640000002100 */
[----:B-1----:R-:W-:Y:S01]  /*11820*/  LOP3.LUT R10, R9, 0x1f, RZ, 0xc0, !PT ;  /* 0x0000001f090a7812 */ /* 0x002fe200078ec0ff */
[----:B------:R-:W-:-:S03]  /*11830*/  IMAD.MOV.U32 R9, RZ, RZ, 0x2800 ;  /* 0x00002800ff097424 */ /* 0x000fc600078e00ff */
[----:B------:R-:W-:Y:S01]  /*11840*/  ISETP.NE.AND P0, PT, R10, RZ, PT ;  /* 0x000000ff0a00720c */ /* 0x000fe20003f05270 */
[----:B------:R1:W-:-:S12]  /*11850*/  SYNCS.ARRIVE.TRANS64 RZ, [R7+URZ+0x13290], R9 ;  /* 0x0132900907ff79a7 */ /* 0x0003d8000800003f */
[----:B-1----:R-:W-:Y:S05]  /*11860*/  @!P0 BRA `(.L_x_422) ;  /* 0x0000000000048947 */ /* 0x002fea0003800000 */
[----:B------:R-:W-:Y:S01]  /*11870*/  BPT.TRAP 0x1 ;  /* 0x000000040000795c */ /* 0x000fe20000300000 */
.L_x_422:
[----:B------:R-:W-:Y:S05]  /*11880*/  BSYNC B2 ;  /* 0x0000000000027941 */ /* 0x000fea0003800000 */
.L_x_421:
[----:B------:R-:W-:Y:S01]  /*11890*/  MOV R13, RZ ;  /* 0x000000ff000d7202 */ /* 0x000fe20000000f00 */
[----:B------:R-:W-:Y:S01]  /*118a0*/  IMAD R10, R2, 0xa0, R0 ;  /* 0x000000a0020a7824 */ /* 0x000fe200078e0200 */
[----:B------:R-:W-:Y:S01]  /*118b0*/  UIADD3 UR4, UP0, UR40, 0x570, URZ ;  /* 0x0000057028047890 */ /* 0x000fe2000ff1e03f */
[----:B------:R-:W-:Y:S01]  /*118c0*/  IMAD R9, R24, 0x2800, R6 ;  /* 0x0000280018097824 */ /* 0x000fe200078e0206 */
[----:B------:R-:W-:Y:S01]  /*118d0*/  R2UR UR10, R13 ;  /* 0x000000000d0a72ca */ /* 0x000fe200000e0000 */
[----:B------:R-:W-:Y:S01]  /*118e0*/  VIADD R10, R10, 0xffffff60 ;  /* 0xffffff600a0a7836 */ /* 0x000fe20000000000 */
[----:B------:R-:W-:Y:S01]  /*118f0*/  PLOP3.LUT P0, PT, PT, PT, PT, 0x80, 0x0 ;  /* 0x000000000000781c */ /* 0x000fe20003f0f070 */
[----:B------:R-:W-:Y:S01]  /*11900*/  VIADD R11, R7, 0x13290 ;  /* 0x00013290070b7836 */ /* 0x000fe20000000000 */
[----:B------:R-:W-:Y:S01]  /*11910*/  UIADD3.X UR5, URZ, UR41, URZ, UP0, !UPT ;  /* 0x000000293f057290 */ /* 0x000fe200087fe43f */
[----:B------:R-:W-:Y:S01]  /*11920*/  VIADD R12, R9, 0xe000 ;  /* 0x0000e000090c7836 */ /* 0x000fe20000000000 */
[----:B------:R-:W-:Y:S01]  /*11930*/  UMOV UR6, 0x0 ;  /* 0x0000000000067882 */ /* 0x000fe20000000000 */
[----:B------:R-:W-:-:S09]  /*11940*/  UMOV UR7, 0x12f00000 ;  /* 0x12f0000000077882 */ /* 0x000fd20000000000 */
.L_x_423:
[----:B------:R-:W-:-:S13]  /*11950*/  @P0 ELECT P2, URZ, PT ;  /* 0x00000000003f082f */ /* 0x000fda0003840000 */
[----:B------:R-:W-:Y:S02]  /*11960*/  @P2 R2UR UR13, R4 ;  /* 0x00000000040d22ca */ /* 0x000fe400000e0000 */
[----:B------:R-:W-:Y:S02]  /*11970*/  @P2 R2UR UR12, R5 ;  /* 0x00000000050c22ca */ /* 0x000fe400000e0000 */
[----:B------:R-:W-:Y:S02]  /*11980*/  @P2 R2UR UR11, R10 ;  /* 0x000000000a0b22ca */ /* 0x000fe400000e0000 */
[----:B------:R-:W-:Y:S02]  /*11990*/  @P2 R2UR UR9, R11 ;  /* 0x000000000b0922ca */ /* 0x000fe400000e0000 */
[----:B------:R-:W-:Y:S02]  /*119a0*/  @P2 R2UR UR8, R12 ;  /* 0x000000000c0822ca */ /* 0x000fe400000e0000 */
[----:B------:R-:W-:-:S02]  /*119b0*/  @P2 PLOP3.LUT P0, PT, P2, PT, PT, 0x8, 0x0 ;  /* 0x000000000000281c */ /* 0x000fc4000170e170 */
[----:B------:R-:W-:-:S09]  /*119c0*/  PLOP3.LUT P2, PT, PT, PT, PT, 0x8, 0x0 ;  /* 0x000000000000781c */ /* 0x000fd20003f4e170 */
[----:B------:R1:W-:Y:S02]  /*119d0*/  UTMALDG.4D [UR8], [UR4], desc[UR6] ;  /* 0x00000608040075b4 */ /* 0x0003e40008019000 */
[----:B-1----:R-:W-:Y:S05]  /*119e0*/  @P0 BRA.U.ANY `(.L_x_423) ;  /* 0xfffffffd00d80947 */ /* 0x002fea000393ffff */
[----:B------:R-:W1:Y:S01]  /*119f0*/  SYNCS.PHASECHK.TRANS64.TRYWAIT P0, [R7+URZ+0x132c0], R8 ;  /* 0x0132c008070075a7 */ /* 0x000e62000800017f */
[----:B------:R-:W-:Y:S04]  /*11a00*/  BSSY B2, `(.L_x_424) ;  /* 0x0000002000027945 */ /* 0x000fe80003800000 */
[----:B-1----:R-:W-:Y:S05]  /*11a10*/  @!P0 BRA `(.L_x_425) ;  /* 0x0000004400148947 */ /* 0x002fea0003800000 */
.L_x_555:
[----:B------:R-:W-:Y:S05]  /*11a20*/  BSYNC B2 ;  /* 0x0000000000027941 */ /* 0x000fea0003800000 */
.L_x_424:
[----:B------:R-:W-:Y:S01]  /*11a30*/  BSSY B2, `(.L_x_426) ;  /* 0x000000b000027945 */ /* 0x000fe20003800000 */
[----:B------:R-:W-:Y:S02]  /*11a40*/  IMAD.MOV.U32 R14, RZ, RZ, 0x0 ;  /* 0x00000000ff0e7424 */ /* 0x000fe400078e00ff */
[----:B------:R-:W-:Y:S01]  /*11a50*/  IMAD.MOV.U32 R15, RZ, RZ, 0x12f00000 ;  /* 0x12f00000ff0f7424 */ /* 0x000fe200078e00ff */
[----:B------:R-:W-:Y:S06]  /*11a60*/  @P1 BRA `(.L_x_427) ;  /* 0x00000000001c1947 */ /* 0x000fec0003800000 */
[----:B------:R-:W2:Y:S01]  /*11a70*/  S2R R11, SR_TID.X ;  /* 0x00000000000b7919 */ /* 0x000ea20000002100 */
[----:B01----:R-:W-:-:S04]  /*11a80*/  IMAD.MOV.U32 R8, RZ, RZ, 0x2800 ;  /* 0x00002800ff087424 */ /* 0x003fc800078e00ff */
[----:B------:R3:W-:Y:S01]  /*11a90*/  SYNCS.ARRIVE.TRANS64 RZ, [R7+URZ+0x132b0], R8 ;  /* 0x0132b00807ff79a7 */ /* 0x0007e2000800003f */
[----:B--2---:R-:W-:-:S04]  /*11aa0*/  LOP3.LUT R11, R11, 0x1f, RZ, 0xc0, !PT ;  /* 0x0000001f0b0b7812 */ /* 0x004fc800078ec0ff */
[----:B------:R-:W-:-:S13]  /*11ab0*/  ISETP.NE.AND P0, PT, R11, RZ, PT ;  /* 0x000000ff0b00720c */ /* 0x000fda0003f05270 */
[----:B---3--:R-:W-:Y:S05]  /*11ac0*/  @!P0 BRA `(.L_x_427) ;  /* 0x0000000000048947 */ /* 0x008fea0003800000 */
[----:B------:R-:W-:Y:S01]  /*11ad0*/  BPT.TRAP 0x1 ;  /* 0x000000040000795c */ /* 0x000fe20000300000 */
.L_x_427:
[----:B------:R-:W-:Y:S05]  /*11ae0*/  BSYNC B2 ;  /* 0x0000000000027941 */ /* 0x000fea0003800000 */
.L_x_426:
[----:B------:R-:W-:Y:S01]  /*11af0*/  R2UR UR10, R13 ;  /* 0x000000000d0a72ca */ /* 0x000fe200000e0000 */
[----:B------:R-:W-:Y:S01]  /*11b00*/  UIADD3 UR4, UP0, UR40, 0x670, URZ ;  /* 0x0000067028047890 */ /* 0x000fe2000ff1e03f */
[----:B------:R-:W-:Y:S01]  /*11b10*/  R2UR UR6, R14 ;  /* 0x000000000e0672ca */ /* 0x000fe200000e0000 */
[----:B01----:R-:W-:Y:S01]  /*11b20*/  VIADD R7, R7, 0x132b0 ;  /* 0x000132b007077836 */ /* 0x003fe20000000000 */
[----:B------:R-:W-:Y:S01]  /*11b30*/  R2UR UR7, R15 ;  /* 0x000000000f0772ca */ /* 0x000fe200000e0000 */
[----:B------:R-:W-:Y:S01]  /*11b40*/  UIADD3.X UR5, URZ, UR41, URZ, UP0, !UPT ;  /* 0x000000293f057290 */ /* 0x000fe200087fe43f */
[----:B------:R-:W-:Y:S02]  /*11b50*/  PLOP3.LUT P0, PT, PT, PT, PT, 0x80, 0x0 ;  /* 0x000000000000781c */ /* 0x000fe40003f0f070 */
[----:B------:R-:W-:-:S11]  /*11b60*/  IADD3 R9, R9, 0x6000, RZ ;  /* 0x0000600009097810 */ /* 0x000fd60007ffe0ff */
.L_x_428:
        /* <DEDUP_REMOVED lines=10> */
.L_x_418:
[----:B------:R-:W-:Y:S05]  /*11c10*/  BSYNC B1 ;  /* 0x0000000000017941 */ /* 0x000fea0003800000 */
.L_x_417:
[----:B------:R-:W-:Y:S01]  /*11c20*/  VIADD R2, R2, 0xfffffffe ;  /* 0xfffffffe02027836 */ /* 0x000fe20000000000 */
[----:B------:R-:W-:Y:S01]  /*11c30*/  PLOP3.LUT P0, PT, PT, PT, PT, 0x8, 0x0 ;  /* 0x000000000000781c */ /* 0x000fe20003f0e170 */
[----:B------:R-:W-:-:S03]  /*11c40*/  VIADD R24, R24, 0x1 ;  /* 0x0000000118187836 */ /* 0x000fc60000000000 */
[----:B------:R-:W-:Y:S02]  /*11c50*/  ISETP.GE.AND P2, PT, R2, R3, PT ;  /* 0x000000030200720c */ /* 0x000fe40003f46270 */
[----:B------:R-:W-:-:S04]  /*11c60*/  ISETP.NE.AND P1, PT, R24, 0x2, PT ;  /* 0x000000021800780c */ /* 0x000fc80003f25270 */
[----:B0-----:R-:W-:Y:S02]  /*11c70*/  SEL R7, RZ, 0x1, P1 ;  /* 0x00000001ff077807 */ /* 0x001fe40000800000 */
[----:B------:R-:W-:Y:S02]  /*11c80*/  SEL R24, R24, RZ, P1 ;  /* 0x000000ff18187207 */ /* 0x000fe40000800000 */
[----:B------:R-:W-:-:S03]  /*11c90*/  LOP3.LUT R26, R26, R7, RZ, 0x3c, !PT ;  /* 0x000000071a1a7212 */ /* 0x000fc600078e3cff */
[----:B------:R-:W-:Y:S05]  /*11ca0*/  @!P2 BRA `(.L_x_411) ;  /* 0x000000040058a947 */ /* 0x000fea0003800000 */
.L_x_441:
[----:B------:R-:W-:Y:S05]  /*11cb0*/  YIELD ;  /* 0x0000000000007946 */ /* 0x000fea0003800000 */
[----:B------:R-:W-:Y:S04]  /*11cc0*/  BSSY B1, `(.L_x_429) ;  /* 0x000004c000017945 */ /* 0x000fe80003800000 */
[----:B------:R-:W-:Y:S05]  /*11cd0*/  @!P6 BRA `(.L_x_430) ;  /* 0x000000040028e947 */ /* 0x000fea0003800000 */
[----:B------:R-:W0:Y:S01]  /*11ce0*/  S2R R7, SR_TID.X ;  /* 0x0000000000077919 */ /* 0x000e220000002100 */
[----:B------:R-:W-:Y:S01]  /*11cf0*/  SHF.L.U32 R8, R26, 0x1f, RZ ;  /* 0x0000001f1a087819 */ /* 0x000fe200000006ff */
[----:B------:R-:W-:Y:S01]  /*11d00*/  BSSY B2, `(.L_x_431) ;  /* 0x0000006000027945 */ /* 0x000fe20003800000 */
[----:B0-----:R-:W-:Y:S01]  /*11d10*/  LOP3.LUT R9, R7, 0x7f, RZ, 0xc0, !PT ;  /* 0x0000007f07097812 */ /* 0x001fe200078ec0ff */
[----:B------:R-:W-:-:S03]  /*11d20*/  IMAD R7, R24, 0x8, R6 ;  /* 0x0000000818077824 */ /* 0x000fc600078e0206 */
[----:B------:R-:W-:Y:S01]  /*11d30*/  ISETP.NE.AND P2, PT, R9, RZ, PT ;  /* 0x000000ff0900720c */ /* 0x000fe20003f45270 */
[----:B------:R-:W0:Y:S02]  /*11d40*/  SYNCS.PHASECHK.TRANS64.TRYWAIT P1, [R7+URZ+0x132a0], R8 ;  /* 0x0132a008070075a7 */ /* 0x000e24000802017f */
[----:B0-----:R-:W-:Y:S10]  /*11d50*/  @!P1 BRA `(.L_x_432) ;  /* 0x0000004000589947 */ /* 0x001ff40003800000 */
.L_x_556:
[----:B------:R-:W-:Y:S05]  /*11d60*/  BSYNC B2 ;  /* 0x0000000000027941 */ /* 0x000fea0003800000 */
.L_x_431:
        /* <DEDUP_REMOVED lines=9> */
.L_x_434:
[----:B------:R-:W-:Y:S05]  /*11e00*/  BSYNC B2 ;  /* 0x0000000000027941 */ /* 0x000fea0003800000 */
.L_x_433:
[----:B------:R-:W-:Y:S01]  /*11e10*/  IMAD.MOV.U32 R13, RZ, RZ, RZ ;  /* 0x000000ffff0d7224 */ /* 0x000fe200078e00ff */
[----:B------:R-:W-:Y:S01]  /*11e20*/  UIADD3 UR4, UP0, UR40, 0x570, URZ ;  /* 0x0000057028047890 */ /* 0x000fe2000ff1e03f */
[----:B------:R-:W-:Y:S01]  /*11e30*/  IMAD R9, R24, 0x2800, R6 ;  /* 0x0000280018097824 */ /* 0x000fe200078e0206 */
[----:B------:R-:W-:Y:S01]  /*11e40*/  PLOP3.LUT P1, PT, PT, PT, PT, 0x80, 0x0 ;  /* 0x000000000000781c */ /* 0x000fe20003f2f070 */
[----:B------:R-:W-:Y:S01]  /*11e50*/  IMAD R10, R2, 0xa0, R0 ;  /* 0x000000a0020a7824 */ /* 0x000fe200078e0200 */
[----:B------:R-:W-:Y:S01]  /*11e60*/  R2UR UR10, R13 ;  /* 0x000000000d0a72ca */ /* 0x000fe200000e0000 */
[----:B------:R-:W-:Y:S01]  /*11e70*/  VIADD R12, R9, 0xe000 ;  /* 0x0000e000090c7836 */ /* 0x000fe20000000000 */
[----:B------:R-:W-:Y:S01]  /*11e80*/  IADD3 R11, R7, 0x13290, RZ ;  /* 0x00013290070b7810 */ /* 0x000fe20007ffe0ff */
[----:B------:R-:W-:Y:S01]  /*11e90*/  UIADD3.X UR5, URZ, UR41, URZ, UP0, !UPT ;  /* 0x000000293f057290 */ /* 0x000fe200087fe43f */
[----:B------:R-:W-:Y:S01]  /*11ea0*/  UMOV UR6, 0x0 ;  /* 0x0000000000067882 */ /* 0x000fe20000000000 */
[----:B------:R-:W-:-:S10]  /*11eb0*/  UMOV UR7, 0x12f00000 ;  /* 0x12f0000000077882 */ /* 0x000fd40000000000 */
.L_x_435:
        /* <DEDUP_REMOVED lines=13> */
.L_x_557:
[----:B------:R-:W-:Y:S05]  /*11f90*/  BSYNC B2 ;  /* 0x0000000000027941 */ /* 0x000fea0003800000 */
.L_x_436:
        /* <DEDUP_REMOVED lines=11> */
.L_x_439:
[----:B------:R-:W-:Y:S05]  /*12050*/  BSYNC B2 ;  /* 0x0000000000027941 */ /* 0x000fea0003800000 */
.L_x_438:
[----:B------:R-:W-:Y:S01]  /*12060*/  R2UR UR10, R13 ;  /* 0x000000000d0a72ca */ /* 0x000fe200000e0000 */
[----:B------:R-:W-:Y:S01]  /*12070*/  UIADD3 UR4, UP0, UR40, 0x670, URZ ;  /* 0x0000067028047890 */ /* 0x000fe2000ff1e03f */
[----:B------:R-:W-:Y:S01]  /*12080*/  R2UR UR6, R14 ;  /* 0x000000000e0672ca */ /* 0x000fe200000e0000 */
[----:B------:R-:W-:Y:S01]  /*12090*/  VIADD R9, R9, 0x6000 ;  /* 0x0000600009097836 */ /* 0x000fe20000000000 */
[----:B------:R-:W-:Y:S01]  /*120a0*/  R2UR UR7, R15 ;  /* 0x000000000f0772ca */ /* 0x000fe200000e0000 */
[----:B01----:R-:W-:Y:S01]  /*120b0*/  VIADD R7, R7, 0x132b0 ;  /* 0x000132b007077836 */ /* 0x003fe20000000000 */
[----:B------:R-:W-:Y:S01]  /*120c0*/  PLOP3.LUT P1, PT, PT, PT, PT, 0x80, 0x0 ;  /* 0x000000000000781c */ /* 0x000fe20003f2f070 */
[----:B------:R-:W-:-:S12]  /*120d0*/  UIADD3.X UR5, URZ, UR41, URZ, UP0, !UPT ;  /* 0x000000293f057290 */ /* 0x000fd800087fe43f */
.L_x_440:
        /* <DEDUP_REMOVED lines=9> */
[----:B0-----:R-:W-:Y:S05]  /*12170*/  @P1 BRA.U.ANY `(.L_x_440) ;  /* 0xfffffffd00d81947 */ /* 0x001fea000393ffff */
.L_x_430:
[----:B------:R-:W-:Y:S05]  /*12180*/  BSYNC B1 ;  /* 0x0000000000017941 */ /* 0x000fea0003800000 */
.L_x_429:
[C---:B------:R-:W-:Y:S01]  /*12190*/  ISETP.GT.AND P2, PT, R2.reuse, R3, PT ;  /* 0x000000030200720c */ /* 0x040fe20003f44270 */
[----:B------:R-:W-:Y:S01]  /*121a0*/  VIADD R2, R2, 0xffffffff ;  /* 0xffffffff02027836 */ /* 0x000fe20000000000 */
[----:B------:R-:W-:-:S04]  /*121b0*/  IADD3 R24, R24, 0x1, RZ ;  /* 0x0000000118187810 */ /* 0x000fc80007ffe0ff */
[----:B------:R-:W-:-:S04]  /*121c0*/  ISETP.NE.AND P1, PT, R24, 0x2, PT ;  /* 0x000000021800780c */ /* 0x000fc80003f25270 */
[----:B------:R-:W-:Y:S02]  /*121d0*/  SEL R7, RZ, 0x1, P1 ;  /* 0x00000001ff077807 */ /* 0x000fe40000800000 */
[----:B------:R-:W-:Y:S02]  /*121e0*/  SEL R24, R24, RZ, P1 ;  /* 0x000000ff18187207 */ /* 0x000fe40000800000 */
[----:B------:R-:W-:Y:S01]  /*121f0*/  LOP3.LUT R26, R26, R7, RZ, 0x3c, !PT ;  /* 0x000000071a1a7212 */ /* 0x000fe200078e3cff */
[----:B------:R-:W-:Y:S06]  /*12200*/  @P2 BRA `(.L_x_441) ;  /* 0xfffffff800a82947 */ /* 0x000fec000383ffff */
.L_x_411:
[----:B------:R-:W-:Y:S05]  /*12210*/  BSYNC B0 ;  /* 0x0000000000007941 */ /* 0x000fea0003800000 */
.L_x_410:
[----:B------:R-:W2:Y:S01]  /*12220*/  LDL R7, [R1+0x14] ;  /* 0x0000140001077983 */ /* 0x000ea20000100800 */
[----:B------:R-:W-:Y:S05]  /*12230*/  @!P0 WARPSYNC.ALL ;  /* 0x0000000000008948 */ /* 0x000fea0003800000 */
[----:B------:R-:W-:Y:S06]  /*12240*/  @!P0 BAR.SYNC.DEFER_BLOCKING 0xc, 0x200 ;  /* 0x0308000000008b1d */ /* 0x000fec0000010000 */
[----:B------:R-:W-:Y:S01]  /*12250*/  BSSY B6, `(.L_x_442) ;  /* 0x0000242000067945 */ /* 0x000fe20003800000 */
[----:B--2---:R-:W-:-:S13]  /*12260*/  ISETP.GT.AND P0, PT, R7, RZ, PT ;  /* 0x000000ff0700720c */ /* 0x004fda0003f04270 */
[----:B------:R-:W-:Y:S05]  /*12270*/  @P0 BRA `(.L_x_443) ;  /* 0x0000000000440947 */ /* 0x000fea0003800000 */
        /* <DEDUP_REMOVED lines=17> */
.L_x_443:
[----:B------:R-:W0:Y:S01]  /*12390*/  S2R R3, SR_CgaCtaId ;  /* 0x0000000000037919 */ /* 0x000e220000008800 */
[----:B------:R-:W-:-:S04]  /*123a0*/  MOV R0, 0x400 ;  /* 0x0000040000007802 */ /* 0x000fc80000000f00 */
[----:B0-----:R-:W-:-:S05]  /*123b0*/  LEA R2, R3, R0, 0x18 ;  /* 0x0000000003027211 */ /* 0x001fca00078ec0ff */
[----:B------:R-:W-:-:S05]  /*123c0*/  VIADD R0, R2, 0xe000 ;  /* 0x0000e00002007836 */ /* 0x000fca0000000000 */
[----:B------:R-:W-:-:S13]  /*123d0*/  LOP3.LUT P0, RZ, R0, 0x1bf, RZ, 0xc0, !PT ;  /* 0x000001bf00ff7812 */ /* 0x000fda000780c0ff */
[----:B------:R-:W-:Y:S05]  /*123e0*/  @!P0 BRA `(.L_x_445) ;  /* 0x0000000000408947 */ /* 0x000fea0003800000 */
[----:B------:R-:W-:Y:S01]  /*123f0*/  MOV R2, 0x0 ;  /* 0x0000000000027802 */ /* 0x000fe20000000f00 */
[----:B------:R-:W-:Y:S01]  /*12400*/  ULDC.64 UR6, c[0x4][0x98] ;  /* 0x0100260000067ab9 */ /* 0x000fe20000000a00 */
[----:B------:R-:W-:Y:S01]  /*12410*/  ULDC.64 UR8, c[0x4][0xa0] ;  /* 0x0100280000087ab9 */ /* 0x000fe20000000a00 */
[----:B------:R-:W-:Y:S01]  /*12420*/  ULDC.64 UR4, c[0x4][0x8] ;  /* 0x0100020000047ab9 */ /* 0x000fe20000000a00 */
[----:B------:R-:W-:Y:S01]  /*12430*/  IMAD.U32 R4, RZ, RZ, UR6 ;  /* 0x00000006ff047e24 */ /* 0x000fe2000f8e00ff */
[----:B------:R-:W-:Y:S01]  /*12440*/  MOV R10, UR4 ;  /* 0x00000004000a7c02 */ /* 0x000fe20008000f00 */
[----:B------:R-:W0:Y:S01]  /*12450*/  LDC.64 R2, c[0x4][R2] ;  /* 0x0100000002027b82 */ /* 0x000e220000000a00 */
[----:B------:R-:W-:Y:S02]  /*12460*/  IMAD.U32 R5, RZ, RZ, UR7 ;  /* 0x00000007ff057e24 */ /* 0x000fe4000f8e00ff */
        /* <DEDUP_REMOVED lines=8> */
.L_x_445:
[----:B------:R-:W0:Y:S01]  /*124f0*/  S2R R20, SR_CgaCtaId ;  /* 0x0000000000147919 */ /* 0x000e220000008800 */
[----:B------:R-:W-:Y:S02]  /*12500*/  MOV R2, 0x400 ;  /* 0x0000040000027802 */ /* 0x000fe40000000f00 */
[----:B------:R-:W-:Y:S02]  /*12510*/  LOP3.LUT R22, R22, 0xfffffffe, RZ, 0xc0, !PT ;  /* 0xfffffffe16167812 */ /* 0x000fe400078ec0ff */
[----:B0-----:R-:W-:-:S05]  /*12520*/  LEA R2, R20, R2, 0x18 ;  /* 0x0000000214027211 */ /* 0x001fca00078ec0ff */
[----:B------:R-:W-:-:S05]  /*12530*/  VIADD R0, R2, 0x6000 ;  /* 0x0000600002007836 */ /* 0x000fca0000000000 */
[----:B------:R-:W-:-:S13]  /*12540*/  LOP3.LUT P0, RZ, R0, 0x1bf, RZ, 0xc0, !PT ;  /* 0x000001bf00ff7812 */ /* 0x000fda000780c0ff */
[----:B------:R-:W-:Y:S01]  /*12550*/  @P0 LOP3.LUT R22, R22, 0x1, RZ, 0xfc, !PT ;  /* 0x0000000116160812 */ /* 0x000fe200078efcff */
[----:B------:R-:W-:Y:S06]  /*12560*/  @!P0 BRA `(.L_x_446) ;  /* 0x0000000000408947 */ /* 0x000fec0003800000 */
[----:B------:R-:W-:Y:S01]  /*12570*/  MOV R2, 0x0 ;  /* 0x0000000000027802 */ /* 0x000fe20000000f00 */
[----:B------:R-:W-:Y:S01]  /*12580*/  ULDC.64 UR6, c[0x4][0x98] ;  /* 0x0100260000067ab9 */ /* 0x000fe20000000a00 */
[----:B------:R-:W-:Y:S01]  /*12590*/  ULDC.64 UR8, c[0x4][0xa0] ;  /* 0x0100280000087ab9 */ /* 0x000fe20000000a00 */
[----:B------:R-:W-:Y:S01]  /*125a0*/  ULDC.64 UR4, c[0x4][0x10] ;  /* 0x0100040000047ab9 */ /* 0x000fe20000000a00 */
[----:B------:R-:W-:Y:S01]  /*125b0*/  IMAD.U32 R4, RZ, RZ, UR6 ;  /* 0x00000006ff047e24 */ /* 0x000fe2000f8e00ff */
[----:B------:R-:W-:Y:S01]  /*125c0*/  MOV R5, UR7 ;  /* 0x0000000700057c02 */ /* 0x000fe20008000f00 */
[----:B------:R-:W0:Y:S01]  /*125d0*/  LDC.64 R2, c[0x4][R2] ;  /* 0x0100000002027b82 */ /* 0x000e220000000a00 */
[----:B------:R-:W-:Y:S01]  /*125e0*/  IMAD.U32 R6, RZ, RZ, UR8 ;  /* 0x00000008ff067e24 */ /* 0x000fe2000f8e00ff */
[----:B------:R-:W-:Y:S01]  /*125f0*/  MOV R13, RZ ;  /* 0x000000ff000d7202 */ /* 0x000fe20000000f00 */
[----:B------:R-:W-:Y:S02]  /*12600*/  IMAD.U32 R7, RZ, RZ, UR9 ;  /* 0x00000009ff077e24 */ /* 0x000fe4000f8e00ff */
[----:B------:R-:W-:-:S02]  /*12610*/  IMAD.U32 R10, RZ, RZ, UR4 ;  /* 0x00000004ff0a7e24 */ /* 0x000fc4000f8e00ff */
[----:B------:R-:W-:Y:S02]  /*12620*/  IMAD.U32 R11, RZ, RZ, UR5 ;  /* 0x00000005ff0b7e24 */ /* 0x000fe4000f8e00ff */
[----:B------:R-:W-:Y:S02]  /*12630*/  IMAD.MOV.U32 R8, RZ, RZ, 0x70 ;  /* 0x00000070ff087424 */ /* 0x000fe400078e00ff */
[----:B------:R-:W-:-:S07]  /*12640*/  IMAD.MOV.U32 R12, RZ, RZ, 0x1 ;  /* 0x00000001ff0c7424 */ /* 0x000fce00078e00ff */
[----:B------:R-:W-:-:S07]  /*12650*/  LEPC R20, `(.L_x_446) ;  /* 0x000000001014794e */ /* 0x000fce0000000000 */
[----:B0-----:R-:W-:Y:S05]  /*12660*/  CALL.ABS.NOINC R2 ;  /* 0x0000000002007343 */ /* 0x001fea0003c00000 */
.L_x_446:
        /* <DEDUP_REMOVED lines=22> */
.L_x_447:
        /* <DEDUP_REMOVED lines=22> */
.L_x_448:
[----:B------:R-:W2:Y:S01]  /*12930*/  LDL.LU R2, [R1+0x8] ;  /* 0x0000080001027983 */ /* 0x000ea20000300800 */
[----:B------:R-:W-:Y:S01]  /*12940*/  ULDC.64 UR4, c[0x0][0x9f8] ;  /* 0x00027e0000047ab9 */ /* 0x000fe20000000a00 */
[----:B------:R-:W0:Y:S02]  /*12950*/  LDC R0, c[0x0][0x428] ;  /* 0x00010a00ff007b82 */ /* 0x000e240000000800 */
[----:B------:R-:W3:Y:S04]  /*12960*/  LDL.LU R20, [R1+0xc] ;  /* 0x00000c0001147983 */ /* 0x000ee80000300800 */
[----:B------:R-:W4:Y:S01]  /*12970*/  LDL.LU R21, [R1+0x20] ;  /* 0x0000200001157983 */ /* 0x000f220000300800 */
[----:B------:R-:W-:Y:S01]  /*12980*/  ISETP.NE.U32.AND P0, PT, RZ, UR4, PT ;  /* 0x00000004ff007c0c */ /* 0x000fe2000bf05070 */
[----:B------:R-:W1:Y:S03]  /*12990*/  S2R R4, SR_TID.X ;  /* 0x0000000000047919 */ /* 0x000e660000002100 */
[----:B------:R-:W-:-:S02]  /*129a0*/  ISETP.NE.AND.EX P0, PT, RZ, UR5, PT, P0 ;  /* 0x00000005ff007c0c */ /* 0x000fc4000bf05300 */
[----:B-1----:R-:W-:-:S11]  /*129b0*/  LOP3.LUT R6, R4, 0x7f, RZ, 0xc0, !PT ;  /* 0x0000007f04067812 */ /* 0x002fd600078ec0ff */
[----:B--2---:R-:W-:-:S04]  /*129c0*/  @P0 IADD3 R2, P1, R2, UR4, RZ ;  /* 0x0000000402020c10 */ /* 0x004fc8000ff3e0ff */
[----:B---3--:R-:W-:Y:S01]  /*129d0*/  @P0 IADD3.X R3, R20, UR5, RZ, P1, !PT ;  /* 0x0000000514030c10 */ /* 0x008fe20008ffe4ff */
[----:B------:R-:W-:Y:S01]  /*129e0*/  ULDC.64 UR4, c[0x0][0xa00] ;  /* 0x0002800000047ab9 */ /* 0x000fe20000000a00 */
[----:B------:R-:W-:-:S06]  /*129f0*/  MOV R20, R28 ;  /* 0x0000001c00147202 */ /* 0x000fcc0000000f00 */
[----:B------:R1:W5:Y:S01]  /*12a00*/  @P0 LDG.E R20, desc[UR42][R2.64] ;  /* 0x0000002a02140981 */ /* 0x000362000c1e1900 */
[----:B0-----:R-:W-:Y:S01]  /*12a10*/  ISETP.NE.AND P0, PT, R0, 0x1, PT ;  /* 0x000000010000780c */ /* 0x001fe20003f05270 */
[----:B------:R-:W-:Y:S01]  /*12a20*/  IMAD.MOV.U32 R0, RZ, RZ, R18 ;  /* 0x000000ffff007224 */ /* 0x000fe200078e0012 */
[----:B------:R-:W-:Y:S01]  /*12a30*/  ISETP.NE.AND P1, PT, R6, RZ, PT ;  /* 0x000000ff0600720c */ /* 0x000fe20003f25270 */
[----:B----4-:R-:W-:-:S03]  /*12a40*/  IMAD R6, R17, 0xc0, R21 ;  /* 0x000000c011067824 */ /* 0x010fc600078e0215 */
[----:B------:R-:W-:-:S07]  /*12a50*/  PLOP3.LUT P3, PT, P1, PT, PT, 0x8, 0x0 ;  /* 0x000000000000781c */ /* 0x000fce0000f6e170 */
[----:B------:R-:W0:Y:S02]  /*12a60*/  @P0 LDC R5, c[0x0][0x42c] ;  /* 0x00010b00ff050b82 */ /* 0x000e240000000800 */
[----:B------:R-:W-:-:S05]  /*12a70*/  VOTEU.ALL UP1, P1 ;  /* 0x00000000003f7886 */ /* 0x000fca0000820000 */
[----:B------:R-:W-:Y:S01]  /*12a80*/  @!UP1 UIADD3 UR8, UP0, UR40, 0x270, URZ ;  /* 0x0000027028089890 */ /* 0x000fe2000ff1e03f */
[----:B------:R-:W2:Y:S03]  /*12a90*/  @P0 LDC R4, c[0x0][0x430] ;  /* 0x00010c00ff040b82 */ /* 0x000ea60000000800 */
[----:B------:R-:W-:-:S03]  /*12aa0*/  @!UP1 UIADD3.X UR9, URZ, UR41, URZ, UP0, !UPT ;  /* 0x000000293f099290 */ /* 0x000fc600087fe43f */
[----:B------:R-:W-:Y:S01]  /*12ab0*/  VOTEU.ALL UP0, P1 ;  /* 0x00000000003f7886 */ /* 0x000fe20000800000 */
[----:B0-----:R-:W-:-:S05]  /*12ac0*/  @P0 IMAD.HI.U32 R5, R18, R5, RZ ;  /* 0x0000000512050227 */ /* 0x001fca00078e00ff */
[----:B--2---:R-:W-:Y:S02]  /*12ad0*/  @P0 SHF.R.U32.HI R0, RZ, R4, R5 ;  /* 0x00000004ff000219 */ /* 0x004fe40000011605 */
[----:B------:R-:W-:-:S04]  /*12ae0*/  ISETP.NE.U32.AND P0, PT, RZ, UR4, PT ;  /* 0x00000004ff007c0c */ /* 0x000fc8000bf05070 */
[----:B------:R-:W-:-:S04]  /*12af0*/  ISETP.NE.AND.EX P2, PT, RZ, UR5, PT, P0 ;  /* 0x00000005ff007c0c */ /* 0x000fc8000bf45300 */
[----:B-1----:R-:W-:-:S09]  /*12b00*/  SEL R7, R28, RZ, !P2 ;  /* 0x000000ff1c077207 */ /* 0x002fd20005000000 */
.L_x_449:
[----:B------:R-:W-:Y:S02]  /*12b10*/  PLOP3.LUT P0, PT, P0, P3, PT, 0xa2, 0x0 ;  /* 0x000000000000781c */ /* 0x000fe40000707472 */
[----:B------:R-:W-:Y:S01]  /*12b20*/  @P3 R2UR P0, UR7, R7 ;  /* 0x00000000070732ca */ /* 0x000fe20000000000 */
[----:B------:R-:W-:-:S07]  /*12b30*/  UMOV UR4, URZ ;  /* 0x0000003f00047c82 */ /* 0x000fce0008000000 */
[----:B------:R-:W-:Y:S02]  /*12b40*/  PLOP3.LUT P0, PT, P0, P3, PT, 0xa2, 0x0 ;  /* 0x000000000000781c */ /* 0x000fe40000707472 */
[----:B------:R-:W-:-:S08]  /*12b50*/  @P3 R2UR.OR P0, UR6, R18 ;  /* 0x00000000120632ca */ /* 0x000fd00000100000 */
[----:B------:R-:W-:Y:S02]  /*12b60*/  PLOP3.LUT P0, PT, P0, P3, PT, 0xa2, 0x0 ;  /* 0x000000000000781c */ /* 0x000fe40000707472 */
[----:B------:R-:W-:-:S08]  /*12b70*/  @P3 R2UR.OR P0, UR5, R6 ;  /* 0x00000000060532ca */ /* 0x000fd00000100000 */
[----:B------:R-:W-:-:S05]  /*12b80*/  @P3 PLOP3.LUT P3, PT, P0, PT, PT, 0x80, 0x0 ;  /* 0x000000000000381c */ /* 0x000fca000076f070 */
[----:B------:R0:W-:Y:S08]  /*12b90*/  @!UP0 UTMAPF.L2.4D [UR4], [UR8] ;  /* 0x00000004080085b8 */ /* 0x0001f00008018000 */
[----:B0-----:R-:W-:Y:S05]  /*12ba0*/  @P3 BRA.U.ANY `(.L_x_449) ;  /* 0xfffffffd00d83947 */ /* 0x001fea000393ffff */
[----:B------:R-:W0:Y:S01]  /*12bb0*/  LDC.64 R4, c[0x0][0x3f8] ;  /* 0x0000fe00ff047b82 */ /* 0x000e220000000a00 */
[----:B------:R-:W-:Y:S01]  /*12bc0*/  ULDC.64 UR4, c[0x0][0xa08] ;  /* 0x0002820000047ab9 */ /* 0x000fe20000000a00 */
[----:B-----5:R-:W-:Y:S02]  /*12bd0*/  SHF.R.S32.HI R17, RZ, 0x1f, R20 ;  /* 0x0000001fff117819 */ /* 0x020fe40000011414 */
[----:B0-----:R-:W-:Y:S01]  /*12be0*/  LOP3.LUT P0, RZ, R4, UR4, RZ, 0xfc, !PT ;  /* 0x0000000404ff7c12 */ /* 0x001fe2000f80fcff */
[----:B------:R-:W-:-:S03]  /*12bf0*/  UMOV UR4, 0xffffffff ;  /* 0xffffffff00047882 */ /* 0x000fc60000000000 */
[----:B------:R-:W-:-:S04]  /*12c00*/  LOP3.LUT P0, RZ, R5, UR5, RZ, 0xfc, P0 ;  /* 0x0000000505ff7c12 */ /* 0x000fc8000800fcff */
[----:B------:R-:W-:Y:S01]  /*12c10*/  SEL R2, R20, RZ, !P0 ;  /* 0x000000ff14027207 */ /* 0x000fe20004000000 */
[----:B------:R-:W-:Y:S08]  /*12c20*/  BRA.DIV UR4, `(.L_x_450) ;  /* 0x0000003204cc7947 */ /* 0x000ff0000b800000 */
[----:B------:R-:W0:Y:S02]  /*12c30*/  S2R R3, SR_TID.X ;  /* 0x0000000000037919 */ /* 0x000e240000002100 */
[----:B0-----:R-:W-:-:S04]  /*12c40*/  SHF.R.U32.HI R3, RZ, 0x5, R3 ;  /* 0x00000005ff037819 */ /* 0x001fc80000011603 */
[----:B------:R-:W-:-:S05]  /*12c50*/  LOP3.LUT R3, R3, 0x3, RZ, 0xc0, !PT ;  /* 0x0000000303037812 */ /* 0x000fca00078ec0ff */
[----:B------:R0:W1:Y:S02]  /*12c60*/  SHFL.IDX PT, R14, R3, RZ, 0x1f ;  /* 0x00001fff030e7589 */ /* 0x00006400000e0000 */
.L_x_560:
[----:B-1----:R-:W-:Y:S02]  /*12c70*/  ISETP.NE.AND P0, PT, R14, RZ, PT ;  /* 0x000000ff0e00720c */ /* 0x002fe40003f05270 */
[----:B------:R-:W-:-:S11]  /*12c80*/  PLOP3.LUT P6, PT, PT, PT, PT, 0x8, 0x0 ;  /* 0x000000000000781c */ /* 0x000fd60003fce170 */
[----:B------:R-:W-:Y:S05]  /*12c90*/  @P0 BRA `(.L_x_451) ;  /* 0x0000000400ac0947 */ /* 0x000fea0003800000 */
[----:B------:R-:W-:-:S03]  /*12ca0*/  UMOV UR4, 0xffffffff ;  /* 0xffffffff00047882 */ /* 0x000fc60000000000 */
[----:B------:R-:W-:Y:S05]  /*12cb0*/  BRA.DIV UR4, `(.L_x_452) ;  /* 0x0000003204dc7947 */ /* 0x000fea000b800000 */
[----:B------:R-:W-:-:S13]  /*12cc0*/  ELECT P6, URZ, PT ;  /* 0x00000000003f782f */ /* 0x000fda00038c0000 */
.L_x_563:
[----:B------:R-:W-:Y:S05]  /*12cd0*/  @!P6 BRA `(.L_x_453) ;  /* 0x000000040048e947 */ /* 0x000fea0003800000 */
[----:B0-----:R-:W2:Y:S01]  /*12ce0*/  LDL R3, [R1+0x18] ;  /* 0x0000180001037983 */ /* 0x001ea20000100800 */
[----:B------:R-:W-:-:S04]  /*12cf0*/  ISETP.NE.U32.AND P0, PT, R4, RZ, PT ;  /* 0x000000ff0400720c */ /* 0x000fc80003f05070 */
[----:B------:R-:W-:Y:S01]  /*12d00*/  ISETP.NE.AND.EX P0, PT, R5, RZ, PT, P0 ;  /* 0x000000ff0500720c */ /* 0x000fe20003f05300 */
[----:B--2---:R-:W-:-:S12]  /*12d10*/  VIADD R8, R3, 0xffffffff ;  /* 0xffffffff03087836 */ /* 0x004fd80000000000 */
[----:B------:R-:W-:Y:S05]  /*12d20*/  @!P0 BRA `(.L_x_454) ;  /* 0x0000000000448947 */ /* 0x000fea0003800000 */
[----:B------:R-:W0:Y:S01]  /*12d30*/  LDC R10, c[0x0][0x41c] ;  /* 0x00010700ff0a7b82 */ /* 0x000e220000000800 */
[----:B------:R-:W-:Y:S01]  /*12d40*/  ULDC.64 UR4, c[0x0][0x408] ;  /* 0x0001020000047ab9 */ /* 0x000fe20000000a00 */
[----:B0-----:R-:W-:-:S13]  /*12d50*/  ISETP.NE.AND P0, PT, R10, 0x1, PT ;  /* 0x000000010a00780c */ /* 0x001fda0003f05270 */
[----:B------:R-:W0:Y:S02]  /*12d60*/  @P0 LDC.64 R2, c[0x0][0x420] ;  /* 0x00010800ff020b82 */ /* 0x000e240000000a00 */
[----:B0-----:R-:W-:-:S04]  /*12d70*/  @P0 IMAD.HI.U32 R9, R8, R2, RZ ;  /* 0x0000000208090227 */ /* 0x001fc800078e00ff */
[----:B------:R-:W-:Y:S01]  /*12d80*/  IMAD.MOV.U32 R2, RZ, RZ, R8 ;  /* 0x000000ffff027224 */ /* 0x000fe200078e0008 */
[----:B------:R-:W-:Y:S01]  /*12d90*/  @P0 SHF.R.U32.HI R2, RZ, R3, R9 ;  /* 0x00000003ff020219 */ /* 0x000fe20000011609 */
[----:B------:R-:W-:-:S04]  /*12da0*/  IMAD R9, R17, UR4, RZ ;  /* 0x0000000411097c24 */ /* 0x000fc8000f8e02ff */
[----:B------:R-:W-:Y:S02]  /*12db0*/  IMAD.MOV R3, RZ, RZ, -R2 ;  /* 0x000000ffff037224 */ /* 0x000fe400078e0a02 */
[----:B------:R-:W-:Y:S02]  /*12dc0*/  IMAD R9, R20, UR5, R9 ;  /* 0x0000000514097c24 */ /* 0x000fe4000f8e0209 */
[----:B------:R-:W-:Y:S01]  /*12dd0*/  IMAD R8, R10, R3, R8 ;  /* 0x000000030a087224 */ /* 0x000fe200078e0208 */
[----:B------:R-:W-:-:S03]  /*12de0*/  SHF.R.S32.HI R3, RZ, 0x1f, R2 ;  /* 0x0000001fff037819 */ /* 0x000fc60000011402 */
[----:B------:R-:W-:-:S04]  /*12df0*/  IMAD.WIDE.U32 R2, R20, UR4, R2 ;  /* 0x0000000414027c25 */ /* 0x000fc8000f8e0002 */
[----:B------:R-:W-:Y:S01]  /*12e00*/  IMAD.IADD R9, R3, 0x1, R9 ;  /* 0x0000000103097824 */ /* 0x000fe200078e0209 */
[----:B------:R-:W-:-:S04]  /*12e10*/  LEA R4, P0, R2, R4, 0x2 ;  /* 0x0000000402047211 */ /* 0x000fc800078010ff */
[----:B------:R-:W-:-:S05]  /*12e20*/  LEA.HI.X R5, R2, R5, R9, 0x2, P0 ;  /* 0x0000000502057211 */ /* 0x000fca00000f1409 */
[----:B------:R0:W5:Y:S04]  /*12e30*/  LDG.E R2, desc[UR42][R4.64] ;  /* 0x0000002a04027981 */ /* 0x000168000c1e1900 */
.L_x_454:
[----:B0-----:R-:W0:Y:S01]  /*12e40*/  S2R R4, SR_CgaCtaId ;  /* 0x0000000000047919 */ /* 0x001e220000008800 */
[----:B------:R-:W-:Y:S01]  /*12e50*/  MOV R3, 0x400 ;  /* 0x0000040000037802 */ /* 0x000fe20000000f00 */
[----:B------:R-:W1:Y:S03]  /*12e60*/  S2R R5, SR_TID.X ;  /* 0x0000000000057919 */ /* 0x000e660000002100 */
[----:B0-----:R-:W-:Y:S02]  /*12e70*/  LEA R3, R4, R3, 0x18 ;  /* 0x0000000304037211 */ /* 0x001fe400078ec0ff */
[----:B-1----:R-:W-:-:S03]  /*12e80*/  LOP3.LUT R5, R5, 0x7f, RZ, 0xc0, !PT ;  /* 0x0000007f05057812 */ /* 0x002fc600078ec0ff */
[----:B------:R-:W-:Y:S01]  /*12e90*/  IMAD R4, R23, 0x8, R3 ;  /* 0x0000000817047824 */ /* 0x000fe200078e0203 */
[----:B------:R-:W-:Y:S02]  /*12ea0*/  SHF.L.U32 R3, R25, 0x1f, RZ ;  /* 0x0000001f19037819 */ /* 0x000fe400000006ff */
[----:B------:R-:W-:Y:S02]  /*12eb0*/  ISETP.NE.AND P0, PT, R5, RZ, PT ;  /* 0x000000ff0500720c */ /* 0x000fe40003f05270 */
[----:B------:R-:W0:Y:S02]  /*12ec0*/  SYNCS.PHASECHK.TRANS64.TRYWAIT P2, [R4+URZ+0x13280], R3 ;  /* 0x01328003040075a7 */ /* 0x000e24000804017f */
[----:B0-----:R-:W-:Y:S09]  /*12ed0*/  @!P2 BRA `(.L_x_455) ;  /* 0x000000300074a947 */ /* 0x001ff20003800000 */
.L_x_564:
[----:B------:R-:W-:Y:S05]  /*12ee0*/  @P0 BRA `(.L_x_456) ;  /* 0x00000000001c0947 */ /* 0x000fea0003800000 */
[----:B------:R-:W1:Y:S02]  /*12ef0*/  S2R R5, SR_TID.X ;  /* 0x0000000000057919 */ /* 0x000e640000002100 */
[----:B-1----:R-:W-:Y:S02]  /*12f00*/  LOP3.LUT R9, R5, 0x1f, RZ, 0xc0, !PT ;  /* 0x0000001f05097812 */ /* 0x002fe400078ec0ff */
[----:B------:R-:W-:Y:S02]  /*12f10*/  MOV R5, 0x2800 ;  /* 0x0000280000057802 */ /* 0x000fe40000000f00 */
[----:B------:R-:W-:Y:S02]  /*12f20*/  ISETP.NE.AND P2, PT, R9, RZ, PT ;  /* 0x000000ff0900720c */ /* 0x000fe40003f45270 */
[----:B------:R1:W-:Y:S11]  /*12f30*/  SYNCS.ARRIVE.TRANS64 RZ, [R4+URZ+0x13270], R5 ;  /* 0x0132700504ff79a7 */ /* 0x0003f6000800003f */
[----:B-1----:R-:W-:Y:S05]  /*12f40*/  @!P2 BRA `(.L_x_456) ;  /* 0x000000000004a947 */ /* 0x002fea0003800000 */
[----:B------:R-:W-:Y:S01]  /*12f50*/  BPT.TRAP 0x1 ;  /* 0x000000040000795c */ /* 0x000fe20000300000 */
.L_x_456:
[----:B------:R-:W1:Y:S01]  /*12f60*/  S2R R9, SR_CgaCtaId ;  /* 0x0000000000097919 */ /* 0x000e620000008800 */
[----:B------:R-:W-:Y:S01]  /*12f70*/  MOV R5, 0x400 ;  /* 0x0000040000057802 */ /* 0x000fe20000000f00 */
[----:B------:R-:W-:Y:S01]  /*12f80*/  IMAD R8, R8, 0xa0, R27 ;  /* 0x000000a008087824 */ /* 0x000fe200078e021b */
[----:B------:R-:W-:Y:S01]  /*12f90*/  R2UR UR9, R4 ;  /* 0x00000000040972ca */ /* 0x000fe200000e0000 */
[----:B------:R-:W-:Y:S01]  /*12fa0*/  UIADD3 UR4, UP0, UR40, 0x470, URZ ;  /* 0x0000047028047890 */ /* 0x000fe2000ff1e03f */
[----:B------:R-:W-:Y:S01]  /*12fb0*/  R2UR UR12, R0 ;  /* 0x00000000000c72ca */ /* 0x000fe200000e0000 */
[----:B------:R-:W-:Y:S01]  /*12fc0*/  UMOV UR6, 0x0 ;  /* 0x0000000000067882 */ /* 0x000fe20000000000 */
[----:B-----5:R-:W-:Y:S01]  /*12fd0*/  R2UR UR13, R2 ;  /* 0x00000000020d72ca */ /* 0x020fe200000e0000 */
[----:B------:R-:W-:Y:S01]  /*12fe0*/  UIADD3.X UR5, URZ, UR41, URZ, UP0, !UPT ;  /* 0x000000293f057290 */ /* 0x000fe200087fe43f */
[----:B------:R-:W-:Y:S01]  /*12ff0*/  R2UR UR11, R8 ;  /* 0x00000000080b72ca */ /* 0x000fe200000e0000 */
[----:B------:R-:W-:Y:S01]  /*13000*/  UMOV UR7, 0x14f00000 ;  /* 0x14f0000000077882 */ /* 0x000fe20000000000 */
[----:B------:R-:W-:-:S05]  /*13010*/  UMOV UR10, URZ ;  /* 0x0000003f000a7c82 */ /* 0x000fca0008000000 */
[----:B------:R-:W-:Y:S01]  /*13020*/  UIADD3 UR9, UR9, 0x13270, URZ ;  /* 0x0001327009097890 */ /* 0x000fe2000fffe03f */
[----:B-1----:R-:W-:-:S05]  /*13030*/  LEA R5, R9, R5, 0x18 ;  /* 0x0000000509057211 */ /* 0x002fca00078ec0ff */
[----:B------:R-:W-:-:S05]  /*13040*/  IMAD R5, R23, 0x2800, R5 ;  /* 0x0000280017057824 */ /* 0x000fca00078e0205 */
[----:B------:R-:W-:-:S13]  /*13050*/  R2UR UR8, R5 ;  /* 0x00000000050872ca */ /* 0x000fda00000e0000 */
[----:B------:R-:W-:-:S09]  /*13060*/  UIADD3 UR8, UR8, 0x6000, URZ ;  /* 0x0000600008087890 */ /* 0x000fd2000fffe03f */
[----:B------:R1:W-:Y:S01]  /*13070*/  UTMALDG.4D [UR8], [UR4], desc[UR6] ;  /* 0x00000608040075b4 */ /* 0x0003e20008019000 */
[----:B------:R-:W2:Y:S02]  /*13080*/  SYNCS.PHASECHK.TRANS64.TRYWAIT P2, [R4+URZ+0x13240], R3 ;  /* 0x01324003040075a7 */ /* 0x000ea4000804017f */
[----:B-12---:R-:W-:Y:S05]  /*13090*/  @!P2 BRA `(.L_x_457) ;  /* 0x000000300018a947 */ /* 0x006fea0003800000 */
.L_x_565:
[----:B------:R-:W-:Y:S05]  /*130a0*/  @P0 BRA `(.L_x_458) ;  /* 0x00000000001c0947 */ /* 0x000fea0003800000 */
[----:B------:R-:W2:Y:S01]  /*130b0*/  S2R R9, SR_TID.X ;  /* 0x0000000000097919 */ /* 0x000ea20000002100 */
[----:B01----:R-:W-:-:S04]  /*130c0*/  IMAD.MOV.U32 R3, RZ, RZ, 0x2800 ;  /* 0x00002800ff037424 */ /* 0x003fc800078e00ff */
[----:B------:R3:W-:Y:S01]  /*130d0*/  SYNCS.ARRIVE.TRANS64 RZ, [R4+URZ+0x13230], R3 ;  /* 0x0132300304ff79a7 */ /* 0x0007e2000800003f */
[----:B--2---:R-:W-:-:S04]  /*130e0*/  LOP3.LUT R9, R9, 0x1f, RZ, 0xc0, !PT ;  /* 0x0000001f09097812 */ /* 0x004fc800078ec0ff */
[----:B------:R-:W-:-:S13]  /*130f0*/  ISETP.NE.AND P0, PT, R9, RZ, PT ;  /* 0x000000ff0900720c */ /* 0x000fda0003f05270 */
[----:B---3--:R-:W-:Y:S05]  /*13100*/  @!P0 BRA `(.L_x_458) ;  /* 0x0000000000048947 */ /* 0x008fea0003800000 */
[----:B------:R-:W-:Y:S01]  /*13110*/  BPT.TRAP 0x1 ;  /* 0x000000040000795c */ /* 0x000fe20000300000 */
.L_x_458:
        /* <DEDUP_REMOVED lines=13> */
[----:B--2---:R-:W-:Y:S01]  /*131f0*/  NOP ;  /* 0x0000000000007918 */ /* 0x004fe20000000000 */
.L_x_453:
[----:B------:R-:W2:Y:S01]  /*13200*/  S2R R5, SR_CgaCtaId ;  /* 0x0000000000057919 */ /* 0x000ea20000008800 */
[----:B01----:R-:W-:Y:S01]  /*13210*/  MOV R4, 0x400 ;  /* 0x0000040000047802 */ /* 0x003fe20000000f00 */
[----:B------:R-:W-:Y:S05]  /*13220*/  WARPSYNC.ALL ;  /* 0x0000000000007948 */ /* 0x000fea0003800000 */
[----:B------:R-:W-:Y:S01]  /*13230*/  BAR.SYNC.DEFER_BLOCKING 0x8, 0x1a0 ;  /* 0x0206800000007b1d */ /* 0x000fe20000010000 */
[----:B------:R-:W-:-:S13]  /*13240*/  ELECT P0, URZ, PT ;  /* 0x00000000003f782f */ /* 0x000fda0003800000 */
[----:B------:R-:W-:Y:S01]  /*13250*/  @P0 R2UR UR13, R7 ;  /* 0x00000000070d02ca */ /* 0x000fe200000e0000 */
[----:B------:R-:W-:Y:S01]  /*13260*/  UIADD3 UR4, UP0, UR40, 0x270, URZ ;  /* 0x0000027028047890 */ /* 0x000fe2000ff1e03f */
[----:B------:R-:W-:Y:S02]  /*13270*/  @P0 R2UR UR12, R18 ;  /* 0x00000000120c02ca */ /* 0x000fe400000e0000 */
[----:B------:R-:W-:Y:S01]  /*13280*/  @P0 R2UR UR11, R6 ;  /* 0x00000000060b02ca */ /* 0x000fe200000e0000 */
[----:B------:R-:W-:Y:S01]  /*13290*/  UIADD3.X UR5, URZ, UR41, URZ, UP0, !UPT ;  /* 0x000000293f057290 */ /* 0x000fe200087fe43f */
[----:B------:R-:W-:Y:S01]  /*132a0*/  UMOV UR6, 0x0 ;  /* 0x0000000000067882 */ /* 0x000fe20000000000 */
[----:B------:R-:W-:Y:S01]  /*132b0*/  UMOV UR7, 0x12f00000 ;  /* 0x12f0000000077882 */ /* 0x000fe20000000000 */
[----:B------:R-:W-:Y:S01]  /*132c0*/  UMOV UR10, URZ ;  /* 0x0000003f000a7c82 */ /* 0x000fe20008000000 */
[----:B------:R-:W-:Y:S01]  /*132d0*/  @P0 IMAD.MOV.U32 R3, RZ, RZ, 0x3000 ;  /* 0x00003000ff030424 */ /* 0x000fe200078e00ff */
[----:B--2---:R-:W-:-:S04]  /*132e0*/  LEA R4, R5, R4, 0x18 ;  /* 0x0000000405047211 */ /* 0x004fc800078ec0ff */
[----:B------:R-:W-:Y:S01]  /*132f0*/  R2UR UR9, R4 ;  /* 0x00000000040972ca */ /* 0x000fe200000e0000 */
[----:B------:R1:W-:-:S12]  /*13300*/  @P0 SYNCS.ARRIVE.TRANS64 RZ, [R4+URZ+0x13200], R3 ;  /* 0x0132000304ff09a7 */ /* 0x0003d8000800003f */
[----:B------:R-:W-:Y:S02]  /*13310*/  UIADD3 UR8, UR9, 0xb000, URZ ;  /* 0x0000b00009087890 */ /* 0x000fe4000fffe03f */
[----:B------:R-:W-:-:S09]  /*13320*/  UIADD3 UR9, UR9, 0x13200, URZ ;  /* 0x0001320009097890 */ /* 0x000fd2000fffe03f */
[----:B------:R1:W-:Y:S02]  /*13330*/  UTMALDG.4D [UR8], [UR4], desc[UR6] ;  /* 0x00000608040075b4 */ /* 0x0003e40008019000 */
[----:B-1----:R-:W-:Y:S01]  /*13340*/  NOP ;  /* 0x0000000000007918 */ /* 0x002fe20000000000 */
.L_x_451:
[----:B------:R-:W2:Y:S04]  /*13350*/  LDL.LU R7, [R1+0x1c] ;  /* 0x00001c0001077983 */ /* 0x000ea80000300800 */
[----:B------:R-:W3:Y:S01]  /*13360*/  LDL.LU R4, [R1+0x14] ;  /* 0x0000140001047983 */ /* 0x000ee20000300800 */
[----:B------:R-:W-:Y:S01]  /*13370*/  MOV R5, 0x400 ;  /* 0x0000040000057802 */ /* 0x000fe20000000f00 */
[----:B------:R-:W-:Y:S01]  /*13380*/  BSSY B0, `(.L_x_459) ;  /* 0x000000c000007945 */ /* 0x000fe20003800000 */
[----:B------:R-:W1:Y:S02]  /*13390*/  S2R R6, SR_CgaCtaId ;  /* 0x0000000000067919 */ /* 0x000e640000008800 */
[----:B-1----:R-:W-:Y:S01]  /*133a0*/  LEA R5, R6, R5, 0x18 ;  /* 0x0000000506057211 */ /* 0x002fe200078ec0ff */
[----:B--2---:R-:W-:Y:S01]  /*133b0*/  VIADD R7, R7, 0x1 ;  /* 0x0000000107077836 */ /* 0x004fe20000000000 */
[----:B---3--:R-:W-:-:S04]  /*133c0*/  ISETP.GE.AND P2, PT, R4, 0xa1, PT ;  /* 0x000000a10400780c */ /* 0x008fc80003f46270 */
[----:B------:R1:W-:Y:S01]  /*133d0*/  STL [R1+0x1c], R7 ;  /* 0x00001c0701007387 */ /* 0x0003e20000100800 */
[----:B0-----:R-:W-:-:S04]  /*133e0*/  LEA.HI R3, R7, R7, RZ, 0x1 ;  /* 0x0000000707037211 */ /* 0x001fc800078f08ff */
[----:B------:R-:W-:-:S05]  /*133f0*/  LOP3.LUT R3, R3, 0xfffffffe, RZ, 0xc0, !PT ;  /* 0xfffffffe03037812 */ /* 0x000fca00078ec0ff */
[----:B------:R-:W-:-:S05]  /*13400*/  IMAD.IADD R3, R7, 0x1, -R3 ;  /* 0x0000000107037824 */ /* 0x000fca00078e0a03 */
[----:B------:R-:W-:-:S04]  /*13410*/  SHF.L.U32 R3, R3, 0x1f, RZ ;  /* 0x0000001f03037819 */ /* 0x000fc800000006ff */
[----:B------:R-:W0:Y:S02]  /*13420*/  SYNCS.PHASECHK.TRANS64.TRYWAIT P0, [R5+URZ+0x13220], R3 ;  /* 0x01322003050075a7 */ /* 0x000e24000800017f */
[----:B01----:R-:W-:Y:S05]  /*13430*/  @!P0 BRA `(.L_x_460) ;  /* 0x0000002c00448947 */ /* 0x003fea0003800000 */
.L_x_566:
[----:B------:R-:W-:Y:S05]  /*13440*/  BSYNC B0 ;  /* 0x0000000000007941 */ /* 0x000fea0003800000 */
.L_x_459:
[----:B------:R-:W-:Y:S05]  /*13450*/  @!P2 BRA `(.L_x_461) ;  /* 0x0000000c000ca947 */ /* 0x000fea0003800000 */
[----:B0-----:R-:W2:Y:S01]  /*13460*/  LDL.LU R4, [R1+0x18] ;  /* 0x0000180001047983 */ /* 0x001ea20000300800 */
[----:B------:R-:W-:Y:S01]  /*13470*/  IMAD.MOV.U32 R8, RZ, RZ, R23 ;  /* 0x000000ffff087224 */ /* 0x000fe200078e0017 */
[----:B------:R-:W-:Y:S01]  /*13480*/  MOV R9, R25 ;  /* 0x0000001900097202 */ /* 0x000fe20000000f00 */
[----:B--2---:R-:W-:-:S07]  /*13490*/  VIADD R3, R4, 0xfffffffe ;  /* 0xfffffffe04037836 */ /* 0x004fce0000000000 */
.L_x_481:
[----:B------:R-:W-:Y:S01]  /*134a0*/  VIADD R23, R8, 0x1 ;  /* 0x0000000108177836 */ /* 0x000fe20000000000 */
[----:B------:R-:W-:Y:S05]  /*134b0*/  YIELD ;  /* 0x0000000000007946 */ /* 0x000fea0003800000 */
[----:B------:R-:W-:Y:S01]  /*134c0*/  ISETP.NE.AND P0, PT, R23, 0x2, PT ;  /* 0x000000021700780c */ /* 0x000fe20003f05270 */
[----:B------:R-:W-:Y:S03]  /*134d0*/  BSSY B0, `(.L_x_462) ;  /* 0x000006c000007945 */ /* 0x000fe60003800000 */
[----:B-1----:R-:W-:-:S02]  /*134e0*/  SEL R4, RZ, 0x1, P0 ;  /* 0x00000001ff047807 */ /* 0x002fc40000000000 */
[----:B------:R-:W-:Y:S02]  /*134f0*/  SEL R23, R23, RZ, P0 ;  /* 0x000000ff17177207 */ /* 0x000fe40000000000 */
[----:B------:R-:W-:Y:S01]  /*13500*/  LOP3.LUT R25, R9, R4, RZ, 0x3c, !PT ;  /* 0x0000000409197212 */ /* 0x000fe200078e3cff */
[----:B------:R-:W-:Y:S06]  /*13510*/  @!P6 BRA `(.L_x_463) ;  /* 0x00000004009ce947 */ /* 0x000fec0003800000 */
[----:B------:R-:W-:Y:S01]  /*13520*/  ULDC.64 UR4, c[0x0][0x3f8] ;  /* 0x0000fe0000047ab9 */ /* 0x000fe20000000a00 */
[----:B------:R-:W-:Y:S01]  /*13530*/  IMAD.MOV.U32 R10, RZ, RZ, R3 ;  /* 0x000000ffff0a7224 */ /* 0x000fe200078e0003 */
[----:B------:R-:W-:-:S04]  /*13540*/  ISETP.NE.U32.AND P0, PT, RZ, UR4, PT ;  /* 0x00000004ff007c0c */ /* 0x000fc8000bf05070 */
[----:B------:R-:W-:-:S13]  /*13550*/  ISETP.NE.AND.EX P0, PT, RZ, UR5, PT, P0 ;  /* 0x00000005ff007c0c */ /* 0x000fda000bf05300 */
        /* <DEDUP_REMOVED lines=14> */
[----:B------:R-:W-:-:S04]  /*13640*/  LEA R6, P0, R4, UR4, 0x2 ;  /* 0x0000000404067c11 */ /* 0x000fc8000f8010ff */
[----:B------:R-:W-:-:S05]  /*13650*/  LEA.HI.X R7, R4, UR5, R5, 0x2, P0 ;  /* 0x0000000504077c11 */ /* 0x000fca00080f1405 */
[----:B------:R0:W5:Y:S01]  /*13660*/  LDG.E R2, desc[UR42][R6.64] ;  /* 0x0000002a06027981 */ /* 0x000162000c1e1900 */
[----:B------:R-:W-:-:S04]  /*13670*/  IMAD.MOV R4, RZ, RZ, -R11 ;  /* 0x000000ffff047224 */ /* 0x000fc800078e0a0b */
[----:B------:R-:W-:-:S07]  /*13680*/  IMAD R10, R10, R4, R3 ;  /* 0x000000040a0a7224 */ /* 0x000fce00078e0203 */
.L_x_464:
[----:B0-----:R-:W0:Y:S01]  /*13690*/  S2R R6, SR_CgaCtaId ;  /* 0x0000000000067919 */ /* 0x001e220000008800 */
[----:B------:R-:W-:Y:S01]  /*136a0*/  MOV R4, 0x400 ;  /* 0x0000040000047802 */ /* 0x000fe20000000f00 */
[----:B------:R-:W-:Y:S01]  /*136b0*/  BSSY B1, `(.L_x_465) ;  /* 0x0000009000017945 */ /* 0x000fe20003800000 */
[----:B------:R-:W1:Y:S02]  /*136c0*/  S2R R5, SR_TID.X ;  /* 0x0000000000057919 */ /* 0x000e640000002100 */
[----:B0-----:R-:W-:-:S04]  /*136d0*/  LEA R4, R6, R4, 0x18 ;  /* 0x0000000406047211 */ /* 0x001fc800078ec0ff */
[----:B------:R-:W-:Y:S02]  /*136e0*/  LEA R7, R23, R4, 0x3 ;  /* 0x0000000417077211 */ /* 0x000fe400078e18ff */
[----:B------:R-:W-:Y:S02]  /*136f0*/  SHF.L.U32 R4, R25, 0x1f, RZ ;  /* 0x0000001f19047819 */ /* 0x000fe400000006ff */
[----:B-1----:R-:W-:Y:S02]  /*13700*/  LOP3.LUT R5, R5, 0x7f, RZ, 0xc0, !PT ;  /* 0x0000007f05057812 */ /* 0x002fe400078ec0ff */
[----:B------:R-:W0:Y:S02]  /*13710*/  SYNCS.PHASECHK.TRANS64.TRYWAIT P0, [R7+URZ+0x13280], R4 ;  /* 0x01328004070075a7 */ /* 0x000e24000800017f */
[----:B------:R-:W-:Y:S01]  /*13720*/  ISETP.NE.AND P2, PT, R5, RZ, PT ;  /* 0x000000ff0500720c */ /* 0x000fe20003f45270 */
[----:B0-----:R-:W-:-:S12]  /*13730*/  @!P0 BRA `(.L_x_466) ;  /* 0x0000002800a48947 */ /* 0x001fd80003800000 */
.L_x_567:
[----:B------:R-:W-:Y:S05]  /*13740*/  BSYNC B1 ;  /* 0x0000000000017941 */ /* 0x000fea0003800000 */
.L_x_465:
[----:B------:R-:W-:Y:S04]  /*13750*/  BSSY B1, `(.L_x_467) ;  /* 0x0000009000017945 */ /* 0x000fe80003800000 */
[----:B------:R-:W-:Y:S05]  /*13760*/  @P2 BRA `(.L_x_468) ;  /* 0x00000000001c2947 */ /* 0x000fea0003800000 */
[----:B------:R-:W1:Y:S01]  /*13770*/  S2R R5, SR_TID.X ;  /* 0x0000000000057919 */ /* 0x000e620000002100 */
[----:B------:R-:W-:-:S04]  /*13780*/  IMAD.MOV.U32 R6, RZ, RZ, 0x2800 ;  /* 0x00002800ff067424 */ /* 0x000fc800078e00ff */
[----:B------:R2:W-:Y:S01]  /*13790*/  SYNCS.ARRIVE.TRANS64 RZ, [R7+URZ+0x13270], R6 ;  /* 0x0132700607ff79a7 */ /* 0x0005e2000800003f */
[----:B-1----:R-:W-:-:S04]  /*137a0*/  LOP3.LUT R5, R5, 0x1f, RZ, 0xc0, !PT ;  /* 0x0000001f05057812 */ /* 0x002fc800078ec0ff */
[----:B------:R-:W-:-:S13]  /*137b0*/  ISETP.NE.AND P0, PT, R5, RZ, PT ;  /* 0x000000ff0500720c */ /* 0x000fda0003f05270 */
[----:B--2---:R-:W-:Y:S05]  /*137c0*/  @!P0 BRA `(.L_x_468) ;  /* 0x0000000000048947 */ /* 0x004fea0003800000 */
[----:B------:R-:W-:Y:S01]  /*137d0*/  BPT.TRAP 0x1 ;  /* 0x000000040000795c */ /* 0x000fe20000300000 */
.L_x_468:
[----:B------:R-:W-:Y:S05]  /*137e0*/  BSYNC B1 ;  /* 0x0000000000017941 */ /* 0x000fea0003800000 */
.L_x_467:
[----:B------:R-:W1:Y:S01]  /*137f0*/  S2R R6, SR_CgaCtaId ;  /* 0x0000000000067919 */ /* 0x000e620000008800 */
[----:B------:R-:W-:Y:S01]  /*13800*/  IMAD.MOV.U32 R11, RZ, RZ, RZ ;  /* 0x000000ffff0b7224 */ /* 0x000fe200078e00ff */
[----:B------:R-:W-:Y:S01]  /*13810*/  MOV R5, 0x400 ;  /* 0x0000040000057802 */ /* 0x000fe20000000f00 */
[----:B------:R-:W-:Y:S01]  /*13820*/  UIADD3 UR4, UP0, UR40, 0x470, URZ ;  /* 0x0000047028047890 */ /* 0x000fe2000ff1e03f */
[----:B------:R-:W-:Y:S01]  /*13830*/  PLOP3.LUT P0, PT, PT, PT, PT, 0x80, 0x0 ;  /* 0x000000000000781c */ /* 0x000fe20003f0f070 */
[----:B------:R-:W-:Y:S01]  /*13840*/  IMAD R10, R10, 0xa0, R27 ;  /* 0x000000a00a0a7824 */ /* 0x000fe200078e021b */
[----:B------:R-:W-:Y:S01]  /*13850*/  R2UR UR10, R11 ;  /* 0x000000000b0a72ca */ /* 0x000fe200000e0000 */
[----:B------:R-:W-:Y:S01]  /*13860*/  VIADD R12, R7, 0x13270 ;  /* 0x00013270070c7836 */ /* 0x000fe20000000000 */
[----:B------:R-:W-:Y:S01]  /*13870*/  UIADD3.X UR5, URZ, UR41, URZ, UP0, !UPT ;  /* 0x000000293f057290 */ /* 0x000fe200087fe43f */
[----:B------:R-:W-:Y:S01]  /*13880*/  UMOV UR6, 0x0 ;  /* 0x0000000000067882 */ /* 0x000fe20000000000 */
[----:B------:R-:W-:Y:S01]  /*13890*/  UMOV UR7, 0x14f00000 ;  /* 0x14f0000000077882 */ /* 0x000fe20000000000 */
[----:B-1----:R-:W-:-:S05]  /*138a0*/  LEA R5, R6, R5, 0x18 ;  /* 0x0000000506057211 */ /* 0x002fca00078ec0ff */
[----:B------:R-:W-:-:S04]  /*138b0*/  IMAD R6, R23, 0x2800, R5 ;  /* 0x0000280017067824 */ /* 0x000fc800078e0205 */
[----:B------:R-:W-:-:S07]  /*138c0*/  VIADD R5, R6, 0x6000 ;  /* 0x0000600006057836 */ /* 0x000fce0000000000 */
.L_x_469:
[----:B------:R-:W-:-:S13]  /*138d0*/  @P0 ELECT P3, URZ, PT ;  /* 0x00000000003f082f */ /* 0x000fda0003860000 */
[----:B-----5:R-:W-:Y:S02]  /*138e0*/  @P3 R2UR UR13, R2 ;  /* 0x00000000020d32ca */ /* 0x020fe400000e0000 */
        /* <DEDUP_REMOVED lines=11> */
.L_x_568:
[----:B------:R-:W-:Y:S05]  /*139a0*/  BSYNC B1 ;  /* 0x0000000000017941 */ /* 0x000fea0003800000 */
.L_x_470:
[----:B------:R-:W-:Y:S01]  /*139b0*/  BSSY B1, `(.L_x_472) ;  /* 0x000000b000017945 */ /* 0x000fe20003800000 */
[----:B01----:R-:W-:Y:S02]  /*139c0*/  IMAD.MOV.U32 R4, RZ, RZ, 0x0 ;  /* 0x00000000ff047424 */ /* 0x003fe400078e00ff */
[----:B------:R-:W-:Y:S01]  /*139d0*/  IMAD.MOV.U32 R5, RZ, RZ, 0x14f00000 ;  /* 0x14f00000ff057424 */ /* 0x000fe200078e00ff */
[----:B------:R-:W-:Y:S06]  /*139e0*/  @P2 BRA `(.L_x_473) ;  /* 0x00000000001c2947 */ /* 0x000fec0003800000 */
[----:B------:R-:W0:Y:S02]  /*139f0*/  S2R R12, SR_TID.X ;  /* 0x00000000000c7919 */ /* 0x000e240000002100 */
[----:B0-----:R-:W-:Y:S02]  /*13a00*/  LOP3.LUT R13, R12, 0x1f, RZ, 0xc0, !PT ;  /* 0x0000001f0c0d7812 */ /* 0x001fe400078ec0ff */
[----:B------:R-:W-:Y:S02]  /*13a10*/  MOV R12, 0x2800 ;  /* 0x00002800000c7802 */ /* 0x000fe40000000f00 */
[----:B------:R-:W-:Y:S02]  /*13a20*/  ISETP.NE.AND P0, PT, R13, RZ, PT ;  /* 0x000000ff0d00720c */ /* 0x000fe40003f05270 */
[----:B------:R0:W-:Y:S11]  /*13a30*/  SYNCS.ARRIVE.TRANS64 RZ, [R7+URZ+0x13230], R12 ;  /* 0x0132300c07ff79a7 */ /* 0x0001f6000800003f */
[----:B0-----:R-:W-:Y:S05]  /*13a40*/  @!P0 BRA `(.L_x_473) ;  /* 0x0000000000048947 */ /* 0x001fea0003800000 */
[----:B------:R-:W-:Y:S01]  /*13a50*/  BPT.TRAP 0x1 ;  /* 0x000000040000795c */ /* 0x000fe20000300000 */
.L_x_473:
[----:B------:R-:W-:Y:S05]  /*13a60*/  BSYNC B1 ;  /* 0x0000000000017941 */ /* 0x000fea0003800000 */
.L_x_472:
[----:B------:R-:W-:Y:S01]  /*13a70*/  R2UR UR6, R4 ;  /* 0x00000000040672ca */ /* 0x000fe200000e0000 */
[----:B------:R-:W-:Y:S01]  /*13a80*/  UIADD3 UR4, UP0, UR40, 0x370, URZ ;  /* 0x0000037028047890 */ /* 0x000fe2000ff1e03f */
[----:B------:R-:W-:Y:S01]  /*13a90*/  R2UR UR7, R5 ;  /* 0x00000000050772ca */ /* 0x000fe200000e0000 */
[----:B------:R-:W-:Y:S01]  /*13aa0*/  VIADD R6, R6, 0xe000 ;  /* 0x0000e00006067836 */ /* 0x000fe20000000000 */
[----:B------:R-:W-:Y:S01]  /*13ab0*/  R2UR UR10, R11 ;  /* 0x000000000b0a72ca */ /* 0x000fe200000e0000 */
[----:B------:R-:W-:Y:S01]  /*13ac0*/  VIADD R7, R7, 0x13230 ;  /* 0x0001323007077836 */ /* 0x000fe20000000000 */
[----:B------:R-:W-:Y:S01]  /*13ad0*/  PLOP3.LUT P0, PT, PT, PT, PT, 0x80, 0x0 ;  /* 0x000000000000781c */ /* 0x000fe20003f0f070 */
[----:B------:R-:W-:-:S12]  /*13ae0*/  UIADD3.X UR5, URZ, UR41, URZ, UP0, !UPT ;  /* 0x000000293f057290 */ /* 0x000fd800087fe43f */
.L_x_474:
        /* <DEDUP_REMOVED lines=10> */
.L_x_463:
[----:B------:R-:W-:Y:S05]  /*13b90*/  BSYNC B0 ;  /* 0x0000000000007941 */ /* 0x000fea0003800000 */
.L_x_462:
[----:B------:R-:W-:-:S06]  /*13ba0*/  UISETP.NE.AND UP0, UPT, UR36, 0x3, UPT ;  /* 0x000000032400788c */ /* 0x000fcc000bf05270 */
[----:B------:R-:W-:-:S13]  /*13bb0*/  PLOP3.LUT P0, PT, PT, PT, UP0, 0x80, 0x0 ;  /* 0x000000000000781c */ /* 0x000fda0003f0f008 */
[----:B------:R-:W-:Y:S05]  /*13bc0*/  @!P0 BRA `(.L_x_475) ;  /* 0x0000000000048947 */ /* 0x000fea0003800000 */
[----:B------:R-:W-:Y:S01]  /*13bd0*/  BPT.TRAP 0x1 ;  /* 0x000000040000795c */ /* 0x000fe20000300000 */
.L_x_475:
[----:B------:R-:W0:Y:S01]  /*13be0*/  S2R R6, SR_CgaCtaId ;  /* 0x0000000000067919 */ /* 0x000e220000008800 */
[----:B------:R-:W-:Y:S01]  /*13bf0*/  MOV R5, 0x400 ;  /* 0x0000040000057802 */ /* 0x000fe20000000f00 */
[----:B------:R-:W-:Y:S01]  /*13c00*/  BSSY B0, `(.L_x_476) ;  /* 0x0000009000007945 */ /* 0x000fe20003800000 */
[----:B------:R-:W-:-:S04]  /*13c10*/  LOP3.LUT R4, R9, 0x1, RZ, 0x3c, !PT ;  /* 0x0000000109047812 */ /* 0x000fc800078e3cff */
[----:B------:R-:W-:Y:S02]  /*13c20*/  SHF.L.U32 R4, R4, 0x1f, RZ ;  /* 0x0000001f04047819 */ /* 0x000fe400000006ff */
[----:B0-----:R-:W-:-:S05]  /*13c30*/  LEA R5, R6, R5, 0x18 ;  /* 0x0000000506057211 */ /* 0x001fca00078ec0ff */
[----:B------:R-:W-:Y:S02]  /*13c40*/  IMAD R13, R8, 0x8, R5 ;  /* 0x00000008080d7824 */ /* 0x000fe400078e0205 */
[----:B------:R-:W-:Y:S02]  /*13c50*/  IMAD.U32 R5, RZ, RZ, UR39 ;  /* 0x00000027ff057e24 */ /* 0x000fe4000f8e00ff */
[----:B------:R-:W0:Y:S03]  /*13c60*/  SYNCS.PHASECHK.TRANS64.TRYWAIT P2, [R13+URZ+0x13270], R4 ;  /* 0x013270040d0075a7 */ /* 0x000e26000804017f */
[----:B------:R-:W-:Y:S01]  /*13c70*/  ISETP.NE.AND P0, PT, R5, 0x3, PT ;  /* 0x000000030500780c */ /* 0x000fe20003f05270 */
[----:B0-----:R-:W-:-:S12]  /*13c80*/  @!P2 BRA `(.L_x_477) ;  /* 0x000000240078a947 */ /* 0x001fd80003800000 */
.L_x_569:
[----:B------:R-:W-:Y:S05]  /*13c90*/  BSYNC B0 ;  /* 0x0000000000007941 */ /* 0x000fea0003800000 */
.L_x_476:
[----:B------:R-:W-:Y:S05]  /*13ca0*/  @!P0 BRA `(.L_x_478) ;  /* 0x0000000000048947 */ /* 0x000fea0003800000 */
[----:B------:R-:W-:Y:S01]  /*13cb0*/  BPT.TRAP 0x1 ;  /* 0x000000040000795c */ /* 0x000fe20000300000 */
.L_x_478:
[----:B0-----:R-:W-:Y:S01]  /*13cc0*/  SHF.L.U32 R4, R9, 0x1f, RZ ;  /* 0x0000001f09047819 */ /* 0x001fe200000006ff */
[----:B------:R-:W-:-:S03]  /*13cd0*/  IMAD R10, R8, 0x2800, RZ ;  /* 0x00002800080a7824 */ /* 0x000fc600078e02ff */
[----:B------:R-:W0:Y:S02]  /*13ce0*/  SYNCS.PHASECHK.TRANS64.TRYWAIT P2, [R13+URZ+0x13260], R4 ;  /* 0x013260040d0075a7 */ /* 0x000e24000804017f */
[----:B0-----:R-:W-:Y:S05]  /*13cf0*/  @!P2 BRA `(.L_x_479) ;  /* 0x000000240070a947 */ /* 0x001fea0003800000 */
.L_x_570:
[----:B------:R-:W2:Y:S01]  /*13d00*/  LDL R5, [R1] ;  /* 0x0000000001057983 */ /* 0x000ea20000100800 */
[----:B------:R-:W-:Y:S01]  /*13d10*/  MOV R15, 0x400 ;  /* 0x00000400000f7802 */ /* 0x000fe20000000f00 */
[----:B------:R-:W-:Y:S05]  /*13d20*/  WARPSYNC.ALL ;  /* 0x0000000000007948 */ /* 0x000fea0003800000 */
[----:B------:R-:W1:Y:S01]  /*13d30*/  S2R R18, SR_CgaCtaId ;  /* 0x0000000000127919 */ /* 0x000e620000008800 */
[----:B------:R-:W-:Y:S02]  /*13d40*/  LOP3.LUT R14, R10, R29, RZ, 0xfc, !PT ;  /* 0x0000001d0a0e7212 */ /* 0x000fe400078efcff */
[----:B-1----:R-:W-:-:S05]  /*13d50*/  LEA R15, R18, R15, 0x18 ;  /* 0x0000000f120f7211 */ /* 0x002fca00078ec0ff */
[----:B------:R-:W-:Y:S01]  /*13d60*/  IMAD.IADD R14, R15, 0x1, R14 ;  /* 0x000000010f0e7824 */ /* 0x000fe200078e020e */
[----:B--2---:R-:W-:-:S05]  /*13d70*/  LOP3.LUT R12, R10, R5, RZ, 0xfc, !PT ;  /* 0x000000050a0c7212 */ /* 0x004fca00078efcff */
[----:B------:R-:W-:-:S05]  /*13d80*/  IMAD.IADD R12, R15, 0x1, R12 ;  /* 0x000000010f0c7824 */ /* 0x000fca00078e020c */
[----:B0-----:R-:W0:Y:S02]  /*13d90*/  LDSM.16.MT88.4 R4, [R12+0x6000] ;  /* 0x006000000c04783b */ /* 0x001e240000004200 */
[C-C-:B0-----:R-:W-:Y:S02]  /*13da0*/  PRMT R8, R4.reuse, 0x6420, R5.reuse ;  /* 0x0000642004087816 */ /* 0x141fe40000000005 */
[----:B------:R-:W-:Y:S02]  /*13db0*/  PRMT R9, R4, 0x7531, R5 ;  /* 0x0000753104097816 */ /* 0x000fe40000000005 */
[C-C-:B------:R-:W-:Y:S02]  /*13dc0*/  PRMT R10, R6.reuse, 0x6420, R7.reuse ;  /* 0x00006420060a7816 */ /* 0x140fe40000000007 */
[----:B------:R-:W-:-:S05]  /*13dd0*/  PRMT R11, R6, 0x7531, R7 ;  /* 0x00007531060b7816 */ /* 0x000fca0000000007 */
[----:B------:R-:W-:Y:S04]  /*13de0*/  STSM.16.M88.4 [R14+0x1000], R8 ;  /* 0x001000080e007844 */ /* 0x000fe80000000200 */
[----:B------:R-:W0:Y:S02]  /*13df0*/  LDSM.16.MT88.4 R4, [R12+0x6800] ;  /* 0x006800000c04783b */ /* 0x000e240000004200 */
[C-C-:B0-----:R-:W-:Y:S02]  /*13e00*/  PRMT R8, R4.reuse, 0x6420, R5.reuse ;  /* 0x0000642004087816 */ /* 0x141fe40000000005 */
[----:B------:R-:W-:Y:S02]  /*13e10*/  PRMT R9, R4, 0x7531, R5 ;  /* 0x0000753104097816 */ /* 0x000fe40000000005 */
[----:B------:R-:W-:-:S02]  /*13e20*/  PRMT R10, R6, 0x6420, R7 ;  /* 0x00006420060a7816 */ /* 0x000fc40000000007 */
        /* <DEDUP_REMOVED lines=28> */
.L_x_480:
[----:B-1----:R1:W-:Y:S01]  /*13ff0*/  SYNCS.ARRIVE.TRANS64.A1T0 RZ, [R13+URZ+0x13250], RZ ;  /* 0x013250ff0dff79a7 */ /* 0x0023e2000810003f */
[----:B------:R-:W-:Y:S01]  /*14000*/  BAR.SYNC.DEFER_BLOCKING 0x2, 0x80 ;  /* 0x0082000000007b1d */ /* 0x000fe20000010000 */
[C---:B------:R-:W-:Y:S01]  /*14010*/  ISETP.GT.AND P0, PT, R3.reuse, RZ, PT ;  /* 0x000000ff0300720c */ /* 0x040fe20003f04270 */
[----:B------:R-:W-:Y:S01]  /*14020*/  VIADD R3, R3, 0xffffffff ;  /* 0xffffffff03037836 */ /* 0x000fe20000000000 */
[----:B------:R-:W-:Y:S01]  /*14030*/  @!P1 IADD3 R4, R13, 0x13280, RZ ;  /* 0x000132800d049810 */ /* 0x000fe20007ffe0ff */
[----:B0-----:R-:W-:Y:S02]  /*14040*/  IMAD.MOV.U32 R8, RZ, RZ, R23 ;  /* 0x000000ffff087224 */ /* 0x001fe400078e0017 */
[----:B------:R-:W-:Y:S01]  /*14050*/  IMAD.MOV.U32 R9, RZ, RZ, R25 ;  /* 0x000000ffff097224 */ /* 0x000fe200078e0019 */
[----:B------:R-:W-:-:S04]  /*14060*/  @!P1 PRMT R4, RZ, 0x654, R4 ;  /* 0x00000654ff049816 */ /* 0x000fc80000000004 */
[----:B------:R1:W-:Y:S03]  /*14070*/  @!P1 SYNCS.ARRIVE.TRANS64.RED.A1T0 RZ, [R4+URZ], RZ ;  /* 0x000000ff04ff99a7 */ /* 0x0003e6000810043f */
[----:B------:R-:W-:Y:S05]  /*14080*/  @P0 BRA `(.L_x_481) ;  /* 0xfffffff400040947 */ /* 0x000fea000383ffff */
.L_x_461:
[----:B------:R-:W-:Y:S04]  /*14090*/  BSSY B0, `(.L_x_482) ;  /* 0x000000e000007945 */ /* 0x000fe80003800000 */
[----:B------:R-:W-:Y:S05]  /*140a0*/  @P1 BRA `(.L_x_483) ;  /* 0x0000000000301947 */ /* 0x000fea0003800000 */
[----:B------:R-:W2:Y:S01]  /*140b0*/  S2R R7, SR_LANEID ;  /* 0x0000000000077919 */ /* 0x000ea20000000000 */
[----:B------:R-:W-:Y:S01]  /*140c0*/  VOTEU.ANY UR4, UPT, PT ;  /* 0x0000000000047886 */ /* 0x000fe200038e0100 */
[----:B0-----:R-:W0:Y:S01]  /*140d0*/  LDC.64 R2, c[0x0][0xc38] ;  /* 0x00030e00ff027b82 */ /* 0x001e220000000a00 */
[----:B------:R-:W2:Y:S08]  /*140e0*/  FLO.U32 R0, UR4 ;  /* 0x0000000400007d00 */ /* 0x000eb000080e0000 */
[----:B------:R-:W0:Y:S01]  /*140f0*/  POPC R5, UR4 ;  /* 0x0000000400057d09 */ /* 0x000e220008000000 */
[----:B--2---:R-:W-:-:S13]  /*14100*/  ISETP.EQ.U32.AND P0, PT, R0, R7, PT ;  /* 0x000000070000720c */ /* 0x004fda0003f02070 */
[----:B0-----:R-:W2:Y:S01]  /*14110*/  @P0 ATOMG.E.ADD.STRONG.GPU PT, R3, desc[UR42][R2.64], R5 ;  /* 0x00000005020309a8 */ /* 0x001ea200081ee1ea */
[----:B-1----:R-:W0:Y:S02]  /*14120*/  S2R R4, SR_LTMASK ;  /* 0x0000000000047919 */ /* 0x002e240000003900 */
[----:B0-----:R-:W-:-:S04]  /*14130*/  LOP3.LUT R4, R4, UR4, RZ, 0xc0, !PT ;  /* 0x0000000404047c12 */ /* 0x001fc8000f8ec0ff */
[----:B------:R-:W0:Y:S01]  /*14140*/  POPC R7, R4 ;  /* 0x0000000400077309 */ /* 0x000e220000000000 */
[----:B--2---:R-:W0:Y:S02]  /*14150*/  SHFL.IDX PT, R0, R3, R0, 0x1f ;  /* 0x00001f0003007589 */ /* 0x004e2400000e0000 */
[----:B0-----:R-:W-:-:S07]  /*14160*/  IADD3 R16, R0, UR38, R7 ;  /* 0x0000002600107c10 */ /* 0x001fce000fffe007 */
.L_x_483:
[----:B------:R-:W-:Y:S05]  /*14170*/  BSYNC B0 ;  /* 0x0000000000007941 */ /* 0x000fea0003800000 */
.L_x_482:
[----:B------:R-:W-:-:S06]  /*14180*/  UISETP.NE.AND UP0, UPT, UR36, 0x3, UPT ;  /* 0x000000032400788c */ /* 0x000fcc000bf05270 */
[----:B------:R-:W-:-:S13]  /*14190*/  PLOP3.LUT P0, PT, PT, PT, UP0, 0x80, 0x0 ;  /* 0x000000000000781c */ /* 0x000fda0003f0f008 */
[----:B------:R-:W-:Y:S05]  /*141a0*/  @!P0 BRA `(.L_x_484) ;  /* 0x0000000000048947 */ /* 0x000fea0003800000 */
[----:B------:R-:W-:Y:S01]  /*141b0*/  BPT.TRAP 0x1 ;  /* 0x000000040000795c */ /* 0x000fe20000300000 */
.L_x_484:
[----:B------:R-:W2:Y:S01]  /*141c0*/  S2R R2, SR_CgaCtaId ;  /* 0x0000000000027919 */ /* 0x000ea20000008800 */
[----:B------:R-:W-:Y:S01]  /*141d0*/  MOV R0, 0x400 ;  /* 0x0000040000007802 */ /* 0x000fe20000000f00 */
[----:B------:R-:W-:Y:S01]  /*141e0*/  BSSY B0, `(.L_x_485) ;  /* 0x0000009000007945 */ /* 0x000fe20003800000 */
[----:B0-----:R-:W-:-:S04]  /*141f0*/  LOP3.LUT R3, R25, 0x1, RZ, 0x3c, !PT ;  /* 0x0000000119037812 */ /* 0x001fc800078e3cff */
[----:B------:R-:W-:Y:S02]  /*14200*/  SHF.L.U32 R3, R3, 0x1f, RZ ;  /* 0x0000001f03037819 */ /* 0x000fe400000006ff */
[----:B--2---:R-:W-:-:S05]  /*14210*/  LEA R0, R2, R0, 0x18 ;  /* 0x0000000002007211 */ /* 0x004fca00078ec0ff */
[----:B------:R-:W-:Y:S02]  /*14220*/  IMAD R2, R23, 0x8, R0 ;  /* 0x0000000817027824 */ /* 0x000fe400078e0200 */
[----:B------:R-:W-:Y:S02]  /*14230*/  IMAD.U32 R0, RZ, RZ, UR39 ;  /* 0x00000027ff007e24 */ /* 0x000fe4000f8e00ff */
[----:B------:R-:W0:Y:S03]  /*14240*/  SYNCS.PHASECHK.TRANS64.TRYWAIT P0, [R2+URZ+0x13270], R3 ;  /* 0x01327003020075a7 */ /* 0x000e26000800017f */
[----:B------:R-:W-:Y:S01]  /*14250*/  ISETP.NE.AND P2, PT, R0, 0x3, PT ;  /* 0x000000030000780c */ /* 0x000fe20003f45270 */
[----:B0-----:R-:W-:-:S12]  /*14260*/  @!P0 BRA `(.L_x_486) ;  /* 0x0000002000288947 */ /* 0x001fd80003800000 */
.L_x_571:
[----:B------:R-:W-:Y:S05]  /*14270*/  BSYNC B0 ;  /* 0x0000000000007941 */ /* 0x000fea0003800000 */
.L_x_485:
[----:B------:R-:W-:Y:S05]  /*14280*/  @!P2 BRA `(.L_x_487) ;  /* 0x000000000004a947 */ /* 0x000fea0003800000 */
[----:B------:R-:W-:Y:S01]  /*14290*/  BPT.TRAP 0x1 ;  /* 0x000000040000795c */ /* 0x000fe20000300000 */
.L_x_487:
[----:B------:R-:W2:Y:S01]  /*142a0*/  LDL R0, [R1] ;  /* 0x0000000001007983 */ /* 0x000ea20000100800 */
[----:B0-----:R-:W-:Y:S01]  /*142b0*/  SHF.L.U32 R3, R25, 0x1f, RZ ;  /* 0x0000001f19037819 */ /* 0x001fe200000006ff */
[----:B------:R-:W-:-:S03]  /*142c0*/  IMAD R8, R23, 0x2800, RZ ;  /* 0x0000280017087824 */ /* 0x000fc600078e02ff */
[----:B------:R-:W0:Y:S02]  /*142d0*/  SYNCS.PHASECHK.TRANS64.TRYWAIT P0, [R2+URZ+0x13260], R3 ;  /* 0x01326003020075a7 */ /* 0x000e24000800017f */
[----:B--2---:R-:W-:Y:S01]  /*142e0*/  LOP3.LUT R0, R8, R0, RZ, 0xfc, !PT ;  /* 0x0000000008007212 */ /* 0x004fe200078efcff */
[----:B0-----:R-:W-:Y:S06]  /*142f0*/  @!P0 BRA `(.L_x_488) ;  /* 0x0000002000188947 */ /* 0x001fec0003800000 */
.L_x_572:
[----:B------:R-:W2:Y:S01]  /*14300*/  S2R R10, SR_CgaCtaId ;  /* 0x00000000000a7919 */ /* 0x000ea20000008800 */
[----:B------:R-:W-:Y:S01]  /*14310*/  MOV R9, 0x400 ;  /* 0x0000040000097802 */ /* 0x000fe20000000f00 */
[----:B------:R-:W-:Y:S05]  /*14320*/  WARPSYNC.ALL ;  /* 0x0000000000007948 */ /* 0x000fea0003800000 */
[----:B0-----:R-:W-:Y:S02]  /*14330*/  LOP3.LUT R3, R8, R29, RZ, 0xfc, !PT ;  /* 0x0000001d08037212 */ /* 0x001fe400078efcff */
[----:B--2---:R-:W-:-:S04]  /*14340*/  LEA R9, R10, R9, 0x18 ;  /* 0x000000090a097211 */ /* 0x004fc800078ec0ff */
[C---:B------:R-:W-:Y:S01]  /*14350*/  IADD3 R3, R9.reuse, R3, RZ ;  /* 0x0000000309037210 */ /* 0x040fe20007ffe0ff */
[----:B------:R-:W-:-:S05]  /*14360*/  IMAD.IADD R0, R9, 0x1, R0 ;  /* 0x0000000109007824 */ /* 0x000fca00078e0200 */
[----:B-1----:R-:W0:Y:S02]  /*14370*/  LDSM.16.MT88.4 R4, [R0+0x6000] ;  /* 0x006000000004783b */ /* 0x002e240000004200 */
        /* <DEDUP_REMOVED lines=37> */
.L_x_489:
        /* <DEDUP_REMOVED lines=10> */
.L_x_444:
[----:B------:R-:W-:Y:S05]  /*14670*/  BSYNC B6 ;  /* 0x0000000000067941 */ /* 0x000fea0003800000 */
.L_x_442:
[----:B------:R-:W-:-:S13]  /*14680*/  LOP3.LUT P0, RZ, R22, 0x2, RZ, 0xc0, !PT ;  /* 0x0000000216ff7812 */ /* 0x000fda000780c0ff */
[----:B------:R-:W-:Y:S05]  /*14690*/  @!P0 BRA `(.L_x_490) ;  /* 0x0000000000208947 */ /* 0x000fea0003800000 */
[----:B------:R-:W-:Y:S05]  /*146a0*/  WARPSYNC.ALL ;  /* 0x0000000000007948 */ /* 0x000fea0003800000 */
[----:B------:R-:W1:Y:S08]  /*146b0*/  S2UR UR5, SR_CgaCtaId ;  /* 0x00000000000579c3 */ /* 0x000e700000008800 */
[----:B------:R-:W-:Y:S06]  /*146c0*/  BAR.SYNC.DEFER_BLOCKING 0x5, 0x200 ;  /* 0x0148000000007b1d */ /* 0x000fec0000010000 */
[----:B------:R-:W-:-:S02]  /*146d0*/  UMOV UR4, 0x400 ;  /* 0x0000040000047882 */ /* 0x000fc40000000000 */
[----:B-1----:R-:W-:-:S09]  /*146e0*/  ULEA UR4, UR5, UR4, 0x18 ;  /* 0x0000000405047291 */ /* 0x002fd2000f8ec03f */
[----:B------:R-:W1:Y:S01]  /*146f0*/  LDS.128 R16, [UR4+0x132d0] ;  /* 0x0132d004ff107984 */ /* 0x000e620008000c00 */
[----:B------:R-:W-:Y:S06]  /*14700*/  BAR.ARV 0x4, 0x200 ;  /* 0x0108000000007b1d */ /* 0x000fec0000002000 */
[----:B------:R-:W-:Y:S05]  /*14710*/  BRA `(.L_x_491) ;  /* 0x0000000800407947 */ /* 0x000fea0003800000 */
.L_x_490:
[----:B------:R-:W0:Y:S01]  /*14720*/  S2R R0, SR_TID.X ;  /* 0x0000000000007919 */ /* 0x000e220000002100 */
[----:B------:R-:W-:Y:S01]  /*14730*/  UMOV UR4, 0xffffffff ;  /* 0xffffffff00047882 */ /* 0x000fe20000000000 */
[----:B0-----:R-:W-:-:S04]  /*14740*/  LOP3.LUT R8, R0, 0x1f, RZ, 0xc0, !PT ;  /* 0x0000001f00087812 */ /* 0x001fc800078ec0ff */
[----:B------:R-:W-:Y:S01]  /*14750*/  ISETP.NE.AND P0, PT, R8, 0x1f, PT ;  /* 0x0000001f0800780c */ /* 0x000fe20003f05270 */
[----:B------:R-:W-:-:S12]  /*14760*/  BRA.DIV UR4, `(.L_x_492) ;  /* 0x0000001e04107947 */ /* 0x000fd8000b800000 */
[----:B------:R-:W-:Y:S01]  /*14770*/  IMAD.IADD R5, R19, 0x1, R8 ;  /* 0x0000000113057824 */ /* 0x000fe200078e0208 */
[----:B------:R-:W-:-:S04]  /*14780*/  ULDC UR4, c[0x0][0xc14] ;  /* 0x0003050000047ab9 */ /* 0x000fc80000000800 */
[----:B------:R-:W-:-:S13]  /*14790*/  ISETP.GE.OR P1, PT, R5, UR4, !P0 ;  /* 0x0000000405007c0c */ /* 0x000fda000c726670 */
[----:B------:R-:W0:Y:S02]  /*147a0*/  @!P1 LDC.64 R2, c[0x0][0xc58] ;  /* 0x00031600ff029b82 */ /* 0x000e240000000a00 */
[----:B0-----:R-:W-:-:S06]  /*147b0*/  @!P1 IMAD.WIDE R2, R5, 0x4, R2 ;  /* 0x0000000405029825 */ /* 0x001fcc00078e0202 */
[----:B------:R-:W2:Y:S01]  /*147c0*/  @!P1 LDG.E R2, desc[UR42][R2.64] ;  /* 0x0000002a02029981 */ /* 0x000ea2000c1e1900 */
[----:B------:R-:W-:Y:S01]  /*147d0*/  IMAD.MOV.U32 R4, RZ, RZ, RZ ;  /* 0x000000ffff047224 */ /* 0x000fe200078e00ff */
[C---:B------:R-:W-:Y:S02]  /*147e0*/  ISETP.GE.U32.AND P2, PT, R8.reuse, 0x2, PT ;  /* 0x000000020800780c */ /* 0x040fe40003f46070 */
[C---:B------:R-:W-:Y:S01]  /*147f0*/  ISETP.GE.U32.AND P3, PT, R8.reuse, 0x4, PT ;  /* 0x000000040800780c */ /* 0x040fe20003f66070 */
[----:B------:R-:W-:Y:S01]  /*14800*/  SHFL.IDX PT, R0, R16, 0x1, 0x1f ;  /* 0x00201f0010007f89 */ /* 0x000fe200000e0000 */
[C---:B------:R-:W-:Y:S02]  /*14810*/  ISETP.GE.U32.AND P4, PT, R8.reuse, 0x8, PT ;  /* 0x000000080800780c */ /* 0x040fe40003f86070 */
[C---:B------:R-:W-:Y:S01]  /*14820*/  ISETP.GE.U32.AND P5, PT, R8.reuse, 0x10, PT ;  /* 0x000000100800780c */ /* 0x040fe20003fa6070 */
[----:B--2---:R-:W-:Y:S01]  /*14830*/  @!P1 IMAD.MOV.U32 R4, RZ, RZ, R2 ;  /* 0x000000ffff049224 */ /* 0x004fe200078e0002 */
[----:B------:R-:W-:-:S04]  /*14840*/  ISETP.NE.AND P1, PT, R8, RZ, PT ;  /* 0x000000ff0800720c */ /* 0x000fc80003f25270 */
[----:B------:R-:W0:Y:S02]  /*14850*/  SHFL.UP PT, R14, R4, 0x1, RZ ;  /* 0x04200000040e7989 */ /* 0x000e2400000e00ff */
[----:B0-----:R-:W-:-:S05]  /*14860*/  SEL R5, R14, RZ, P1 ;  /* 0x000000ff0e057207 */ /* 0x001fca0000800000 */
[----:B------:R-:W-:Y:S02]  /*14870*/  IMAD.IADD R6, R4, 0x1, R5 ;  /* 0x0000000104067824 */ /* 0x000fe400078e0205 */
[----:B------:R-:W-:Y:S04]  /*14880*/  SHFL.IDX PT, R5, R16, RZ, 0x1f ;  /* 0x00001fff10057589 */ /* 0x000fe800000e0000 */
        /* <DEDUP_REMOVED lines=12> */
[----:B------:R0:W1:Y:S02]  /*14950*/  SHFL.IDX PT, R14, R2, 0x1f, 0x1f ;  /* 0x03e01f00020e7f89 */ /* 0x00006400000e0000 */
.L_x_582:
[----:B------:R-:W-:Y:S02]  /*14960*/  ULDC UR4, c[0x0][0xc10] ;  /* 0x0003040000047ab9 */ /* 0x000fe40000000800 */
[----:B------:R-:W-:-:S04]  /*14970*/  IMAD.U32 R7, RZ, RZ, UR4 ;  /* 0x00000004ff077e24 */ /* 0x000fc8000f8e00ff */
[----:B-1----:R-:W-:-:S04]  /*14980*/  IMAD R3, R14, R7, RZ ;  /* 0x000000070e037224 */ /* 0x002fc800078e02ff */
[----:B------:R-:W-:-:S05]  /*14990*/  IMAD.IADD R0, R0, 0x1, R3 ;  /* 0x0000000100007824 */ /* 0x000fca00078e0203 */
[----:B------:R-:W-:-:S13]  /*149a0*/  ISETP.GT.AND P6, PT, R0, R5, PT ;  /* 0x000000050000720c */ /* 0x000fda0003fc4270 */
[----:B------:R-:W-:Y:S05]  /*149b0*/  @P6 BRA `(.L_x_493) ;  /* 0x00000000009c6947 */ /* 0x000fea0003800000 */
.L_x_498:
[----:B0-----:R-:W0:Y:S01]  /*149c0*/  LDC R2, c[0x0][0xc14] ;  /* 0x00030500ff027b82 */ /* 0x001e220000000800 */
[----:B------:R-:W-:-:S05]  /*149d0*/  VIADD R19, R19, 0x1f ;  /* 0x0000001f13137836 */ /* 0x000fca0000000000 */
[----:B0-----:R-:W-:-:S13]  /*149e0*/  ISETP.GE.AND P6, PT, R19, R2, PT ;  /* 0x000000021300720c */ /* 0x001fda0003fc6270 */
[----:B------:R-:W-:Y:S05]  /*149f0*/  @P6 BRA `(.L_x_494) ;  /* 0x0000000400446947 */ /* 0x000fea0003800000 */
[----:B------:R-:W0:Y:S01]  /*14a00*/  S2R R3, SR_TID.X ;  /* 0x0000000000037919 */ /* 0x000e220000002100 */
[----:B------:R-:W-:Y:S01]  /*14a10*/  BSSY B0, `(.L_x_495) ;  /* 0x0000009000007945 */ /* 0x000fe20003800000 */
[----:B------:R-:W-:Y:S01]  /*14a20*/  IMAD.MOV.U32 R4, RZ, RZ, RZ ;  /* 0x000000ffff047224 */ /* 0x000fe200078e00ff */
[----:B0-----:R-:W-:-:S04]  /*14a30*/  LOP3.LUT R3, R3, 0x1f, RZ, 0xc0, !PT ;  /* 0x0000001f03037812 */ /* 0x001fc800078ec0ff */
[----:B------:R-:W-:-:S04]  /*14a40*/  IADD3 R7, R19, R3, RZ ;  /* 0x0000000313077210 */ /* 0x000fc80007ffe0ff */
[----:B------:R-:W-:-:S13]  /*14a50*/  ISETP.GE.OR P6, PT, R7, R2, !P0 ;  /* 0x000000020700720c */ /* 0x000fda00047c6670 */
[----:B------:R-:W-:Y:S05]  /*14a60*/  @P6 BRA `(.L_x_496) ;  /* 0x00000000000c6947 */ /* 0x000fea0003800000 */
[----:B------:R-:W0:Y:S02]  /*14a70*/  LDC.64 R2, c[0x0][0xc58] ;  /* 0x00031600ff027b82 */ /* 0x000e240000000a00 */
[----:B0-----:R-:W-:-:S05]  /*14a80*/  IMAD.WIDE R2, R7, 0x4, R2 ;  /* 0x0000000407027825 */ /* 0x001fca00078e0202 */
[----:B------:R0:W5:Y:S02]  /*14a90*/  LDG.E R4, desc[UR42][R2.64] ;  /* 0x0000002a02047981 */ /* 0x000164000c1e1900 */
.L_x_496:
[----:B------:R-:W-:Y:S05]  /*14aa0*/  BSYNC B0 ;  /* 0x0000000000007941 */ /* 0x000fea0003800000 */
.L_x_495:
[----:B------:R-:W-:-:S03]  /*14ab0*/  UMOV UR4, 0xffffffff ;  /* 0xffffffff00047882 */ /* 0x000fc60000000000 */
[----:B------:R-:W-:Y:S05]  /*14ac0*/  BRA.DIV UR4, `(.L_x_497) ;  /* 0x0000001e045c7947 */ /* 0x000fea000b800000 */
[----:B-----5:R-:W1:Y:S02]  /*14ad0*/  SHFL.UP PT, R14, R4, 0x1, RZ ;  /* 0x04200000040e7989 */ /* 0x020e6400000e00ff */
[----:B-1----:R-:W-:-:S05]  /*14ae0*/  SEL R13, R14, RZ, P1 ;  /* 0x000000ff0e0d7207 */ /* 0x002fca0000800000 */
        /* <DEDUP_REMOVED lines=14> */
.L_x_590:
[----:B------:R-:W-:Y:S02]  /*14bd0*/  ULDC UR4, c[0x0][0xc10] ;  /* 0x0003040000047ab9 */ /* 0x000fe40000000800 */
[----:B------:R-:W-:-:S05]  /*14be0*/  MOV R7, UR4 ;  /* 0x0000000400077c02 */ /* 0x000fca0008000f00 */
[----:B-1----:R-:W-:-:S04]  /*14bf0*/  IMAD R3, R14, R7, RZ ;  /* 0x000000070e037224 */ /* 0x002fc800078e02ff */
[----:B------:R-:W-:-:S05]  /*14c00*/  IMAD.IADD R0, R3, 0x1, R0 ;  /* 0x0000000103007824 */ /* 0x000fca00078e0200 */
[----:B------:R-:W-:-:S13]  /*14c10*/  ISETP.GT.AND P6, PT, R0, R5, PT ;  /* 0x000000050000720c */ /* 0x000fda0003fc4270 */
[----:B------:R-:W-:Y:S05]  /*14c20*/  @!P6 BRA `(.L_x_498) ;  /* 0xfffffffc0064e947 */ /* 0x000fea000383ffff */
.L_x_493:
[----:B------:R-:W-:Y:S01]  /*14c30*/  IMAD.IADD R16, R0, 0x1, -R3 ;  /* 0x0000000100107824 */ /* 0x000fe200078e0a03 */
[----:B------:R-:W-:-:S03]  /*14c40*/  UMOV UR4, 0xffffffff ;  /* 0xffffffff00047882 */ /* 0x000fc60000000000 */
[----:B------:R-:W-:-:S05]  /*14c50*/  IMAD R0, R2, R7, R16 ;  /* 0x0000000702007224 */ /* 0x000fca00078e0210 */
[----:B------:R-:W-:Y:S01]  /*14c60*/  ISETP.GT.AND P6, PT, R0, R5, PT ;  /* 0x000000050000720c */ /* 0x000fe20003fc4270 */
[----:B------:R-:W-:-:S12]  /*14c70*/  BRA.DIV UR4, `(.L_x_499) ;  /* 0x0000001e04ac7947 */ /* 0x000fd8000b800000 */
[----:B------:R-:W-:-:S04]  /*14c80*/  VOTE.ANY R3, PT, !P6 ;  /* 0x0000000000037806 */ /* 0x000fc800070e0100 */
[----:B------:R-:W1:Y:S02]  /*14c90*/  POPC R0, R3 ;  /* 0x0000000300007309 */ /* 0x000e640000000000 */
[----:B-1----:R1:W2:Y:S02]  /*14ca0*/  SHFL.IDX PT, R4, R4, R0, 0x1f ;  /* 0x00001f0004047589 */ /* 0x0022a400000e0000 */
.L_x_594:
[----:B------:R-:W-:Y:S01]  /*14cb0*/  ISETP.NE.AND P0, PT, R3, RZ, PT ;  /* 0x000000ff0300720c */ /* 0x000fe20003f05270 */
[----:B------:R-:W-:-:S12]  /*14cc0*/  IMAD.MOV.U32 R14, RZ, RZ, RZ ;  /* 0x000000ffff0e7224 */ /* 0x000fd800078e00ff */
[----:B------:R-:W-:Y:S05]  /*14cd0*/  @!P0 BRA `(.L_x_500) ;  /* 0x0000000000108947 */ /* 0x000fea0003800000 */
[----:B------:R-:W-:Y:S01]  /*14ce0*/  UMOV UR4, 0xffffffff ;  /* 0xffffffff00047882 */ /* 0x000fe20000000000 */
[----:B------:R-:W-:Y:S02]  /*14cf0*/  VIADD R12, R0, 0xffffffff ;  /* 0xffffffff000c7836 */ /* 0x000fe40000000000 */
[----:B------:R-:W-:Y:S05]  /*14d00*/  BRA.DIV UR4, `(.L_x_501) ;  /* 0x0000001e04d07947 */ /* 0x000fea000b800000 */
[----:B------:R3:W4:Y:S02]  /*14d10*/  SHFL.IDX PT, R14, R2, R12, 0x1f ;  /* 0x00001f0c020e7589 */ /* 0x00072400000e0000 */
.L_x_500:
[----:B--2---:R-:W-:Y:S01]  /*14d20*/  IABS R6, R4 ;  /* 0x0000000400067213 */ /* 0x004fe20000000000 */
[----:B----4-:R-:W-:Y:S02]  /*14d30*/  IMAD R16, R14, R7, R16 ;  /* 0x000000070e107224 */ /* 0x010fe400078e0210 */
[----:B------:R-:W-:Y:S01]  /*14d40*/  IMAD.IADD R19, R0, 0x1, R19 ;  /* 0x0000000100137824 */ /* 0x000fe200078e0213 */
[----:B------:R-:W2:Y:S08]  /*14d50*/  I2F.RP R8, R6 ;  /* 0x0000000600087306 */ /* 0x000eb00000209400 */
[----:B--2---:R-:W0:Y:S02]  /*14d60*/  MUFU.RCP R8, R8 ;  /* 0x0000000800087308 */ /* 0x004e240000001000 */
[----:B0--3--:R-:W-:-:S06]  /*14d70*/  VIADD R2, R8, 0xffffffe ;  /* 0x0ffffffe08027836 */ /* 0x009fcc0000000000 */
[----:B------:R0:W2:Y:S02]  /*14d80*/  F2I.FTZ.U32.TRUNC.NTZ R3, R2 ;  /* 0x0000000200037305 */ /* 0x0000a4000021f000 */
[----:B0-----:R-:W-:Y:S01]  /*14d90*/  MOV R2, RZ ;  /* 0x000000ff00027202 */ /* 0x001fe20000000f00 */
[----:B--2---:R-:W-:-:S04]  /*14da0*/  IMAD.MOV R7, RZ, RZ, -R3 ;  /* 0x000000ffff077224 */ /* 0x004fc800078e0a03 */
[----:B------:R-:W-:-:S04]  /*14db0*/  IMAD R7, R7, R6, RZ ;  /* 0x0000000607077224 */ /* 0x000fc800078e02ff */
[----:B------:R-:W-:-:S04]  /*14dc0*/  IMAD.HI.U32 R3, R3, R7, R2 ;  /* 0x0000000703037227 */ /* 0x000fc800078e0002 */
[----:B------:R-:W-:Y:S01]  /*14dd0*/  IMAD.IADD R7, R5, 0x1, -R16 ;  /* 0x0000000105077824 */ /* 0x000fe200078e0a10 */
[----:B------:R-:W-:-:S04]  /*14de0*/  IABS R5, R4 ;  /* 0x0000000400057213 */ /* 0x000fc80000000000 */
[----:B------:R-:W-:Y:S01]  /*14df0*/  IABS R2, R7 ;  /* 0x0000000700027213 */ /* 0x000fe20000000000 */
[----:B------:R-:W-:-:S04]  /*14e00*/  IMAD.MOV R5, RZ, RZ, -R5 ;  /* 0x000000ffff057224 */ /* 0x000fc800078e0a05 */
        /* <DEDUP_REMOVED lines=12> */
[----:B------:R-:W-:Y:S01]  /*14ed0*/  IADD3 R17, -R3, RZ, RZ ;  /* 0x000000ff03117210 */ /* 0x000fe20007ffe1ff */
[----:B------:R-:W-:-:S04]  /*14ee0*/  IMAD.MOV.U32 R18, RZ, RZ, R3 ;  /* 0x000000ffff127224 */ /* 0x000fc800078e0003 */
[----:B------:R-:W-:Y:S01]  /*14ef0*/  IMAD R17, R4, R17, R7 ;  /* 0x0000001104117224 */ /* 0x000fe200078e0207 */
[----:B------:R-:W-:Y:S06]  /*14f00*/  BRA `(.L_x_502) ;  /* 0x00000000001c7947 */ /* 0x000fec0003800000 */
.L_x_494:
[----:B------:R-:W-:Y:S01]  /*14f10*/  UMOV UR4, URZ ;  /* 0x0000003f00047c82 */ /* 0x000fe20008000000 */
[----:B------:R-:W-:Y:S01]  /*14f20*/  UMOV UR5, URZ ;  /* 0x0000003f00057c82 */ /* 0x000fe20008000000 */
[----:B------:R-:W-:Y:S01]  /*14f30*/  ULDC UR6, c[0x0][0xc14] ;  /* 0x0003050000067ab9 */ /* 0x000fe20000000800 */
[----:B------:R-:W-:Y:S02]  /*14f40*/  IMAD.MOV.U32 R16, RZ, RZ, R5 ;  /* 0x000000ffff107224 */ /* 0x000fe400078e0005 */
[----:B------:R-:W-:Y:S02]  /*14f50*/  IMAD.U32 R17, RZ, RZ, UR4 ;  /* 0x00000004ff117e24 */ /* 0x000fe4000f8e00ff */
[----:B------:R-:W-:Y:S02]  /*14f60*/  IMAD.U32 R18, RZ, RZ, UR5 ;  /* 0x00000005ff127e24 */ /* 0x000fe4000f8e00ff */
[----:B------:R-:W-:-:S07]  /*14f70*/  IMAD.U32 R19, RZ, RZ, UR6 ;  /* 0x00000006ff137e24 */ /* 0x000fce000f8e00ff */
.L_x_502:
[----:B-1----:R-:W0:Y:S01]  /*14f80*/  S2R R0, SR_TID.X ;  /* 0x0000000000007919 */ /* 0x002e220000002100 */
[----:B------:R-:W-:Y:S05]  /*14f90*/  WARPSYNC.ALL ;  /* 0x0000000000007948 */ /* 0x000fea0003800000 */
[----:B------:R-:W-:Y:S01]  /*14fa0*/  BAR.SYNC.DEFER_BLOCKING 0x4, 0x200 ;  /* 0x0108000000007b1d */ /* 0x000fe20000010000 */
[----:B0-----:R-:W-:-:S04]  /*14fb0*/  LOP3.LUT R0, R0, 0x1f, RZ, 0xc0, !PT ;  /* 0x0000001f00007812 */ /* 0x001fc800078ec0ff */
[----:B------:R-:W-:-:S13]  /*14fc0*/  ISETP.NE.AND P0, PT, R0, RZ, PT ;  /* 0x000000ff0000720c */ /* 0x000fda0003f05270 */
[----:B------:R-:W0:Y:S01]  /*14fd0*/  @!P0 S2R R3, SR_CgaCtaId ;  /* 0x0000000000038919 */ /* 0x000e220000008800 */
[----:B------:R-:W-:-:S04]  /*14fe0*/  @!P0 MOV R0, 0x400 ;  /* 0x0000040000008802 */ /* 0x000fc80000000f00 */
[----:B0-----:R-:W-:-:S05]  /*14ff0*/  @!P0 LEA R0, R3, R0, 0x18 ;  /* 0x0000000003008211 */ /* 0x001fca00078ec0ff */
[----:B------:R2:W-:Y:S01]  /*15000*/  @!P0 STS.128 [R0+0x132d0], R16 ;  /* 0x0132d01000008388 */ /* 0x0005e20000000c00 */
[----:B------:R-:W-:Y:S06]  /*15010*/  BAR.ARV 0x5, 0x200 ;  /* 0x0148000000007b1d */ /* 0x000fec0000002000 */
.L_x_491:
[----:B------:R-:W-:Y:S02]  /*15020*/  ULDC UR4, c[0x0][0xc14] ;  /* 0x0003050000047ab9 */ /* 0x000fe40000000800 */
[----:B-1----:R-:W-:-:S13]  /*15030*/  ISETP.GE.AND P0, PT, R19, UR4, PT ;  /* 0x0000000413007c0c */ /* 0x002fda000bf06270 */
[----:B------:R-:W-:Y:S05]  /*15040*/  @!P0 BRA `(.L_x_503) ;  /* 0xffffffbc00dc8947 */ /* 0x000fea000383ffff */
[----:B------:R-:W-:Y:S05]  /*15050*/  BSYNC B7 ;  /* 0x0000000000077941 */ /* 0x000fea0003800000 */
.L_x_408:
[----:B-12---:R-:W2:Y:S01]  /*15060*/  LDL.LU R0, [R1+0x1c] ;  /* 0x00001c0001007983 */ /* 0x006ea20000300800 */
[----:B------:R-:W-:Y:S01]  /*15070*/  BSSY B0, `(.L_x_504) ;  /* 0x000000b000007945 */ /* 0x000fe20003800000 */
[----:B------:R-:W1:Y:S01]  /*15080*/  S2R R5, SR_CgaCtaId ;  /* 0x0000000000057919 */ /* 0x000e620000008800 */
[----:B--2---:R-:W-:-:S04]  /*15090*/  IADD3 R0, R0, 0x1, RZ ;  /* 0x0000000100007810 */ /* 0x004fc80007ffe0ff */
[----:B------:R-:W-:-:S04]  /*150a0*/  LEA.HI R2, R0, R0, RZ, 0x1 ;  /* 0x0000000000027211 */ /* 0x000fc800078f08ff */
[----:B0-----:R-:W-:Y:S02]  /*150b0*/  LOP3.LUT R3, R2, 0xfffffffe, RZ, 0xc0, !PT ;  /* 0xfffffffe02037812 */ /* 0x001fe400078ec0ff */
[----:B------:R-:W-:-:S03]  /*150c0*/  MOV R2, 0x400 ;  /* 0x0000040000027802 */ /* 0x000fc60000000f00 */
[----:B------:R-:W-:Y:S01]  /*150d0*/  IMAD.IADD R0, R0, 0x1, -R3 ;  /* 0x0000000100007824 */ /* 0x000fe200078e0a03 */
[----:B-1----:R-:W-:-:S04]  /*150e0*/  LEA R8, R5, R2, 0x18 ;  /* 0x0000000205087211 */ /* 0x002fc800078ec0ff */
[----:B------:R-:W-:-:S04]  /*150f0*/  SHF.L.U32 R0, R0, 0x1f, RZ ;  /* 0x0000001f00007819 */ /* 0x000fc800000006ff */
[----:B------:R-:W0:Y:S02]  /*15100*/  SYNCS.PHASECHK.TRANS64.TRYWAIT P0, [R8+URZ+0x13220], R0 ;  /* 0x01322000080075a7 */ /* 0x000e24000800017f */
[----:B0-----:R-:W-:Y:S05]  /*15110*/  @!P0 BRA `(.L_x_505) ;  /* 0x0000001800f08947 */ /* 0x001fea0003800000 */
.L_x_597:
[----:B------:R-:W-:Y:S05]  /*15120*/  BSYNC B0 ;  /* 0x0000000000007941 */ /* 0x000fea0003800000 */
.L_x_504:
[----:B------:R-:W-:-:S03]  /*15130*/  UMOV UR4, 0xffffffff ;  /* 0xffffffff00047882 */ /* 0x000fc60000000000 */
[----:B------:R-:W-:Y:S05]  /*15140*/  BRA.DIV UR4, `(.L_x_506) ;  /* 0x0000001a04f87947 */ /* 0x000fea000b800000 */
[----:B0-----:R-:W0:Y:S02]  /*15150*/  S2R R0, SR_TID.X ;  /* 0x0000000000007919 */ /* 0x001e240000002100 */
[----:B0-----:R-:W-:-:S04]  /*15160*/  SHF.R.U32.HI R0, RZ, 0x5, R0 ;  /* 0x00000005ff007819 */ /* 0x001fc80000011600 */
[----:B------:R-:W-:-:S05]  /*15170*/  LOP3.LUT R0, R0, 0x3, RZ, 0xc0, !PT ;  /* 0x0000000300007812 */ /* 0x000fca00078ec0ff */
[----:B------:R0:W1:Y:S02]  /*15180*/  SHFL.IDX PT, R14, R0, RZ, 0x1f ;  /* 0x00001fff000e7589 */ /* 0x00006400000e0000 */
.L_x_600:
[----:B-1----:R-:W-:-:S13]  /*15190*/  ISETP.NE.AND P0, PT, R14, RZ, PT ;  /* 0x000000ff0e00720c */ /* 0x002fda0003f05270 */
[----:B------:R-:W-:Y:S05]  /*151a0*/  @P0 BRA `(.L_x_285) ;  /* 0x0000000000a40947 */ /* 0x000fea0003800000 */
[----:B------:R-:W-:-:S03]  /*151b0*/  UMOV UR4, 0xffffffff ;  /* 0xffffffff00047882 */ /* 0x000fc60000000000 */
[----:B------:R-:W-:Y:S05]  /*151c0*/  BRA.DIV UR4, `(.L_x_507) ;  /* 0x0000001e040c7947 */ /* 0x000fea000b800000 */
[----:B------:R-:W-:-:S13]  /*151d0*/  ELECT P6, URZ, PT ;  /* 0x00000000003f782f */ /* 0x000fda00038c0000 */
.L_x_603:
[----:B------:R-:W-:Y:S05]  /*151e0*/  @!P6 BRA `(.L_x_285) ;  /* 0x000000000094e947 */ /* 0x000fea0003800000 */
[----:B------:R-:W-:-:S06]  /*151f0*/  ULOP3.LUT UR4, UR37, 0x2, URZ, 0xfc, !UPT ;  /* 0x0000000225047892 */ /* 0x000fcc000f8efc3f */
[----:B0-----:R-:W-:-:S05]  /*15200*/  IMAD.U32 R0, RZ, RZ, UR4 ;  /* 0x00000004ff007e24 */ /* 0x001fca000f8e00ff */
[----:B------:R-:W-:-:S13]  /*15210*/  ISETP.NE.AND P0, PT, R0, 0x3, PT ;  /* 0x000000030000780c */ /* 0x000fda0003f05270 */
[----:B------:R-:W-:Y:S05]  /*15220*/  @!P0 BRA `(.L_x_508) ;  /* 0x0000000000048947 */ /* 0x000fea0003800000 */
[----:B------:R-:W-:Y:S01]  /*15230*/  BPT.TRAP 0x1 ;  /* 0x000000040000795c */ /* 0x000fe20000300000 */
.L_x_508:
        /* <DEDUP_REMOVED lines=12> */
.L_x_604:
[----:B------:R-:W1:Y:S02]  /*15300*/  SYNCS.PHASECHK.TRANS64.TRYWAIT P1, [R7+URZ], R0 ;  /* 0x00000000070075a7 */ /* 0x000e64000802017f */
[----:B-1----:R-:W-:Y:S05]  /*15310*/  @!P1 BRA `(.L_x_510) ;  /* 0x0000001800ec9947 */ /* 0x002fea0003800000 */
.L_x_605:
[----:B------:R-:W-:Y:S05]  /*15320*/  @!P0 BRA `(.L_x_511) ;  /* 0x0000000000048947 */ /* 0x000fea0003800000 */
[----:B------:R-:W-:Y:S01]  /*15330*/  BPT.TRAP 0x1 ;  /* 0x000000040000795c */ /* 0x000fe20000300000 */
.L_x_511:
[----:B------:R-:W-:-:S04]  /*15340*/  LEA R2, R23, R8, 0x3 ;  /* 0x0000000817027211 */ /* 0x000fc800078e18ff */
[----:B------:R-:W2:Y:S02]  /*15350*/  SYNCS.PHASECHK.TRANS64.TRYWAIT P1, [R2+URZ+0x13260], R3 ;  /* 0x01326003020075a7 */ /* 0x000ea4000802017f */
[----:B--2---:R-:W-:Y:S05]  /*15360*/  @!P1 BRA `(.L_x_512) ;  /* 0x0000001800ec9947 */ /* 0x004fea0003800000 */
.L_x_606:
[----:B------:R-:W-:Y:S05]  /*15370*/  @!P0 BRA `(.L_x_513) ;  /* 0x0000000000048947 */ /* 0x000fea0003800000 */
[----:B------:R-:W-:Y:S01]  /*15380*/  BPT.TRAP 0x1 ;  /* 0x000000040000795c */ /* 0x000fe20000300000 */
.L_x_513:
[----:B------:R-:W-:-:S04]  /*15390*/  IMAD R5, R5, 0x8, R8 ;  /* 0x0000000805057824 */ /* 0x000fc800078e0208 */
[----:B------:R-:W3:Y:S02]  /*153a0*/  SYNCS.PHASECHK.TRANS64.TRYWAIT P1, [R5+URZ+0x13260], R0 ;  /* 0x01326000050075a7 */ /* 0x000ee4000802017f */
[----:B---3--:R-:W-:Y:S05]  /*153b0*/  @!P1 BRA `(.L_x_514) ;  /* 0x0000001800ec9947 */ /* 0x008fea0003800000 */
.L_x_607:
[----:B------:R-:W-:Y:S05]  /*153c0*/  @!P0 BRA `(.L_x_515) ;  /* 0x0000000000048947 */ /* 0x000fea0003800000 */
[----:B------:R-:W-:Y:S01]  /*153d0*/  BPT.TRAP 0x1 ;  /* 0x000000040000795c */ /* 0x000fe20000300000 */
.L_x_515:
[----:B------:R-:W4:Y:S02]  /*153e0*/  SYNCS.PHASECHK.TRANS64.TRYWAIT P0, [R2+URZ+0x13280], R3 ;  /* 0x01328003020075a7 */ /* 0x000f24000800017f */
[----:B----4-:R-:W-:Y:S05]  /*153f0*/  @!P0 BRA `(.L_x_516) ;  /* 0x0000001800f08947 */ /* 0x010fea0003800000 */
.L_x_517:
[----:B------:R0:W0:Y:S02]  /*15400*/  SYNCS.PHASECHK.TRANS64.TRYWAIT P0, [R5+URZ+0x13280], R0 ;  /* 0x01328000050075a7 */ /* 0x000024000800017f */
[----:B0-----:R-:W-:Y:S05]  /*15410*/  @!P0 NANOSLEEP.SYNCS 0x989680 ;  /* 0x009896800000895d */ /* 0x001fea0003900000 */
[----:B------:R-:W0:Y:S02]  /*15420*/  @!P0 SYNCS.PHASECHK.TRANS64 P0, [R5+URZ+0x13280], R0 ;  /* 0x01328000050085a7 */ /* 0x000e24000800007f */
[----:B0-----:R-:W-:Y:S05]  /*15430*/  @!P0 BRA `(.L_x_517) ;  /* 0xfffffffc00f08947 */ /* 0x001fea000383ffff */
.L_x_285:
[----:B------:R-:W-:Y:S05]  /*15440*/  BSYNC B8 ;  /* 0x0000000000087941 */ /* 0x000fea0003800000 */
.L_x_282:
[----:B------:R-:W-:Y:S05]  /*15450*/  EXIT ;  /* 0x000000000000794d */ /* 0x000fea0003800000 */
.L_x_301:
[----:B-1----:R1:W2:Y:S02]  /*15460*/  SYNCS.PHASECHK.TRANS64.TRYWAIT P5, [R78+URZ+0x13290], R79 ;  /* 0x0132904f4e0075a7 */ /* 0x0022a400080a017f */
[----:B--2---:R-:W-:Y:S05]  /*15470*/  @!P5 NANOSLEEP.SYNCS 0x989680 ;  /* 0x009896800000d95d */ /* 0x004fea0003900000 */
[----:B------:R-:W2:Y:S02]  /*15480*/  @!P5 SYNCS.PHASECHK.TRANS64 P5, [R78+URZ+0x13290], R79 ;  /* 0x0132904f4e00d5a7 */ /* 0x000ea400080a007f */
[----:B--2---:R-:W-:Y:S05]  /*15490*/  @!P5 BRA `(.L_x_301) ;  /* 0xfffffffc00f0d947 */ /* 0x004fea000383ffff */
[----:B------:R-:W-:Y:S05]  /*154a0*/  BRA `(.L_x_518) ;  /* 0xfffffed000407947 */ /* 0x000fea000383ffff */
.L_x_311:
[----:B-1----:R1:W2:Y:S02]  /*154b0*/  SYNCS.PHASECHK.TRANS64.TRYWAIT P5, [R78+URZ+0x13290], R79 ;  /* 0x0132904f4e0075a7 */ /* 0x0022a400080a017f */
[----:B--2---:R-:W-:Y:S05]  /*154c0*/  @!P5 NANOSLEEP.SYNCS 0x989680 ;  /* 0x009896800000d95d */ /* 0x004fea0003900000 */
[----:B------:R-:W2:Y:S02]  /*154d0*/  @!P5 SYNCS.PHASECHK.TRANS64 P5, [R78+URZ+0x13290], R79 ;  /* 0x0132904f4e00d5a7 */ /* 0x000ea400080a007f */
[----:B--2---:R-:W-:Y:S05]  /*154e0*/  @!P5 BRA `(.L_x_311) ;  /* 0xfffffffc00f0d947 */ /* 0x004fea000383ffff */
[----:B------:R-:W-:Y:S05]  /*154f0*/  BRA `(.L_x_519) ;  /* 0xfffffee000507947 */ /* 0x000fea000383ffff */
.L_x_316:
[----:B0-----:R0:W1:Y:S02]  /*15500*/  SYNCS.PHASECHK.TRANS64.TRYWAIT P1, [R78+URZ+0x13290], R79 ;  /* 0x0132904f4e0075a7 */ /* 0x001064000802017f */
[----:B-1----:R-:W-:Y:S05]  /*15510*/  @!P1 NANOSLEEP.SYNCS 0x989680 ;  /* 0x009896800000995d */ /* 0x002fea0003900000 */
[----:B------:R-:W1:Y:S02]  /*15520*/  @!P1 SYNCS.PHASECHK.TRANS64 P1, [R78+URZ+0x13290], R79 ;  /* 0x0132904f4e0095a7 */ /* 0x000e64000802007f */
[----:B-1----:R-:W-:Y:S05]  /*15530*/  @!P1 BRA `(.L_x_316) ;  /* 0xfffffffc00f09947 */ /* 0x002fea000383ffff */
[----:B------:R-:W-:Y:S05]  /*15540*/  BRA `(.L_x_520) ;  /* 0xfffffef000587947 */ /* 0x000fea000383ffff */
.L_x_320:
[----:B-1----:R1:W2:Y:S02]  /*15550*/  SYNCS.PHASECHK.TRANS64.TRYWAIT P0, [R78+URZ+0x132b0], R79 ;  /* 0x0132b04f4e0075a7 */ /* 0x0022a4000800017f */
[----:B--2---:R-:W-:Y:S05]  /*15560*/  @!P0 NANOSLEEP.SYNCS 0x989680 ;  /* 0x009896800000895d */ /* 0x004fea0003900000 */
[----:B------:R-:W2:Y:S02]  /*15570*/  @!P0 SYNCS.PHASECHK.TRANS64 P0, [R78+URZ+0x132b0], R79 ;  /* 0x0132b04f4e0085a7 */ /* 0x000ea4000800007f */
[----:B--2---:R-:W-:Y:S05]  /*15580*/  @!P0 BRA `(.L_x_320) ;  /* 0xfffffffc00f08947 */ /* 0x004fea000383ffff */
[----:B------:R-:W-:Y:S05]  /*15590*/  BRA `(.L_x_521) ;  /* 0xfffffef000b87947 */ /* 0x000fea000383ffff */
.L_x_340:
[----:B------:R-:W-:Y:S01]  /*155a0*/  BSSY B1, `(.L_x_522) ;  /* 0x0000008000017945 */ /* 0x000fe20003800000 */
[----:B------:R-:W-:Y:S02]  /*155b0*/  IMAD.MOV.U32 R13, RZ, RZ, R32 ;  /* 0x000000ffff0d7224 */ /* 0x000fe400078e0020 */
[----:B------:R-:W-:Y:S02]  /*155c0*/  IMAD.MOV.U32 R12, RZ, RZ, RZ ;  /* 0x000000ffff0c7224 */ /* 0x000fe400078e00ff */
[----:B------:R-:W-:Y:S02]  /*155d0*/  IMAD.MOV.U32 R11, RZ, RZ, 0x1e1f ;  /* 0x00001e1fff0b7424 */ /* 0x000fe400078e00ff */
[----:B------:R-:W-:-:S07]  /*155e0*/  IMAD.MOV.U32 R15, RZ, RZ, -0x1 ;  /* 0xffffffffff0f7424 */ /* 0x000fce00078e00ff */
[----:B0----5:R-:W-:Y:S05]  /*155f0*/  WARPSYNC.COLLECTIVE R15, `(.L_x_523) ;  /* 0x000000000f087348 */ /* 0x021fea0003c00000 */
[----:B------:R1:W2:Y:S02]  /*15600*/  SHFL.IDX P6, R14, R13, R12, R11 ;  /* 0x0000000c0d0e7389 */ /* 0x0002a400000c000b */
[----:B012--5:R-:W-:Y:S01]  /*15610*/  ENDCOLLECTIVE ;  /* 0x000000000000791b */ /* 0x027fe20003800000 */
.L_x_523:
[----:B------:R-:W-:Y:S05]  /*15620*/  BSYNC B1 ;  /* 0x0000000000017941 */ /* 0x000fea0003800000 */
.L_x_522:
[----:B------:R-:W-:Y:S05]  /*15630*/  BRA `(.L_x_524) ;  /* 0xffffff0000907947 */ /* 0x000fea000383ffff */
.L_x_341:
[----:B------:R-:W-:Y:S01]  /*15640*/  BSSY B1, `(.L_x_525) ;  /* 0x0000008000017945 */ /* 0x000fe20003800000 */
[----:B------:R-:W-:Y:S01]  /*15650*/  IMAD.MOV.U32 R13, RZ, RZ, R28 ;  /* 0x000000ffff0d7224 */ /* 0x000fe200078e001c */
[----:B------:R-:W-:Y:S01]  /*15660*/  MOV R12, RZ ;  /* 0x000000ff000c7202 */ /* 0x000fe20000000f00 */
[----:B------:R-:W-:Y:S02]  /*15670*/  IMAD.MOV.U32 R11, RZ, RZ, 0x1e1f ;  /* 0x00001e1fff0b7424 */ /* 0x000fe400078e00ff */
[----:B------:R-:W-:-:S07]  /*15680*/  IMAD.MOV.U32 R15, RZ, RZ, -0x1 ;  /* 0xffffffffff0f7424 */ /* 0x000fce00078e00ff */
[----:B0----5:R-:W-:Y:S05]  /*15690*/  WARPSYNC.COLLECTIVE R15, `(.L_x_526) ;  /* 0x000000000f087348 */ /* 0x021fea0003c00000 */
[----:B------:R1:W2:Y:S02]  /*156a0*/  SHFL.IDX P6, R14, R13, R12, R11 ;  /* 0x0000000c0d0e7389 */ /* 0x0002a400000c000b */
[----:B012--5:R-:W-:Y:S01]  /*156b0*/  ENDCOLLECTIVE ;  /* 0x000000000000791b */ /* 0x027fe20003800000 */
.L_x_526:
[----:B------:R-:W-:Y:S05]  /*156c0*/  BSYNC B1 ;  /* 0x0000000000017941 */ /* 0x000fea0003800000 */
.L_x_525:
[----:B------:R-:W-:Y:S05]  /*156d0*/  BRA `(.L_x_527) ;  /* 0xffffff0000707947 */ /* 0x000fea000383ffff */
.L_x_342:
        /* <DEDUP_REMOVED lines=8> */
.L_x_529:
[----:B------:R-:W-:Y:S05]  /*15760*/  BSYNC B1 ;  /* 0x0000000000017941 */ /* 0x000fea0003800000 */
.L_x_528:
[----:B------:R-:W-:Y:S05]  /*15770*/  BRA `(.L_x_530) ;  /* 0xffffff0000507947 */ /* 0x000fea000383ffff */
.L_x_343:
[----:B------:R-:W-:Y:S01]  /*15780*/  BSSY B1, `(.L_x_531) ;  /* 0x0000008000017945 */ /* 0x000fe20003800000 */
[----:B------:R-:W-:Y:S01]  /*15790*/  MOV R13, R30 ;  /* 0x0000001e000d7202 */ /* 0x000fe20000000f00 */
[----:B------:R-:W-:Y:S02]  /*157a0*/  IMAD.MOV.U32 R12, RZ, RZ, RZ ;  /* 0x000000ffff0c7224 */ /* 0x000fe400078e00ff */
[----:B------:R-:W-:Y:S02]  /*157b0*/  IMAD.MOV.U32 R11, RZ, RZ, 0x1e1f ;  /* 0x00001e1fff0b7424 */ /* 0x000fe400078e00ff */
[----:B------:R-:W-:-:S07]  /*157c0*/  IMAD.MOV.U32 R15, RZ, RZ, -0x1 ;  /* 0xffffffffff0f7424 */ /* 0x000fce00078e00ff */
[----:B0----5:R-:W-:Y:S05]  /*157d0*/  WARPSYNC.COLLECTIVE R15, `(.L_x_532) ;  /* 0x000000000f087348 */ /* 0x021fea0003c00000 */
[----:B------:R1:W2:Y:S02]  /*157e0*/  SHFL.IDX P6, R14, R13, R12, R11 ;  /* 0x0000000c0d0e7389 */ /* 0x0002a400000c000b */
[----:B012--5:R-:W-:Y:S01]  /*157f0*/  ENDCOLLECTIVE ;  /* 0x000000000000791b */ /* 0x027fe20003800000 */
.L_x_532:
[----:B------:R-:W-:Y:S05]  /*15800*/  BSYNC B1 ;  /* 0x0000000000017941 */ /* 0x000fea0003800000 */
.L_x_531:
[----:B------:R-:W-:Y:S05]  /*15810*/  BRA `(.L_x_533) ;  /* 0xffffff0000307947 */ /* 0x000fea000383ffff */
.L_x_345:
[----:B-1----:R1:W2:Y:S02]  /*15820*/  SYNCS.PHASECHK.TRANS64.TRYWAIT P0, [R16+URZ+0x13200], R3 ;  /* 0x01320003100075a7 */ /* 0x0022a4000800017f */
[----:B--2---:R-:W-:Y:S05]  /*15830*/  @!P0 NANOSLEEP.SYNCS 0x989680 ;  /* 0x009896800000895d */ /* 0x004fea0003900000 */
[----:B------:R-:W2:Y:S02]  /*15840*/  @!P0 SYNCS.PHASECHK.TRANS64 P0, [R16+URZ+0x13200], R3 ;  /* 0x01320003100085a7 */ /* 0x000ea4000800007f */
[----:B--2---:R-:W-:Y:S05]  /*15850*/  @!P0 BRA `(.L_x_345) ;  /* 0xfffffffc00f08947 */ /* 0x004fea000383ffff */
[----:B------:R-:W-:Y:S05]  /*15860*/  BRA `(.L_x_534) ;  /* 0xffffff0000287947 */ /* 0x000fea000383ffff */
.L_x_349:
[----:B------:R-:W-:Y:S01]  /*15870*/  BSSY B1, `(.L_x_535) ;  /* 0x0000008000017945 */ /* 0x000fe20003800000 */
[----:B------:R-:W-:Y:S01]  /*15880*/  IMAD.MOV.U32 R13, RZ, RZ, R32 ;  /* 0x000000ffff0d7224 */ /* 0x000fe200078e0020 */
[----:B------:R-:W-:Y:S01]  /*15890*/  MOV R15, 0xffffffff ;  /* 0xffffffff000f7802 */ /* 0x000fe20000000f00 */
[----:B------:R-:W-:Y:S02]  /*158a0*/  IMAD.MOV.U32 R12, RZ, RZ, RZ ;  /* 0x000000ffff0c7224 */ /* 0x000fe400078e00ff */
[----:B------:R-:W-:-:S07]  /*158b0*/  IMAD.MOV.U32 R11, RZ, RZ, 0x1e1f ;  /* 0x00001e1fff0b7424 */ /* 0x000fce00078e00ff */
[----:B-----5:R-:W-:Y:S05]  /*158c0*/  WARPSYNC.COLLECTIVE R15, `(.L_x_536) ;  /* 0x000000000f087348 */ /* 0x020fea0003c00000 */
[----:B------:R0:W1:Y:S02]  /*158d0*/  SHFL.IDX P6, R14, R13, R12, R11 ;  /* 0x0000000c0d0e7389 */ /* 0x00006400000c000b */
[----:B01---5:R-:W-:Y:S01]  /*158e0*/  ENDCOLLECTIVE ;  /* 0x000000000000791b */ /* 0x023fe20003800000 */
.L_x_536:
[----:B------:R-:W-:Y:S05]  /*158f0*/  BSYNC B1 ;  /* 0x0000000000017941 */ /* 0x000fea0003800000 */
.L_x_535:
[----:B------:R-:W-:Y:S05]  /*15900*/  BRA `(.L_x_537) ;  /* 0xffffff10003c7947 */ /* 0x000fea000383ffff */
.L_x_350:
[----:B------:R-:W-:Y:S01]  /*15910*/  BSSY B1, `(.L_x_538) ;  /* 0x0000008000017945 */ /* 0x000fe20003800000 */
[----:B------:R-:W-:Y:S02]  /*15920*/  IMAD.MOV.U32 R13, RZ, RZ, R28 ;  /* 0x000000ffff0d7224 */ /* 0x000fe400078e001c */
[----:B------:R-:W-:Y:S02]  /*15930*/  IMAD.MOV.U32 R12, RZ, RZ, RZ ;  /* 0x000000ffff0c7224 */ /* 0x000fe400078e00ff */
[----:B------:R-:W-:Y:S02]  /*15940*/  IMAD.MOV.U32 R11, RZ, RZ, 0x1e1f ;  /* 0x00001e1fff0b7424 */ /* 0x000fe400078e00ff */
[----:B------:R-:W-:-:S07]  /*15950*/  IMAD.MOV.U32 R15, RZ, RZ, -0x1 ;  /* 0xffffffffff0f7424 */ /* 0x000fce00078e00ff */
[----:B-----5:R-:W-:Y:S05]  /*15960*/  WARPSYNC.COLLECTIVE R15, `(.L_x_539) ;  /* 0x000000000f087348 */ /* 0x020fea0003c00000 */
[----:B------:R0:W1:Y:S02]  /*15970*/  SHFL.IDX P6, R14, R13, R12, R11 ;  /* 0x0000000c0d0e7389 */ /* 0x00006400000c000b */
[----:B01---5:R-:W-:Y:S01]  /*15980*/  ENDCOLLECTIVE ;  /* 0x000000000000791b */ /* 0x023fe20003800000 */
.L_x_539:
[----:B------:R-:W-:Y:S05]  /*15990*/  BSYNC B1 ;  /* 0x0000000000017941 */ /* 0x000fea0003800000 */
.L_x_538:
[----:B------:R-:W-:Y:S05]  /*159a0*/  BRA `(.L_x_540) ;  /* 0xffffff1000207947 */ /* 0x000fea000383ffff */
.L_x_351:
[----:B------:R-:W-:Y:S01]  /*159b0*/  BSSY B1, `(.L_x_541) ;  /* 0x0000008000017945 */ /* 0x000fe20003800000 */
[----:B------:R-:W-:Y:S01]  /*159c0*/  IMAD.MOV.U32 R13, RZ, RZ, R33 ;  /* 0x000000ffff0d7224 */ /* 0x000fe200078e0021 */
[----:B------:R-:W-:Y:S01]  /*159d0*/  MOV R11, 0x1e1f ;  /* 0x00001e1f000b7802 */ /* 0x000fe20000000f00 */
[----:B------:R-:W-:Y:S02]  /*159e0*/  IMAD.MOV.U32 R12, RZ, RZ, RZ ;  /* 0x000000ffff0c7224 */ /* 0x000fe400078e00ff */
[----:B------:R-:W-:-:S07]  /*159f0*/  IMAD.MOV.U32 R15, RZ, RZ, -0x1 ;  /* 0xffffffffff0f7424 */ /* 0x000fce00078e00ff */
[----:B-----5:R-:W-:Y:S05]  /*15a00*/  WARPSYNC.COLLECTIVE R15, `(.L_x_542) ;  /* 0x000000000f087348 */ /* 0x020fea0003c00000 */
[----:B------:R0:W1:Y:S02]  /*15a10*/  SHFL.IDX P6, R14, R13, R12, R11 ;  /* 0x0000000c0d0e7389 */ /* 0x00006400000c000b */
[----:B01---5:R-:W-:Y:S01]  /*15a20*/  ENDCOLLECTIVE ;  /* 0x000000000000791b */ /* 0x023fe20003800000 */
.L_x_542:
[----:B------:R-:W-:Y:S05]  /*15a30*/  BSYNC B1 ;  /* 0x0000000000017941 */ /* 0x000fea0003800000 */
.L_x_541:
[----:B------:R-:W-:Y:S05]  /*15a40*/  BRA `(.L_x_543) ;  /* 0xffffff1000047947 */ /* 0x000fea000383ffff */
.L_x_352:
        /* <DEDUP_REMOVED lines=8> */
.L_x_545:
[----:B------:R-:W-:Y:S05]  /*15ad0*/  BSYNC B1 ;  /* 0x0000000000017941 */ /* 0x000fea0003800000 */
.L_x_544:
[----:B------:R-:W-:Y:S05]  /*15ae0*/  BRA `(.L_x_546) ;  /* 0xffffff0c00e87947 */ /* 0x000fea000383ffff */
.L_x_354:
[----:B0-----:R0:W1:Y:S02]  /*15af0*/  SYNCS.PHASECHK.TRANS64.TRYWAIT P1, [R16+URZ+0x13200], R3 ;  /* 0x01320003100075a7 */ /* 0x001064000802017f */
[----:B-1----:R-:W-:Y:S05]  /*15b00*/  @!P1 NANOSLEEP.SYNCS 0x989680 ;  /* 0x009896800000995d */ /* 0x002fea0003900000 */
[----:B------:R-:W1:Y:S02]  /*15b10*/  @!P1 SYNCS.PHASECHK.TRANS64 P1, [R16+URZ+0x13200], R3 ;  /* 0x01320003100095a7 */ /* 0x000e64000802007f */
[----:B-1----:R-:W-:Y:S05]  /*15b20*/  @!P1 BRA `(.L_x_354) ;  /* 0xfffffffc00f09947 */ /* 0x002fea000383ffff */
[----:B------:R-:W-:Y:S05]  /*15b30*/  BRA `(.L_x_547) ;  /* 0xffffff0c00e87947 */ /* 0x000fea000383ffff */
.L_x_358:
[----:B-1----:R1:W2:Y:S02]  /*15b40*/  SYNCS.PHASECHK.TRANS64.TRYWAIT P1, [R0+URZ+0x13230], R7 ;  /* 0x01323007000075a7 */ /* 0x0022a4000802017f */
[----:B--2---:R-:W-:Y:S05]  /*15b50*/  @!P1 NANOSLEEP.SYNCS 0x989680 ;  /* 0x009896800000995d */ /* 0x004fea0003900000 */
[----:B------:R-:W2:Y:S02]  /*15b60*/  @!P1 SYNCS.PHASECHK.TRANS64 P1, [R0+URZ+0x13230], R7 ;  /* 0x01323007000095a7 */ /* 0x000ea4000802007f */
[----:B--2---:R-:W-:Y:S05]  /*15b70*/  @!P1 BRA `(.L_x_358) ;  /* 0xfffffffc00f09947 */ /* 0x004fea000383ffff */
[----:B------:R-:W-:Y:S05]  /*15b80*/  BRA `(.L_x_357) ;  /* 0xffffff20003c7947 */ /* 0x000fea000383ffff */
.L_x_365:
[----:B-1----:R1:W2:Y:S02]  /*15b90*/  SYNCS.PHASECHK.TRANS64.TRYWAIT P1, [R14+URZ+0x13230], R11 ;  /* 0x0132300b0e0075a7 */ /* 0x0022a4000802017f */
[----:B--2---:R-:W-:Y:S05]  /*15ba0*/  @!P1 NANOSLEEP.SYNCS 0x989680 ;  /* 0x009896800000995d */ /* 0x004fea0003900000 */
[----:B------:R-:W2:Y:S02]  /*15bb0*/  @!P1 SYNCS.PHASECHK.TRANS64 P1, [R14+URZ+0x13230], R11 ;  /* 0x0132300b0e0095a7 */ /* 0x000ea4000802007f */
[----:B--2---:R-:W-:Y:S05]  /*15bc0*/  @!P1 BRA `(.L_x_365) ;  /* 0xfffffffc00f09947 */ /* 0x004fea000383ffff */
[----:B------:R-:W-:Y:S05]  /*15bd0*/  BRA `(.L_x_364) ;  /* 0xffffff54002c7947 */ /* 0x000fea000383ffff */
.L_x_370:
[----:B-1----:R1:W2:Y:S02]  /*15be0*/  SYNCS.PHASECHK.TRANS64.TRYWAIT P1, [R15+URZ+0x13250], R9 ;  /* 0x013250090f0075a7 */ /* 0x0022a4000802017f */
[----:B--2---:R-:W-:Y:S05]  /*15bf0*/  @!P1 NANOSLEEP.SYNCS 0x989680 ;  /* 0x009896800000995d */ /* 0x004fea0003900000 */
[----:B------:R-:W2:Y:S02]  /*15c00*/  @!P1 SYNCS.PHASECHK.TRANS64 P1, [R15+URZ+0x13250], R9 ;  /* 0x013250090f0095a7 */ /* 0x000ea4000802007f */
[----:B--2---:R-:W-:Y:S05]  /*15c10*/  @!P1 BRA `(.L_x_370) ;  /* 0xfffffffc00f09947 */ /* 0x004fea000383ffff */
[----:B------:R-:W-:Y:S05]  /*15c20*/  BRA `(.L_x_369) ;  /* 0xffffff58009c7947 */ /* 0x000fea000383ffff */
.L_x_377:
[----:B--2---:R2:W3:Y:S02]  /*15c30*/  SYNCS.PHASECHK.TRANS64.TRYWAIT P1, [R11+URZ+0x13250], R2 ;  /* 0x013250020b0075a7 */ /* 0x0044e4000802017f */
[----:B---3--:R-:W-:Y:S05]  /*15c40*/  @!P1 NANOSLEEP.SYNCS 0x989680 ;  /* 0x009896800000995d */ /* 0x008fea0003900000 */
[----:B------:R-:W3:Y:S02]  /*15c50*/  @!P1 SYNCS.PHASECHK.TRANS64 P1, [R11+URZ+0x13250], R2 ;  /* 0x013250020b0095a7 */ /* 0x000ee4000802007f */
[----:B---3--:R-:W-:Y:S05]  /*15c60*/  @!P1 BRA `(.L_x_377) ;  /* 0xfffffffc00f09947 */ /* 0x008fea000383ffff */
[----:B------:R-:W-:Y:S05]  /*15c70*/  BRA `(.L_x_376) ;  /* 0xffffff8000947947 */ /* 0x000fea000383ffff */
.L_x_412:
[----:B------:R-:W0:Y:S01]  /*15c80*/  S2R R10, SR_TID.X ;  /* 0x00000000000a7919 */ /* 0x000e220000002100 */
[----:B------:R-:W-:Y:S01]  /*15c90*/  BSSY B1, `(.L_x_548) ;  /* 0x000000a000017945 */ /* 0x000fe20003800000 */
[----:B------:R-:W-:Y:S01]  /*15ca0*/  MOV R12, RZ ;  /* 0x000000ff000c7202 */ /* 0x000fe20000000f00 */
[----:B------:R-:W-:Y:S02]  /*15cb0*/  IMAD.MOV.U32 R11, RZ, RZ, 0x1f ;  /* 0x0000001fff0b7424 */ /* 0x000fe400078e00ff */
[----:B------:R-:W-:Y:S01]  /*15cc0*/  IMAD.MOV.U32 R15, RZ, RZ, -0x1 ;  /* 0xffffffffff0f7424 */ /* 0x000fe200078e00ff */
[----:B0-----:R-:W-:-:S04]  /*15cd0*/  SHF.R.U32.HI R8, RZ, 0x5, R10 ;  /* 0x00000005ff087819 */ /* 0x001fc8000001160a */
[----:B------:R-:W-:-:S05]  /*15ce0*/  LOP3.LUT R8, R8, 0x3, RZ, 0xc0, !PT ;  /* 0x0000000308087812 */ /* 0x000fca00078ec0ff */
[----:B------:R-:W-:-:S07]  /*15cf0*/  IMAD.MOV.U32 R13, RZ, RZ, R8 ;  /* 0x000000ffff0d7224 */ /* 0x000fce00078e0008 */
[----:B------:R-:W-:Y:S05]  /*15d00*/  WARPSYNC.COLLECTIVE R15, `(.L_x_549) ;  /* 0x000000000f087348 */ /* 0x000fea0003c00000 */
[----:B------:R0:W1:Y:S02]  /*15d10*/  SHFL.IDX P6, R14, R13, R12, R11 ;  /* 0x0000000c0d0e7389 */ /* 0x00006400000c000b */
[----:B01----:R-:W-:Y:S01]  /*15d20*/  ENDCOLLECTIVE ;  /* 0x000000000000791b */ /* 0x003fe20003800000 */
.L_x_549:
[----:B------:R-:W-:Y:S05]  /*15d30*/  BSYNC B1 ;  /* 0x0000000000017941 */ /* 0x000fea0003800000 */
.L_x_548:
[----:B------:R-:W-:Y:S05]  /*15d40*/  BRA `(.L_x_550) ;  /* 0xffffffb800307947 */ /* 0x000fea000383ffff */
.L_x_414:
[----:B------:R-:W-:Y:S01]  /*15d50*/  BSSY B1, `(.L_x_551) ;  /* 0x0000006000017945 */ /* 0x000fe20003800000 */
[----:B------:R-:W-:-:S07]  /*15d60*/  IMAD.MOV.U32 R15, RZ, RZ, -0x1 ;  /* 0xffffffffff0f7424 */ /* 0x000fce00078e00ff */
[----:B0-----:R-:W-:Y:S05]  /*15d70*/  WARPSYNC.COLLECTIVE R15, `(.L_x_552) ;  /* 0x000000000f0c7348 */ /* 0x001fea0003c00000 */
[----:B------:R-:W-:Y:S02]  /*15d80*/  ELECT P6, UR62, PT ;  /* 0x00000000003e782f */ /* 0x000fe400038c0000 */
[----:B------:R-:W-:Y:S01]  /*15d90*/  MOV R14, UR62 ;  /* 0x0000003e000e7c02 */ /* 0x000fe20008000f00 */
[----:B0-----:R-:W-:Y:S10]  /*15da0*/  ENDCOLLECTIVE ;  /* 0x000000000000791b */ /* 0x001ff40003800000 */
.L_x_552:
[----:B------:R-:W-:Y:S05]  /*15db0*/  BSYNC B1 ;  /* 0x0000000000017941 */ /* 0x000fea0003800000 */
.L_x_551:
[----:B------:R-:W-:Y:S05]  /*15dc0*/  BRA `(.L_x_413) ;  /* 0xffffffb800287947 */ /* 0x000fea000383ffff */
.L_x_416:
[----:B0-----:R0:W1:Y:S02]  /*15dd0*/  SYNCS.PHASECHK.TRANS64.TRYWAIT P0, [R6+URZ+0x13220], R7 ;  /* 0x01322007060075a7 */ /* 0x001064000800017f */
[----:B-1----:R-:W-:Y:S05]  /*15de0*/  @!P0 NANOSLEEP.SYNCS 0x989680 ;  /* 0x009896800000895d */ /* 0x002fea0003900000 */
[----:B------:R-:W1:Y:S02]  /*15df0*/  @!P0 SYNCS.PHASECHK.TRANS64 P0, [R6+URZ+0x13220], R7 ;  /* 0x01322007060085a7 */ /* 0x000e64000800007f */
[----:B-1----:R-:W-:Y:S05]  /*15e00*/  @!P0 BRA `(.L_x_416) ;  /* 0xfffffffc00f08947 */ /* 0x002fea000383ffff */
[----:B------:R-:W-:Y:S05]  /*15e10*/  BRA `(.L_x_553) ;  /* 0xffffffb800447947 */ /* 0x000fea000383ffff */
.L_x_420:
[----:B0-----:R0:W1:Y:S02]  /*15e20*/  SYNCS.PHASECHK.TRANS64.TRYWAIT P0, [R7+URZ+0x132a0], R8 ;  /* 0x0132a008070075a7 */ /* 0x001064000800017f */
[----:B-1----:R-:W-:Y:S05]  /*15e30*/  @!P0 NANOSLEEP.SYNCS 0x989680 ;  /* 0x009896800000895d */ /* 0x002fea0003900000 */
[----:B------:R-:W1:Y:S02]  /*15e40*/  @!P0 SYNCS.PHASECHK.TRANS64 P0, [R7+URZ+0x132a0], R8 ;  /* 0x0132a008070085a7 */ /* 0x000e64000800007f */
[----:B-1----:R-:W-:Y:S05]  /*15e50*/  @!P0 BRA `(.L_x_420) ;  /* 0xfffffffc00f08947 */ /* 0x002fea000383ffff */
[----:B------:R-:W-:Y:S05]  /*15e60*/  BRA `(.L_x_554) ;  /* 0xffffffb8005c7947 */ /* 0x000fea000383ffff */
.L_x_425:
[----:B-1----:R1:W2:Y:S02]  /*15e70*/  SYNCS.PHASECHK.TRANS64.TRYWAIT P0, [R7+URZ+0x132c0], R8 ;  /* 0x0132c008070075a7 */ /* 0x0022a4000800017f */
[----:B--2---:R-:W-:Y:S05]  /*15e80*/  @!P0 NANOSLEEP.SYNCS 0x989680 ;  /* 0x009896800000895d */ /* 0x004fea0003900000 */
[----:B------:R-:W2:Y:S02]  /*15e90*/  @!P0 SYNCS.PHASECHK.TRANS64 P0, [R7+URZ+0x132c0], R8 ;  /* 0x0132c008070085a7 */ /* 0x000ea4000800007f */
[----:B--2---:R-:W-:Y:S05]  /*15ea0*/  @!P0 BRA `(.L_x_425) ;  /* 0xfffffffc00f08947 */ /* 0x004fea000383ffff */
[----:B------:R-:W-:Y:S05]  /*15eb0*/  BRA `(.L_x_555) ;  /* 0xffffffb800d87947 */ /* 0x000fea000383ffff */
.L_x_432:
[----:B0-----:R0:W1:Y:S02]  /*15ec0*/  SYNCS.PHASECHK.TRANS64.TRYWAIT P1, [R7+URZ+0x132a0], R8 ;  /* 0x0132a008070075a7 */ /* 0x001064000802017f */
[----:B-1----:R-:W-:Y:S05]  /*15ed0*/  @!P1 NANOSLEEP.SYNCS 0x989680 ;  /* 0x009896800000995d */ /* 0x002fea0003900000 */
[----:B------:R-:W1:Y:S02]  /*15ee0*/  @!P1 SYNCS.PHASECHK.TRANS64 P1, [R7+URZ+0x132a0], R8 ;  /* 0x0132a008070095a7 */ /* 0x000e64000802007f */
[----:B-1----:R-:W-:Y:S05]  /*15ef0*/  @!P1 BRA `(.L_x_432) ;  /* 0xfffffffc00f09947 */ /* 0x002fea000383ffff */
[----:B------:R-:W-:Y:S05]  /*15f00*/  BRA `(.L_x_556) ;  /* 0xffffffbc00947947 */ /* 0x000fea000383ffff */
.L_x_437:
[----:B-1----:R1:W2:Y:S02]  /*15f10*/  SYNCS.PHASECHK.TRANS64.TRYWAIT P1, [R7+URZ+0x132c0], R8 ;  /* 0x0132c008070075a7 */ /* 0x0022a4000802017f */
[----:B--2---:R-:W-:Y:S05]  /*15f20*/  @!P1 NANOSLEEP.SYNCS 0x989680 ;  /* 0x009896800000995d */ /* 0x004fea0003900000 */
[----:B------:R-:W2:Y:S02]  /*15f30*/  @!P1 SYNCS.PHASECHK.TRANS64 P1, [R7+URZ+0x132c0], R8 ;  /* 0x0132c008070095a7 */ /* 0x000ea4000802007f */
[----:B--2---:R-:W-:Y:S05]  /*15f40*/  @!P1 BRA `(.L_x_437) ;  /* 0xfffffffc00f09947 */ /* 0x004fea000383ffff */
[----:B------:R-:W-:Y:S05]  /*15f50*/  BRA `(.L_x_557) ;  /* 0xffffffc0000c7947 */ /* 0x000fea000383ffff */
.L_x_450:
[----:B------:R-:W0:Y:S01]  /*15f60*/  S2R R3, SR_TID.X ;  /* 0x0000000000037919 */ /* 0x000e220000002100 */
[----:B------:R-:W-:Y:S01]  /*15f70*/  BSSY B0, `(.L_x_558) ;  /* 0x000000a000007945 */ /* 0x000fe20003800000 */
[----:B------:R-:W-:Y:S01]  /*15f80*/  IMAD.MOV.U32 R12, RZ, RZ, RZ ;  /* 0x000000ffff0c7224 */ /* 0x000fe200078e00ff */
[----:B------:R-:W-:Y:S01]  /*15f90*/  MOV R15, 0xffffffff ;  /* 0xffffffff000f7802 */ /* 0x000fe20000000f00 */
[----:B------:R-:W-:Y:S01]  /*15fa0*/  IMAD.MOV.U32 R11, RZ, RZ, 0x1f ;  /* 0x0000001fff0b7424 */ /* 0x000fe200078e00ff */
[----:B0-----:R-:W-:-:S04]  /*15fb0*/  SHF.R.U32.HI R3, RZ, 0x5, R3 ;  /* 0x00000005ff037819 */ /* 0x001fc80000011603 */
[----:B------:R-:W-:-:S05]  /*15fc0*/  LOP3.LUT R3, R3, 0x3, RZ, 0xc0, !PT ;  /* 0x0000000303037812 */ /* 0x000fca00078ec0ff */
[----:B------:R-:W-:-:S07]  /*15fd0*/  IMAD.MOV.U32 R13, RZ, RZ, R3 ;  /* 0x000000ffff0d7224 */ /* 0x000fce00078e0003 */
[----:B------:R-:W-:Y:S05]  /*15fe0*/  WARPSYNC.COLLECTIVE R15, `(.L_x_559) ;  /* 0x000000000f087348 */ /* 0x000fea0003c00000 */
[----:B------:R0:W1:Y:S02]  /*15ff0*/  SHFL.IDX P6, R14, R13, R12, R11 ;  /* 0x0000000c0d0e7389 */ /* 0x00006400000c000b */
[----:B01----:R-:W-:Y:S01]  /*16000*/  ENDCOLLECTIVE ;  /* 0x000000000000791b */ /* 0x003fe20003800000 */
.L_x_559:
[----:B------:R-:W-:Y:S05]  /*16010*/  BSYNC B0 ;  /* 0x0000000000007941 */ /* 0x000fea0003800000 */
.L_x_558:
[----:B------:R-:W-:Y:S05]  /*16020*/  BRA `(.L_x_560) ;  /* 0xffffffcc00107947 */ /* 0x000fea000383ffff */
.L_x_452:
[----:B------:R-:W-:Y:S01]  /*16030*/  BSSY B0, `(.L_x_561) ;  /* 0x0000006000007945 */ /* 0x000fe20003800000 */
[----:B------:R-:W-:-:S07]  /*16040*/  IMAD.MOV.U32 R15, RZ, RZ, -0x1 ;  /* 0xffffffffff0f7424 */ /* 0x000fce00078e00ff */
[----:B0-----:R-:W-:Y:S05]  /*16050*/  WARPSYNC.COLLECTIVE R15, `(.L_x_562) ;  /* 0x000000000f0c7348 */ /* 0x001fea0003c00000 */
[----:B------:R-:W-:Y:S02]  /*16060*/  ELECT P6, UR62, PT ;  /* 0x00000000003e782f */ /* 0x000fe400038c0000 */
[----:B------:R-:W-:Y:S01]  /*16070*/  MOV R14, UR62 ;  /* 0x0000003e000e7c02 */ /* 0x000fe20008000f00 */
[----:B0-----:R-:W-:Y:S10]  /*16080*/  ENDCOLLECTIVE ;  /* 0x000000000000791b */ /* 0x001ff40003800000 */
.L_x_562:
[----:B------:R-:W-:Y:S05]  /*16090*/  BSYNC B0 ;  /* 0x0000000000007941 */ /* 0x000fea0003800000 */
.L_x_561:
[----:B------:R-:W-:Y:S05]  /*160a0*/  BRA `(.L_x_563) ;  /* 0xffffffcc00087947 */ /* 0x000fea000383ffff */
.L_x_455:
[----:B0-----:R0:W1:Y:S02]  /*160b0*/  SYNCS.PHASECHK.TRANS64.TRYWAIT P2, [R4+URZ+0x13280], R3 ;  /* 0x01328003040075a7 */ /* 0x001064000804017f */
[----:B-1----:R-:W-:Y:S05]  /*160c0*/  @!P2 NANOSLEEP.SYNCS 0x989680 ;  /* 0x009896800000a95d */ /* 0x002fea0003900000 */
[----:B------:R-:W1:Y:S02]  /*160d0*/  @!P2 SYNCS.PHASECHK.TRANS64 P2, [R4+URZ+0x13280], R3 ;  /* 0x013280030400a5a7 */ /* 0x000e64000804007f */
[----:B-1----:R-:W-:Y:S05]  /*160e0*/  @!P2 BRA `(.L_x_455) ;  /* 0xfffffffc00f0a947 */ /* 0x002fea000383ffff */
[----:B------:R-:W-:Y:S05]  /*160f0*/  BRA `(.L_x_564) ;  /* 0xffffffcc00787947 */ /* 0x000fea000383ffff */
.L_x_457:
[----:B-1----:R1:W2:Y:S02]  /*16100*/  SYNCS.PHASECHK.TRANS64.TRYWAIT P2, [R4+URZ+0x13240], R3 ;  /* 0x01324003040075a7 */ /* 0x0022a4000804017f */
[----:B--2---:R-:W-:Y:S05]  /*16110*/  @!P2 NANOSLEEP.SYNCS 0x989680 ;  /* 0x009896800000a95d */ /* 0x004fea0003900000 */
[----:B------:R-:W2:Y:S02]  /*16120*/  @!P2 SYNCS.PHASECHK.TRANS64 P2, [R4+URZ+0x13240], R3 ;  /* 0x013240030400a5a7 */ /* 0x000ea4000804007f */
[----:B--2---:R-:W-:Y:S05]  /*16130*/  @!P2 BRA `(.L_x_457) ;  /* 0xfffffffc00f0a947 */ /* 0x004fea000383ffff */
[----:B------:R-:W-:Y:S05]  /*16140*/  BRA `(.L_x_565) ;  /* 0xffffffcc00d47947 */ /* 0x000fea000383ffff */
.L_x_460:
[----:B0-----:R-:W0:Y:S01]  /*16150*/  S2R R5, SR_CgaCtaId ;  /* 0x0000000000057919 */ /* 0x001e220000008800 */
[----:B------:R-:W-:-:S04]  /*16160*/  MOV R4, 0x400 ;  /* 0x0000040000047802 */ /* 0x000fc80000000f00 */
[----:B0-----:R-:W-:-:S04]  /*16170*/  LEA R4, R5, R4, 0x18 ;  /* 0x0000000405047211 */ /* 0x001fc800078ec0ff */
[----:B------:R0:W1:Y:S03]  /*16180*/  SYNCS.PHASECHK.TRANS64.TRYWAIT P0, [R4+URZ+0x13220], R3 ;  /* 0x01322003040075a7 */ /* 0x000066000800017f */
[----:B-1----:R-:W-:Y:S05]  /*16190*/  @!P0 NANOSLEEP.SYNCS 0x989680 ;  /* 0x009896800000895d */ /* 0x002fea0003900000 */
[----:B------:R-:W1:Y:S02]  /*161a0*/  @!P0 SYNCS.PHASECHK.TRANS64 P0, [R4+URZ+0x13220], R3 ;  /* 0x01322003040085a7 */ /* 0x000e64000800007f */
[----:B-1----:R-:W-:Y:S05]  /*161b0*/  @!P0 BRA `(.L_x_460) ;  /* 0xfffffffc00e48947 */ /* 0x002fea000383ffff */
[----:B------:R-:W-:Y:S05]  /*161c0*/  BRA `(.L_x_566) ;  /* 0xffffffd0009c7947 */ /* 0x000fea000383ffff */
.L_x_466:
[----:B0-----:R0:W1:Y:S02]  /*161d0*/  SYNCS.PHASECHK.TRANS64.TRYWAIT P0, [R7+URZ+0x13280], R4 ;  /* 0x01328004070075a7 */ /* 0x001064000800017f */
[----:B-1----:R-:W-:Y:S05]  /*161e0*/  @!P0 NANOSLEEP.SYNCS 0x989680 ;  /* 0x009896800000895d */ /* 0x002fea0003900000 */
[----:B------:R-:W1:Y:S02]  /*161f0*/  @!P0 SYNCS.PHASECHK.TRANS64 P0, [R7+URZ+0x13280], R4 ;  /* 0x01328004070085a7 */ /* 0x000e64000800007f */
[----:B-1----:R-:W-:Y:S05]  /*16200*/  @!P0 BRA `(.L_x_466) ;  /* 0xfffffffc00f08947 */ /* 0x002fea000383ffff */
[----:B------:R-:W-:Y:S05]  /*16210*/  BRA `(.L_x_567) ;  /* 0xffffffd400487947 */ /* 0x000fea000383ffff */
.L_x_471:
[----:B-1----:R1:W2:Y:S02]  /*16220*/  SYNCS.PHASECHK.TRANS64.TRYWAIT P0, [R7+URZ+0x13240], R4 ;  /* 0x01324004070075a7 */ /* 0x0022a4000800017f */
[----:B--2---:R-:W-:Y:S05]  /*16230*/  @!P0 NANOSLEEP.SYNCS 0x989680 ;  /* 0x009896800000895d */ /* 0x004fea0003900000 */
[----:B------:R-:W2:Y:S02]  /*16240*/  @!P0 SYNCS.PHASECHK.TRANS64 P0, [R7+URZ+0x13240], R4 ;  /* 0x01324004070085a7 */ /* 0x000ea4000800007f */
[----:B--2---:R-:W-:Y:S05]  /*16250*/  @!P0 BRA `(.L_x_471) ;  /* 0xfffffffc00f08947 */ /* 0x004fea000383ffff */
[----:B------:R-:W-:Y:S05]  /*16260*/  BRA `(.L_x_568) ;  /* 0xffffffd400cc7947 */ /* 0x000fea000383ffff */
.L_x_477:
[----:B0-----:R0:W1:Y:S02]  /*16270*/  SYNCS.PHASECHK.TRANS64.TRYWAIT P2, [R13+URZ+0x13270], R4 ;  /* 0x013270040d0075a7 */ /* 0x001064000804017f */
[----:B-1----:R-:W-:Y:S05]  /*16280*/  @!P2 NANOSLEEP.SYNCS 0x989680 ;  /* 0x009896800000a95d */ /* 0x002fea0003900000 */
[----:B------:R-:W1:Y:S02]  /*16290*/  @!P2 SYNCS.PHASECHK.TRANS64 P2, [R13+URZ+0x13270], R4 ;  /* 0x013270040d00a5a7 */ /* 0x000e64000804007f */
[----:B-1----:R-:W-:Y:S05]  /*162a0*/  @!P2 BRA `(.L_x_477) ;  /* 0xfffffffc00f0a947 */ /* 0x002fea000383ffff */
[----:B------:R-:W-:Y:S05]  /*162b0*/  BRA `(.L_x_569) ;  /* 0xffffffd800747947 */ /* 0x000fea000383ffff */
.L_x_479:
[----:B0-----:R0:W1:Y:S02]  /*162c0*/  SYNCS.PHASECHK.TRANS64.TRYWAIT P2, [R13+URZ+0x13260], R4 ;  /* 0x013260040d0075a7 */ /* 0x001064000804017f */
[----:B-1----:R-:W-:Y:S05]  /*162d0*/  @!P2 NANOSLEEP.SYNCS 0x989680 ;  /* 0x009896800000a95d */ /* 0x002fea0003900000 */
[----:B------:R-:W1:Y:S02]  /*162e0*/  @!P2 SYNCS.PHASECHK.TRANS64 P2, [R13+URZ+0x13260], R4 ;  /* 0x013260040d00a5a7 */ /* 0x000e64000804007f */
[----:B-1----:R-:W-:Y:S05]  /*162f0*/  @!P2 BRA `(.L_x_479) ;  /* 0xfffffffc00f0a947 */ /* 0x002fea000383ffff */
[----:B------:R-:W-:Y:S05]  /*16300*/  BRA `(.L_x_570) ;  /* 0xffffffd8007c7947 */ /* 0x000fea000383ffff */
.L_x_486:
[----:B0-----:R0:W2:Y:S02]  /*16310*/  SYNCS.PHASECHK.TRANS64.TRYWAIT P0, [R2+URZ+0x13270], R3 ;  /* 0x01327003020075a7 */ /* 0x0010a4000800017f */
[----:B--2---:R-:W-:Y:S05]  /*16320*/  @!P0 NANOSLEEP.SYNCS 0x989680 ;  /* 0x009896800000895d */ /* 0x004fea0003900000 */
[----:B------:R-:W2:Y:S02]  /*16330*/  @!P0 SYNCS.PHASECHK.TRANS64 P0, [R2+URZ+0x13270], R3 ;  /* 0x01327003020085a7 */ /* 0x000ea4000800007f */
[----:B--2---:R-:W-:Y:S05]  /*16340*/  @!P0 BRA `(.L_x_486) ;  /* 0xfffffffc00f08947 */ /* 0x004fea000383ffff */
[----:B------:R-:W-:Y:S05]  /*16350*/  BRA `(.L_x_571) ;  /* 0xffffffdc00c47947 */ /* 0x000fea000383ffff */
.L_x_488:
[----:B0-----:R0:W2:Y:S02]  /*16360*/  SYNCS.PHASECHK.TRANS64.TRYWAIT P0, [R2+URZ+0x13260], R3 ;  /* 0x01326003020075a7 */ /* 0x0010a4000800017f */
[----:B--2---:R-:W-:Y:S05]  /*16370*/  @!P0 NANOSLEEP.SYNCS 0x989680 ;  /* 0x009896800000895d */ /* 0x004fea0003900000 */
[----:B------:R-:W2:Y:S02]  /*16380*/  @!P0 SYNCS.PHASECHK.TRANS64 P0, [R2+URZ+0x13260], R3 ;  /* 0x01326003020085a7 */ /* 0x000ea4000800007f */
[----:B--2---:R-:W-:Y:S05]  /*16390*/  @!P0 BRA `(.L_x_488) ;  /* 0xfffffffc00f08947 */ /* 0x004fea000383ffff */
[----:B------:R-:W-:Y:S05]  /*163a0*/  BRA `(.L_x_572) ;  /* 0xffffffdc00d47947 */ /* 0x000fea000383ffff */
.L_x_492:
[----:B------:R-:W-:Y:S01]  /*163b0*/  BSSY B0, `(.L_x_573) ;  /* 0x0000008000007945 */ /* 0x000fe20003800000 */
[----:B------:R-:W-:Y:S02]  /*163c0*/  IMAD.MOV.U32 R13, RZ, RZ, R16 ;  /* 0x000000ffff0d7224 */ /* 0x000fe400078e0010 */
[----:B------:R-:W-:Y:S02]  /*163d0*/  IMAD.MOV.U32 R12, RZ, RZ, RZ ;  /* 0x000000ffff0c7224 */ /* 0x000fe400078e00ff */
[----:B------:R-:W-:Y:S02]  /*163e0*/  IMAD.MOV.U32 R11, RZ, RZ, 0x1f ;  /* 0x0000001fff0b7424 */ /* 0x000fe400078e00ff */
[----:B------:R-:W-:-:S07]  /*163f0*/  IMAD.MOV.U32 R15, RZ, RZ, -0x1 ;  /* 0xffffffffff0f7424 */ /* 0x000fce00078e00ff */
[----:B------:R-:W-:Y:S05]  /*16400*/  WARPSYNC.COLLECTIVE R15, `(.L_x_574) ;  /* 0x000000000f087348 */ /* 0x000fea0003c00000 */
[----:B------:R0:W1:Y:S02]  /*16410*/  SHFL.IDX P6, R14, R13, R12, R11 ;  /* 0x0000000c0d0e7389 */ /* 0x00006400000c000b */
[----:B01----:R-:W-:Y:S01]  /*16420*/  ENDCOLLECTIVE ;  /* 0x000000000000791b */ /* 0x003fe20003800000 */
.L_x_574:
[----:B------:R-:W-:Y:S05]  /*16430*/  BSYNC B0 ;  /* 0x0000000000007941 */ /* 0x000fea0003800000 */
.L_x_573:
[----:B------:R-:W-:Y:S01]  /*16440*/  MOV R13, R16 ;  /* 0x00000010000d7202 */ /* 0x000fe20000000f00 */
[----:B------:R-:W-:Y:S02]  /*16450*/  IMAD.MOV.U32 R12, RZ, RZ, 0x1 ;  /* 0x00000001ff0c7424 */ /* 0x000fe400078e00ff */
[----:B------:R-:W-:Y:S02]  /*16460*/  IMAD.MOV.U32 R11, RZ, RZ, 0x1f ;  /* 0x0000001fff0b7424 */ /* 0x000fe400078e00ff */
[----:B------:R-:W-:Y:S02]  /*16470*/  IMAD.MOV.U32 R15, RZ, RZ, -0x1 ;  /* 0xffffffffff0f7424 */ /* 0x000fe400078e00ff */
[----:B------:R-:W-:Y:S02]  /*16480*/  IMAD.IADD R7, R19, 0x1, R8 ;  /* 0x0000000113077824 */ /* 0x000fe400078e0208 */
[----:B------:R-:W-:-:S07]  /*16490*/  IMAD.MOV.U32 R5, RZ, RZ, R14 ;  /* 0x000000ffff057224 */ /* 0x000fce00078e000e */
[----:B------:R-:W-:Y:S05]  /*164a0*/  WARPSYNC.COLLECTIVE R15, `(.L_x_575) ;  /* 0x000000000f087348 */ /* 0x000fea0003c00000 */
[----:B------:R0:W1:Y:S02]  /*164b0*/  SHFL.IDX P6, R14, R13, R12, R11 ;  /* 0x0000000c0d0e7389 */ /* 0x00006400000c000b */
[----:B01----:R-:W-:Y:S01]  /*164c0*/  ENDCOLLECTIVE ;  /* 0x000000000000791b */ /* 0x003fe20003800000 */
.L_x_575:
[----:B------:R-:W-:Y:S02]  /*164d0*/  ULDC UR4, c[0x0][0xc14] ;  /* 0x0003050000047ab9 */ /* 0x000fe40000000800 */
[----:B------:R-:W-:-:S13]  /*164e0*/  ISETP.GE.OR P1, PT, R7, UR4, !P0 ;  /* 0x0000000407007c0c */ /* 0x000fda000c726670 */
[----:B------:R-:W0:Y:S01]  /*164f0*/  @!P1 LDC.64 R2, c[0x0][0xc58] ;  /* 0x00031600ff029b82 */ /* 0x000e220000000a00 */
[----:B------:R-:W-:Y:S02]  /*16500*/  IMAD.MOV.U32 R4, RZ, RZ, RZ ;  /* 0x000000ffff047224 */ /* 0x000fe400078e00ff */
[----:B------:R-:W-:Y:S02]  /*16510*/  IMAD.MOV.U32 R11, RZ, RZ, RZ ;  /* 0x000000ffff0b7224 */ /* 0x000fe400078e00ff */
[----:B------:R-:W-:Y:S02]  /*16520*/  IMAD.MOV.U32 R0, RZ, RZ, R14 ;  /* 0x000000ffff007224 */ /* 0x000fe400078e000e */
[----:B0-----:R-:W-:-:S06]  /*16530*/  @!P1 IMAD.WIDE R2, R7, 0x4, R2 ;  /* 0x0000000407029825 */ /* 0x001fcc00078e0202 */
[----:B------:R-:W2:Y:S01]  /*16540*/  @!P1 LDG.E R2, desc[UR42][R2.64] ;  /* 0x0000002a02029981 */ /* 0x000ea2000c1e1900 */
[C---:B------:R-:W-:Y:S02]  /*16550*/  ISETP.GE.U32.AND P2, PT, R8.reuse, 0x2, PT ;  /* 0x000000020800780c */ /* 0x040fe40003f46070 */
[C---:B------:R-:W-:Y:S02]  /*16560*/  ISETP.GE.U32.AND P3, PT, R8.reuse, 0x4, PT ;  /* 0x000000040800780c */ /* 0x040fe40003f66070 */
[C---:B------:R-:W-:Y:S02]  /*16570*/  ISETP.GE.U32.AND P4, PT, R8.reuse, 0x8, PT ;  /* 0x000000080800780c */ /* 0x040fe40003f86070 */
[C---:B------:R-:W-:Y:S02]  /*16580*/  ISETP.GE.U32.AND P5, PT, R8.reuse, 0x10, PT ;  /* 0x000000100800780c */ /* 0x040fe40003fa6070 */
[----:B--2---:R-:W-:Y:S02]  /*16590*/  @!P1 MOV R4, R2 ;  /* 0x0000000200049202 */ /* 0x004fe40000000f00 */
[----:B------:R-:W-:-:S03]  /*165a0*/  ISETP.NE.AND P1, PT, R8, RZ, PT ;  /* 0x000000ff0800720c */ /* 0x000fc60003f25270 */
[----:B------:R-:W-:-:S10]  /*165b0*/  IMAD.MOV.U32 R13, RZ, RZ, R4 ;  /* 0x000000ffff0d7224 */ /* 0x000fd400078e0004 */
[----:B------:R-:W-:Y:S05]  /*165c0*/  WARPSYNC.COLLECTIVE R15, `(.L_x_576) ;  /* 0x000000000f087348 */ /* 0x000fea0003c00000 */
[----:B------:R0:W1:Y:S02]  /*165d0*/  SHFL.UP P6, R14, R13, R12, R11 ;  /* 0x0400000c0d0e7389 */ /* 0x00006400000c000b */
[----:B01----:R-:W-:Y:S01]  /*165e0*/  ENDCOLLECTIVE ;  /* 0x000000000000791b */ /* 0x003fe20003800000 */
.L_x_576:
[----:B------:R-:W-:Y:S01]  /*165f0*/  IMAD.MOV.U32 R12, RZ, RZ, 0x2 ;  /* 0x00000002ff0c7424 */ /* 0x000fe200078e00ff */
[----:B------:R-:W-:-:S05]  /*16600*/  SEL R7, R14, RZ, P1 ;  /* 0x000000ff0e077207 */ /* 0x000fca0000800000 */
[----:B------:R-:W-:-:S04]  /*16610*/  IMAD.IADD R6, R4, 0x1, R7 ;  /* 0x0000000104067824 */ /* 0x000fc800078e0207 */
[----:B------:R-:W-:-:S07]  /*16620*/  IMAD.MOV.U32 R13, RZ, RZ, R6 ;  /* 0x000000ffff0d7224 */ /* 0x000fce00078e0006 */
[----:B------:R-:W-:Y:S05]  /*16630*/  WARPSYNC.COLLECTIVE R15, `(.L_x_577) ;  /* 0x000000000f087348 */ /* 0x000fea0003c00000 */
[----:B------:R0:W1:Y:S02]  /*16640*/  SHFL.UP P6, R14, R13, R12, R11 ;  /* 0x0400000c0d0e7389 */ /* 0x00006400000c000b */
[----:B01----:R-:W-:Y:S01]  /*16650*/  ENDCOLLECTIVE ;  /* 0x000000000000791b */ /* 0x003fe20003800000 */
.L_x_577:
[----:B------:R-:W-:Y:S01]  /*16660*/  IMAD.MOV.U32 R12, RZ, RZ, 0x4 ;  /* 0x00000004ff0c7424 */ /* 0x000fe200078e00ff */
[----:B------:R-:W-:-:S05]  /*16670*/  SEL R7, R14, RZ, P2 ;  /* 0x000000ff0e077207 */ /* 0x000fca0001000000 */
[----:B------:R-:W-:-:S05]  /*16680*/  IMAD.IADD R7, R6, 0x1, R7 ;  /* 0x0000000106077824 */ /* 0x000fca00078e0207 */
[----:B------:R-:W-:-:S07]  /*16690*/  MOV R13, R7 ;  /* 0x00000007000d7202 */ /* 0x000fce0000000f00 */
[----:B------:R-:W-:Y:S05]  /*166a0*/  WARPSYNC.COLLECTIVE R15, `(.L_x_578) ;  /* 0x000000000f087348 */ /* 0x000fea0003c00000 */
[----:B------:R0:W1:Y:S02]  /*166b0*/  SHFL.UP P6, R14, R13, R12, R11 ;  /* 0x0400000c0d0e7389 */ /* 0x00006400000c000b */
[----:B01----:R-:W-:Y:S01]  /*166c0*/  ENDCOLLECTIVE ;  /* 0x000000000000791b */ /* 0x003fe20003800000 */
.L_x_578:
[----:B------:R-:W-:Y:S01]  /*166d0*/  IMAD.MOV.U32 R12, RZ, RZ, 0x8 ;  /* 0x00000008ff0c7424 */ /* 0x000fe200078e00ff */
[----:B------:R-:W-:-:S05]  /*166e0*/  SEL R2, R14, RZ, P3 ;  /* 0x000000ff0e027207 */ /* 0x000fca0001800000 */
[----:B------:R-:W-:-:S04]  /*166f0*/  IMAD.IADD R2, R7, 0x1, R2 ;  /* 0x0000000107027824 */ /* 0x000fc800078e0202 */
[----:B------:R-:W-:-:S07]  /*16700*/  IMAD.MOV.U32 R13, RZ, RZ, R2 ;  /* 0x000000ffff0d7224 */ /* 0x000fce00078e0002 */
[----:B------:R-:W-:Y:S05]  /*16710*/  WARPSYNC.COLLECTIVE R15, `(.L_x_579) ;  /* 0x000000000f087348 */ /* 0x000fea0003c00000 */
[----:B------:R0:W1:Y:S02]  /*16720*/  SHFL.UP P6, R14, R13, R12, R11 ;  /* 0x0400000c0d0e7389 */ /* 0x00006400000c000b */
[----:B01----:R-:W-:Y:S01]  /*16730*/  ENDCOLLECTIVE ;  /* 0x000000000000791b */ /* 0x003fe20003800000 */
.L_x_579:
[----:B------:R-:W-:Y:S02]  /*16740*/  MOV R12, 0x10 ;  /* 0x00000010000c7802 */ /* 0x000fe40000000f00 */
[----:B------:R-:W-:-:S05]  /*16750*/  SEL R3, R14, RZ, P4 ;  /* 0x000000ff0e037207 */ /* 0x000fca0002000000 */
[----:B------:R-:W-:-:S04]  /*16760*/  IMAD.IADD R3, R2, 0x1, R3 ;  /* 0x0000000102037824 */ /* 0x000fc800078e0203 */
[----:B------:R-:W-:-:S07]  /*16770*/  IMAD.MOV.U32 R13, RZ, RZ, R3 ;  /* 0x000000ffff0d7224 */ /* 0x000fce00078e0003 */
[----:B------:R-:W-:Y:S05]  /*16780*/  WARPSYNC.COLLECTIVE R15, `(.L_x_580) ;  /* 0x000000000f087348 */ /* 0x000fea0003c00000 */
[----:B------:R0:W1:Y:S02]  /*16790*/  SHFL.UP P6, R14, R13, R12, R11 ;  /* 0x0400000c0d0e7389 */ /* 0x00006400000c000b */
[----:B01----:R-:W-:Y:S01]  /*167a0*/  ENDCOLLECTIVE ;  /* 0x000000000000791b */ /* 0x003fe20003800000 */
.L_x_580:
[----:B------:R-:W-:Y:S02]  /*167b0*/  IMAD.MOV.U32 R12, RZ, RZ, 0x1f ;  /* 0x0000001fff0c7424 */ /* 0x000fe400078e00ff */
[----:B------:R-:W-:Y:S01]  /*167c0*/  IMAD.MOV.U32 R11, RZ, RZ, 0x1f ;  /* 0x0000001fff0b7424 */ /* 0x000fe200078e00ff */
[----:B------:R-:W-:-:S05]  /*167d0*/  SEL R2, R14, RZ, P5 ;  /* 0x000000ff0e027207 */ /* 0x000fca0002800000 */
[----:B------:R-:W-:-:S04]  /*167e0*/  IMAD.IADD R2, R3, 0x1, R2 ;  /* 0x0000000103027824 */ /* 0x000fc800078e0202 */
[----:B------:R-:W-:-:S07]  /*167f0*/  IMAD.MOV.U32 R13, RZ, RZ, R2 ;  /* 0x000000ffff0d7224 */ /* 0x000fce00078e0002 */
[----:B------:R-:W-:Y:S05]  /*16800*/  WARPSYNC.COLLECTIVE R15, `(.L_x_581) ;  /* 0x000000000f087348 */ /* 0x000fea0003c00000 */
[----:B------:R0:W1:Y:S02]  /*16810*/  SHFL.IDX P6, R14, R13, R12, R11 ;  /* 0x0000000c0d0e7389 */ /* 0x00006400000c000b */
[----:B01----:R-:W-:Y:S01]  /*16820*/  ENDCOLLECTIVE ;  /* 0x000000000000791b */ /* 0x003fe20003800000 */
.L_x_581:
[----:B------:R-:W-:Y:S05]  /*16830*/  BRA `(.L_x_582) ;  /* 0xffffffe000487947 */ /* 0x000fea000383ffff */
.L_x_497:
[----:B------:R-:W-:Y:S01]  /*16840*/  BSSY B0, `(.L_x_583) ;  /* 0x0000008000007945 */ /* 0x000fe20003800000 */
[----:B-----5:R-:W-:Y:S01]  /*16850*/  IMAD.MOV.U32 R13, RZ, RZ, R4 ;  /* 0x000000ffff0d7224 */ /* 0x020fe200078e0004 */
[----:B------:R-:W-:Y:S01]  /*16860*/  MOV R11, RZ ;  /* 0x000000ff000b7202 */ /* 0x000fe20000000f00 */
[----:B------:R-:W-:Y:S02]  /*16870*/  IMAD.MOV.U32 R12, RZ, RZ, 0x1 ;  /* 0x00000001ff0c7424 */ /* 0x000fe400078e00ff */
[----:B------:R-:W-:-:S07]  /*16880*/  IMAD.MOV.U32 R15, RZ, RZ, -0x1 ;  /* 0xffffffffff0f7424 */ /* 0x000fce00078e00ff */
[----:B0-----:R-:W-:Y:S05]  /*16890*/  WARPSYNC.COLLECTIVE R15, `(.L_x_584) ;  /* 0x000000000f087348 */ /* 0x001fea0003c00000 */
[----:B------:R1:W2:Y:S02]  /*168a0*/  SHFL.UP P6, R14, R13, R12, R11 ;  /* 0x0400000c0d0e7389 */ /* 0x0002a400000c000b */
[----:B012---:R-:W-:Y:S01]  /*168b0*/  ENDCOLLECTIVE ;  /* 0x000000000000791b */ /* 0x007fe20003800000 */
.L_x_584:
[----:B------:R-:W-:Y:S05]  /*168c0*/  BSYNC B0 ;  /* 0x0000000000007941 */ /* 0x000fea0003800000 */
.L_x_583:
[----:B------:R-:W-:Y:S01]  /*168d0*/  SEL R13, R14, RZ, P1 ;  /* 0x000000ff0e0d7207 */ /* 0x000fe20000800000 */
[----:B------:R-:W-:Y:S02]  /*168e0*/  IMAD.MOV.U32 R12, RZ, RZ, 0x2 ;  /* 0x00000002ff0c7424 */ /* 0x000fe400078e00ff */
[----:B------:R-:W-:Y:S02]  /*168f0*/  IMAD.MOV.U32 R11, RZ, RZ, RZ ;  /* 0x000000ffff0b7224 */ /* 0x000fe400078e00ff */
[----:B------:R-:W-:Y:S02]  /*16900*/  IMAD.IADD R13, R4, 0x1, R13 ;  /* 0x00000001040d7824 */ /* 0x000fe400078e020d */
[----:B------:R-:W-:-:S07]  /*16910*/  IMAD.MOV.U32 R15, RZ, RZ, -0x1 ;  /* 0xffffffffff0f7424 */ /* 0x000fce00078e00ff */
[----:B------:R-:W-:Y:S05]  /*16920*/  WARPSYNC.COLLECTIVE R15, `(.L_x_585) ;  /* 0x000000000f087348 */ /* 0x000fea0003c00000 */
[----:B------:R0:W1:Y:S02]  /*16930*/  SHFL.UP P6, R14, R13, R12, R11 ;  /* 0x0400000c0d0e7389 */ /* 0x00006400000c000b */
[----:B01----:R-:W-:Y:S01]  /*16940*/  ENDCOLLECTIVE ;  /* 0x000000000000791b */ /* 0x003fe20003800000 */
.L_x_585:
[----:B------:R-:W-:Y:S01]  /*16950*/  IMAD.MOV.U32 R12, RZ, RZ, 0x4 ;  /* 0x00000004ff0c7424 */ /* 0x000fe200078e00ff */
[----:B------:R-:W-:-:S05]  /*16960*/  SEL R2, R14, RZ, P2 ;  /* 0x000000ff0e027207 */ /* 0x000fca0001000000 */
[----:B------:R-:W-:-:S05]  /*16970*/  IMAD.IADD R2, R13, 0x1, R2 ;  /* 0x000000010d027824 */ /* 0x000fca00078e0202 */
[----:B------:R-:W-:-:S07]  /*16980*/  MOV R13, R2 ;  /* 0x00000002000d7202 */ /* 0x000fce0000000f00 */
[----:B------:R-:W-:Y:S05]  /*16990*/  WARPSYNC.COLLECTIVE R15, `(.L_x_586) ;  /* 0x000000000f087348 */ /* 0x000fea0003c00000 */
[----:B------:R0:W1:Y:S02]  /*169a0*/  SHFL.UP P6, R14, R13, R12, R11 ;  /* 0x0400000c0d0e7389 */ /* 0x00006400000c000b */
[----:B01----:R-:W-:Y:S01]  /*169b0*/  ENDCOLLECTIVE ;  /* 0x000000000000791b */ /* 0x003fe20003800000 */
.L_x_586:
[----:B------:R-:W-:Y:S01]  /*169c0*/  IMAD.MOV.U32 R12, RZ, RZ, 0x8 ;  /* 0x00000008ff0c7424 */ /* 0x000fe200078e00ff */
[----:B------:R-:W-:-:S05]  /*169d0*/  SEL R3, R14, RZ, P3 ;  /* 0x000000ff0e037207 */ /* 0x000fca0001800000 */
[----:B------:R-:W-:-:S04]  /*169e0*/  IMAD.IADD R3, R2, 0x1, R3 ;  /* 0x0000000102037824 */ /* 0x000fc800078e0203 */
[----:B------:R-:W-:-:S07]  /*169f0*/  IMAD.MOV.U32 R13, RZ, RZ, R3 ;  /* 0x000000ffff0d7224 */ /* 0x000fce00078e0003 */
[----:B------:R-:W-:Y:S05]  /*16a00*/  WARPSYNC.COLLECTIVE R15, `(.L_x_587) ;  /* 0x000000000f087348 */ /* 0x000fea0003c00000 */
[----:B------:R0:W1:Y:S02]  /*16a10*/  SHFL.UP P6, R14, R13, R12, R11 ;  /* 0x0400000c0d0e7389 */ /* 0x00006400000c000b */
[----:B01----:R-:W-:Y:S01]  /*16a20*/  ENDCOLLECTIVE ;  /* 0x000000000000791b */ /* 0x003fe20003800000 */
.L_x_587:
[----:B------:R-:W-:Y:S02]  /*16a30*/  MOV R12, 0x10 ;  /* 0x00000010000c7802 */ /* 0x000fe40000000f00 */
[----:B------:R-:W-:-:S05]  /*16a40*/  SEL R6, R14, RZ, P4 ;  /* 0x000000ff0e067207 */ /* 0x000fca0002000000 */
[----:B------:R-:W-:-:S04]  /*16a50*/  IMAD.IADD R6, R3, 0x1, R6 ;  /* 0x0000000103067824 */ /* 0x000fc800078e0206 */
[----:B------:R-:W-:-:S07]  /*16a60*/  IMAD.MOV.U32 R13, RZ, RZ, R6 ;  /* 0x000000ffff0d7224 */ /* 0x000fce00078e0006 */
[----:B------:R-:W-:Y:S05]  /*16a70*/  WARPSYNC.COLLECTIVE R15, `(.L_x_588) ;  /* 0x000000000f087348 */ /* 0x000fea0003c00000 */
[----:B------:R0:W1:Y:S02]  /*16a80*/  SHFL.UP P6, R14, R13, R12, R11 ;  /* 0x0400000c0d0e7389 */ /* 0x00006400000c000b */
[----:B01----:R-:W-:Y:S01]  /*16a90*/  ENDCOLLECTIVE ;  /* 0x000000000000791b */ /* 0x003fe20003800000 */
.L_x_588:
        /* <DEDUP_REMOVED lines=8> */
.L_x_589:
[----:B------:R-:W-:Y:S05]  /*16b20*/  BRA `(.L_x_590) ;  /* 0xffffffe000287947 */ /* 0x000fea000383ffff */
.L_x_499:
[----:B------:R-:W-:Y:S01]  /*16b30*/  BSSY B0, `(.L_x_591) ;  /* 0x0000006000007945 */ /* 0x000fe20003800000 */
[----:B------:R-:W-:Y:S01]  /*16b40*/  PLOP3.LUT P6, PT, P6, PT, PT, 0x8, 0x0 ;  /* 0x000000000000781c */ /* 0x000fe200037ce170 */
[----:B------:R-:W-:-:S12]  /*16b50*/  IMAD.MOV.U32 R15, RZ, RZ, -0x1 ;  /* 0xffffffffff0f7424 */ /* 0x000fd800078e00ff */
[----:B0-----:R-:W-:Y:S05]  /*16b60*/  WARPSYNC.COLLECTIVE R15, `(.L_x_592) ;  /* 0x000000000f087348 */ /* 0x001fea0003c00000 */
[----:B------:R-:W-:Y:S01]  /*16b70*/  VOTE.ANY R14, PT, P6 ;  /* 0x00000000000e7806 */ /* 0x000fe200030e0100 */
[----:B0-----:R-:W-:Y:S06]  /*16b80*/  ENDCOLLECTIVE ;  /* 0x000000000000791b */ /* 0x001fec0003800000 */
.L_x_592:
[----:B------:R-:W-:Y:S05]  /*16b90*/  BSYNC B0 ;  /* 0x0000000000007941 */ /* 0x000fea0003800000 */
.L_x_591:
[----:B------:R-:W-:Y:S01]  /*16ba0*/  IMAD.MOV.U32 R3, RZ, RZ, R14 ;  /* 0x000000ffff037224 */ /* 0x000fe200078e000e */
[----:B------:R-:W-:Y:S01]  /*16bb0*/  MOV R13, R4 ;  /* 0x00000004000d7202 */ /* 0x000fe20000000f00 */
[----:B------:R-:W-:Y:S02]  /*16bc0*/  IMAD.MOV.U32 R11, RZ, RZ, 0x1f ;  /* 0x0000001fff0b7424 */ /* 0x000fe400078e00ff */
[----:B------:R-:W0:Y:S01]  /*16bd0*/  POPC R0, R3 ;  /* 0x0000000300007309 */ /* 0x000e220000000000 */
[----:B------:R-:W-:Y:S02]  /*16be0*/  IMAD.MOV.U32 R15, RZ, RZ, -0x1 ;  /* 0xffffffffff0f7424 */ /* 0x000fe400078e00ff */
[----:B0-----:R-:W-:-:S07]  /*16bf0*/  IMAD.MOV.U32 R12, RZ, RZ, R0 ;  /* 0x000000ffff0c7224 */ /* 0x001fce00078e0000 */
[----:B------:R-:W-:Y:S05]  /*16c00*/  WARPSYNC.COLLECTIVE R15, `(.L_x_593) ;  /* 0x000000000f087348 */ /* 0x000fea0003c00000 */
[----:B------:R0:W1:Y:S02]  /*16c10*/  SHFL.IDX P6, R14, R13, R12, R11 ;  /* 0x0000000c0d0e7389 */ /* 0x00006400000c000b */
[----:B01----:R-:W-:Y:S01]  /*16c20*/  ENDCOLLECTIVE ;  /* 0x000000000000791b */ /* 0x003fe20003800000 */
.L_x_593:
[----:B------:R-:W-:Y:S01]  /*16c30*/  IMAD.MOV.U32 R4, RZ, RZ, R14 ;  /* 0x000000ffff047224 */ /* 0x000fe200078e000e */
[----:B------:R-:W-:Y:S06]  /*16c40*/  BRA `(.L_x_594) ;  /* 0xffffffe000187947 */ /* 0x000fec000383ffff */
.L_x_501:
[----:B------:R-:W-:Y:S01]  /*16c50*/  BSSY B0, `(.L_x_595) ;  /* 0x0000007000007945 */ /* 0x000fe20003800000 */
[----:B------:R-:W-:Y:S01]  /*16c60*/  IMAD.MOV.U32 R13, RZ, RZ, R2 ;  /* 0x000000ffff0d7224 */ /* 0x000fe200078e0002 */
[----:B------:R-:W-:Y:S01]  /*16c70*/  MOV R15, 0xffffffff ;  /* 0xffffffff000f7802 */ /* 0x000fe20000000f00 */
[----:B------:R-:W-:-:S07]  /*16c80*/  IMAD.MOV.U32 R11, RZ, RZ, 0x1f ;  /* 0x0000001fff0b7424 */ /* 0x000fce00078e00ff */
[----:B012---:R-:W-:Y:S05]  /*16c90*/  WARPSYNC.COLLECTIVE R15, `(.L_x_596) ;  /* 0x000000000f087348 */ /* 0x007fea0003c00000 */
[----:B------:R3:W4:Y:S02]  /*16ca0*/  SHFL.IDX P6, R14, R13, R12, R11 ;  /* 0x0000000c0d0e7389 */ /* 0x00072400000c000b */
[----:B01234-:R-:W-:Y:S01]  /*16cb0*/  ENDCOLLECTIVE ;  /* 0x000000000000791b */ /* 0x01ffe20003800000 */
.L_x_596:
[----:B------:R-:W-:Y:S05]  /*16cc0*/  BSYNC B0 ;  /* 0x0000000000007941 */ /* 0x000fea0003800000 */
.L_x_595:
[----:B------:R-:W-:Y:S05]  /*16cd0*/  BRA `(.L_x_500) ;  /* 0xffffffe000107947 */ /* 0x000fea000383ffff */
.L_x_505:
[----:B0-----:R0:W1:Y:S02]  /*16ce0*/  SYNCS.PHASECHK.TRANS64.TRYWAIT P0, [R8+URZ+0x13220], R0 ;  /* 0x01322000080075a7 */ /* 0x001064000800017f */
[----:B-1----:R-:W-:Y:S05]  /*16cf0*/  @!P0 NANOSLEEP.SYNCS 0x989680 ;  /* 0x009896800000895d */ /* 0x002fea0003900000 */
[----:B------:R-:W1:Y:S02]  /*16d00*/  @!P0 SYNCS.PHASECHK.TRANS64 P0, [R8+URZ+0x13220], R0 ;  /* 0x01322000080085a7 */ /* 0x000e64000800007f */
[----:B-1----:R-:W-:Y:S05]  /*16d10*/  @!P0 BRA `(.L_x_505) ;  /* 0xfffffffc00f08947 */ /* 0x002fea000383ffff */
[----:B------:R-:W-:Y:S05]  /*16d20*/  BRA `(.L_x_597) ;  /* 0xffffffe000fc7947 */ /* 0x000fea000383ffff */
.L_x_506:
        /* <DEDUP_REMOVED lines=11> */
.L_x_599:
[----:B------:R-:W-:Y:S05]  /*16de0*/  BSYNC B0 ;  /* 0x0000000000007941 */ /* 0x000fea0003800000 */
.L_x_598:
[----:B------:R-:W-:Y:S05]  /*16df0*/  BRA `(.L_x_600) ;  /* 0xffffffe000e47947 */ /* 0x000fea000383ffff */
.L_x_507:
[----:B------:R-:W-:Y:S01]  /*16e00*/  BSSY B0, `(.L_x_601) ;  /* 0x0000006000007945 */ /* 0x000fe20003800000 */
[----:B------:R-:W-:-:S07]  /*16e10*/  IMAD.MOV.U32 R15, RZ, RZ, -0x1 ;  /* 0xffffffffff0f7424 */ /* 0x000fce00078e00ff */
[----:B0-----:R-:W-:Y:S05]  /*16e20*/  WARPSYNC.COLLECTIVE R15, `(.L_x_602) ;  /* 0x000000000f0c7348 */ /* 0x001fea0003c00000 */
[----:B------:R-:W-:Y:S02]  /*16e30*/  ELECT P6, UR62, PT ;  /* 0x00000000003e782f */ /* 0x000fe400038c0000 */
[----:B------:R-:W-:Y:S01]  /*16e40*/  MOV R14, UR62 ;  /* 0x0000003e000e7c02 */ /* 0x000fe20008000f00 */
[----:B0-----:R-:W-:Y:S10]  /*16e50*/  ENDCOLLECTIVE ;  /* 0x000000000000791b */ /* 0x001ff40003800000 */
.L_x_602:
[----:B------:R-:W-:Y:S05]  /*16e60*/  BSYNC B0 ;  /* 0x0000000000007941 */ /* 0x000fea0003800000 */
.L_x_601:
[----:B------:R-:W-:Y:S05]  /*16e70*/  BRA `(.L_x_603) ;  /* 0xffffffe000d87947 */ /* 0x000fea000383ffff */
.L_x_509:
[----:B0-----:R0:W1:Y:S02]  /*16e80*/  SYNCS.PHASECHK.TRANS64.TRYWAIT P1, [R6+URZ], R3 ;  /* 0x00000003060075a7 */ /* 0x001064000802017f */
[----:B-1----:R-:W-:Y:S05]  /*16e90*/  @!P1 NANOSLEEP.SYNCS 0x989680 ;  /* 0x009896800000995d */ /* 0x002fea0003900000 */
[----:B------:R-:W1:Y:S02]  /*16ea0*/  @!P1 SYNCS.PHASECHK.TRANS64 P1, [R6+URZ], R3 ;  /* 0x00000003060095a7 */ /* 0x000e64000802007f */
[----:B-1----:R-:W-:Y:S05]  /*16eb0*/  @!P1 BRA `(.L_x_509) ;  /* 0xfffffffc00f09947 */ /* 0x002fea000383ffff */
[----:B------:R-:W-:Y:S05]  /*16ec0*/  BRA `(.L_x_604) ;  /* 0xffffffe4000c7947 */ /* 0x000fea000383ffff */
.L_x_510:
[----:B-1----:R1:W2:Y:S02]  /*16ed0*/  SYNCS.PHASECHK.TRANS64.TRYWAIT P1, [R7+URZ], R0 ;  /* 0x00000000070075a7 */ /* 0x0022a4000802017f */
[----:B--2---:R-:W-:Y:S05]  /*16ee0*/  @!P1 NANOSLEEP.SYNCS 0x989680 ;  /* 0x009896800000995d */ /* 0x004fea0003900000 */
[----:B------:R-:W2:Y:S02]  /*16ef0*/  @!P1 SYNCS.PHASECHK.TRANS64 P1, [R7+URZ], R0 ;  /* 0x00000000070095a7 */ /* 0x000ea4000802007f */
[----:B--2---:R-:W-:Y:S05]  /*16f00*/  @!P1 BRA `(.L_x_510) ;  /* 0xfffffffc00f09947 */ /* 0x004fea000383ffff */
[----:B------:R-:W-:Y:S05]  /*16f10*/  BRA `(.L_x_605) ;  /* 0xffffffe400007947 */ /* 0x000fea000383ffff */
.L_x_512:
[----:B--2---:R2:W3:Y:S02]  /*16f20*/  SYNCS.PHASECHK.TRANS64.TRYWAIT P1, [R2+URZ+0x13260], R3 ;  /* 0x01326003020075a7 */ /* 0x0044e4000802017f */
[----:B---3--:R-:W-:Y:S05]  /*16f30*/  @!P1 NANOSLEEP.SYNCS 0x989680 ;  /* 0x009896800000995d */ /* 0x008fea0003900000 */
[----:B------:R-:W3:Y:S02]  /*16f40*/  @!P1 SYNCS.PHASECHK.TRANS64 P1, [R2+URZ+0x13260], R3 ;  /* 0x01326003020095a7 */ /* 0x000ee4000802007f */
[----:B---3--:R-:W-:Y:S05]  /*16f50*/  @!P1 BRA `(.L_x_512) ;  /* 0xfffffffc00f09947 */ /* 0x008fea000383ffff */
[----:B------:R-:W-:Y:S05]  /*16f60*/  BRA `(.L_x_606) ;  /* 0xffffffe400007947 */ /* 0x000fea000383ffff */
.L_x_514:
[----:B---3--:R3:W4:Y:S02]  /*16f70*/  SYNCS.PHASECHK.TRANS64.TRYWAIT P1, [R5+URZ+0x13260], R0 ;  /* 0x01326000050075a7 */ /* 0x008724000802017f */
[----:B----4-:R-:W-:Y:S05]  /*16f80*/  @!P1 NANOSLEEP.SYNCS 0x989680 ;  /* 0x009896800000995d */ /* 0x010fea0003900000 */
[----:B------:R-:W4:Y:S02]  /*16f90*/  @!P1 SYNCS.PHASECHK.TRANS64 P1, [R5+URZ+0x13260], R0 ;  /* 0x01326000050095a7 */ /* 0x000f24000802007f */
[----:B----4-:R-:W-:Y:S05]  /*16fa0*/  @!P1 BRA `(.L_x_514) ;  /* 0xfffffffc00f09947 */ /* 0x010fea000383ffff */
[----:B------:R-:W-:Y:S05]  /*16fb0*/  BRA `(.L_x_607) ;  /* 0xffffffe400007947 */ /* 0x000fea000383ffff */
.L_x_516:
[----:B----4-:R4:W0:Y:S02]  /*16fc0*/  SYNCS.PHASECHK.TRANS64.TRYWAIT P0, [R2+URZ+0x13280], R3 ;  /* 0x01328003020075a7 */ /* 0x010824000800017f */
[----:B0-----:R-:W-:Y:S05]  /*16fd0*/  @!P0 NANOSLEEP.SYNCS 0x989680 ;  /* 0x009896800000895d */ /* 0x001fea0003900000 */
[----:B------:R-:W0:Y:S02]  /*16fe0*/  @!P0 SYNCS.PHASECHK.TRANS64 P0, [R2+URZ+0x13280], R3 ;  /* 0x01328003020085a7 */ /* 0x000e24000800007f */
[----:B0-----:R-:W-:Y:S05]  /*16ff0*/  @!P0 BRA `(.L_x_516) ;  /* 0xfffffffc00f08947 */ /* 0x001fea000383ffff */
[----:B------:R-:W-:Y:S05]  /*17000*/  BRA `(.L_x_517) ;  /* 0xffffffe000fc7947 */ /* 0x000fea000383ffff */
.L_x_608:
        /* <DEDUP_REMOVED lines=15> */
.L_x_2164:


//--------------------- .text._ZN7cutlass13device_kernelIN5flash11enable_sm90INS1_16FlashAttnFwdSm90INS1_25CollectiveMainloopFwdSm90ILi2EN4cute5tupleIJNS5_1CILi1EEES8_S8_EEENS6_IJNS7_ILi192EEENS7_ILi160EEENS7_ILi64EEEEEELi64ENS_12float_e4m3_tEfNS_4arch4Sm90ELb0ELb1ELb1ELb0ELb0ELb0ELb0ELb1ELb1ELb0ELb0ELb0EEENS1_21CollectiveEpilogueFwdINS6_IJSA_SC_SB_EEES9_NS_10bfloat16_tESG_Li384ELb0ELb0ELb0ELb1EEENS1_30DynamicPersistentTileSchedulerILi384ELi128ELb0ELb0ELb1EEEEEEEEEvNT_6ParamsE --------------------------
	.section	.text._ZN7cutlass13device_kernelIN5flash11enable_sm90INS1_16FlashAttnFwdSm90INS1_25CollectiveMainloopFwdSm90ILi2EN4cute5tupleIJNS5_1CILi1EEES8_S8_EEENS6_IJNS7_ILi192EEENS7_ILi160EEENS7_ILi64EEEEEELi64ENS_12float_e4m3_tEfNS_4arch4Sm90ELb0ELb1ELb1ELb0ELb0ELb0ELb0ELb1ELb1ELb0ELb0ELb0EEENS1_21CollectiveEpilogueFwdINS6_IJSA_SC_SB_EEES9_NS_10bfloat16_tESG_Li384ELb0ELb0ELb0ELb1EEENS1_30DynamicPersistentTileSchedulerILi384ELi128ELb0ELb0ELb1EEEEEEEEEvNT_6ParamsE,"ax",@progbits
	.align	128
.text._ZN7cutlass13device_kernelIN5flash11enable_sm90INS1_16FlashAttnFwdSm90INS1_25CollectiveMainloopFwdSm90ILi2EN4cute5tupleIJNS5_1CILi1EEES8_S8_EEENS6_IJNS7_ILi192EEENS7_ILi160EEENS7_ILi64EEEEEELi64ENS_12float_e4m3_tEfNS_4arch4Sm90ELb0ELb1ELb1ELb0ELb0ELb0ELb0ELb1ELb1ELb0ELb0ELb0EEENS1_21CollectiveEpilogueFwdINS6_IJSA_SC_SB_EEES9_NS_10bfloat16_tESG_Li384ELb0ELb0ELb0ELb1EEENS1_30DynamicPersistentTileSchedulerILi384ELi128ELb0ELb0ELb1EEEEEEEEEvNT_6ParamsE:
        .type           _ZN7cutlass13device_kernelIN5flash11enable_sm90INS1_16FlashAttnFwdSm90INS1_25CollectiveMainloopFwdSm90ILi2EN4cute5tupleIJNS5_1CILi1EEES8_S8_EEENS6_IJNS7_ILi192EEENS7_ILi160EEENS7_ILi64EEEEEELi64ENS_12float_e4m3_tEfNS_4arch4Sm90ELb0ELb1ELb1ELb0ELb0ELb0ELb0ELb1ELb1ELb0ELb0ELb0EEENS1_21CollectiveEpilogueFwdINS6_IJSA_SC_SB_EEES9_NS_10bfloat16_tESG_Li384ELb0ELb0ELb0ELb1EEENS1_30DynamicPersistentTileSchedulerILi384ELi128ELb0ELb0ELb1EEEEEEEEEvNT_6ParamsE,@function
        .size           _ZN7cutlass13device_kernelIN5flash11enable_sm90INS1_16FlashAttnFwdSm90INS1_25CollectiveMainloopFwdSm90ILi2EN4cute5tupleIJNS5_1CILi1EEES8_S8_EEENS6_IJNS7_ILi192EEENS7_ILi160EEENS7_ILi64EEEEEELi64ENS_12float_e4m3_tEfNS_4arch4Sm90ELb0ELb1ELb1ELb0ELb0ELb0ELb0ELb1ELb1ELb0ELb0ELb0EEENS1_21CollectiveEpilogueFwdINS6_IJSA_SC_SB_EEES9_NS_10bfloat16_tESG_Li384ELb0ELb0ELb0ELb1EEENS1_30DynamicPersistentTileSchedulerILi384ELi128ELb0ELb0ELb1EEEEEEEEEvNT_6ParamsE,(.L_x_2165 - _ZN7cutlass13device_kernelIN5flash11enable_sm90INS1_16FlashAttnFwdSm90INS1_25CollectiveMainloopFwdSm90ILi2EN4cute5tupleIJNS5_1CILi1EEES8_S8_EEENS6_IJNS7_ILi192EEENS7_ILi160EEENS7_ILi64EEEEEELi64ENS_12float_e4m3_tEfNS_4arch4Sm90ELb0ELb1ELb1ELb0ELb0ELb0ELb0ELb1ELb1ELb0ELb0ELb0EEENS1_21CollectiveEpilogueFwdINS6_IJSA_SC_SB_EEES9_NS_10bfloat16_tESG_Li384ELb0ELb0ELb0ELb1EEENS1_30DynamicPersistentTileSchedulerILi384ELi128ELb0ELb0ELb1EEEEEEEEEvNT_6ParamsE)
        .other          _ZN7cutlass13device_kernelIN5flash11enable_sm90INS1_16FlashAttnFwdSm90INS1_25CollectiveMainloopFwdSm90ILi2EN4cute5tupleIJNS5_1CILi1EEES8_S8_EEENS6_IJNS7_ILi192EEENS7_ILi160EEENS7_ILi64EEEEEELi64ENS_12float_e4m3_tEfNS_4arch4Sm90ELb0ELb1ELb1ELb0ELb0ELb0ELb0ELb1ELb1ELb0ELb0ELb0EEENS1_21CollectiveEpilogueFwdINS6_IJSA_SC_SB_EEES9_NS_10bfloat16_tESG_Li384ELb0ELb0ELb0ELb1EEENS1_30DynamicPersistentTileSchedulerILi384ELi128ELb0ELb0ELb1EEEEEEEEEvNT_6ParamsE,@"STO_CUDA_ENTRY STV_DEFAULT"
_ZN7cutlass13device_kernelIN5flash11enable_sm90INS1_16FlashAttnFwdSm90INS1_25CollectiveMainloopFwdSm90ILi2EN4cute5tupleIJNS5_1CILi1EEES8_S8_EEENS6_IJNS7_ILi192EEENS7_ILi160EEENS7_ILi64EEEEEELi64ENS_12float_e4m3_tEfNS_4arch4Sm90ELb0ELb1ELb1ELb0ELb0ELb0ELb0ELb1ELb1ELb0ELb0ELb0EEENS1_21CollectiveEpilogueFwdINS6_IJSA_SC_SB_EEES9_NS_10bfloat16_tESG_Li384ELb0ELb0ELb0ELb1EEENS1_30DynamicPersistentTileSchedulerILi384ELi128ELb0ELb0ELb1EEEEEEEEEvNT_6ParamsE:
[----:B------:R-:W1:Y:S02]  /*0000*/  LDC R1, c[0x0][0x28] ;  /* 0x00000a00ff017b82 */ /* 0x000e640000000800 */
[----:B-1----:R-:W-:Y:S01]  /*0010*/  VIADD R1, R1, 0xfffffff8 ;  /* 0xfffffff801017836 */ /* 0x002fe20000000000 */
[----:B------:R-:W1:Y:S01]  /*0020*/  S2R R3, SR_TID.X ;  /* 0x0000000000037919 */ /* 0x000e620000002100 */
[----:B------:R-:W-:Y:S01]  /*0030*/  ELECT P0, URZ, PT ;  /* 0x00000000003f782f */ /* 0x000fe20003800000 */
[----:B------:R-:W-:Y:S01]  /*0040*/  BSSY B0, `(.L_x_609) ;  /* 0x0000014000007945 */ /* 0x000fe20003800000 */
[----:B-1----:R-:W-:-:S05]  /*0050*/  SHF.R.U32.HI R28, RZ, 0x5, R3 ;  /* 0x00000005ff1c7819 */ /* 0x002fca0000011603 */
[----:B------:R-:W1:Y:S02]  /*0060*/  SHFL.IDX PT, R0, R28, RZ, 0x1f ;  /* 0x00001fff1c007589 */ /* 0x000e6400000e0000 */
[----:B-1----:R-:W-:Y:S02]  /*0070*/  ISETP.EQ.AND P0, PT, R0, RZ, P0 ;  /* 0x000000ff0000720c */ /* 0x002fe40000702270 */
[----:B------:R-:W-:-:S11]  /*0080*/  SHF.R.U32.HI R0, RZ, 0x7, R3 ;  /* 0x00000007ff007819 */ /* 0x000fd60000011603 */
[----:B------:R-:W-:Y:S05]  /*0090*/  @!P0 BRA `(.L_x_610) ;  /* 0x0000000000388947 */ /* 0x000fea0003800000 */
        /* <DEDUP_REMOVED lines=14> */
.L_x_610:
[----:B------:R-:W-:Y:S05]  /*0180*/  BSYNC B0 ;  /* 0x0000000000007941 */ /* 0x000fea0003800000 */
.L_x_609:
        /* <DEDUP_REMOVED lines=37> */
.L_x_611:
        /* <DEDUP_REMOVED lines=22> */
.L_x_612:
        /* <DEDUP_REMOVED lines=18> */
.L_x_613:
        /* <DEDUP_REMOVED lines=22> */
.L_x_614:
        /* <DEDUP_REMOVED lines=22> */
.L_x_615:
        /* <DEDUP_REMOVED lines=8> */
.L_x_617:
[----:B------:R-:W-:-:S08]  /*09a0*/  NOP ;  /* 0x0000000000007918 */ /* 0x000fd00000000000 */
[----:B------:R-:W1:Y:S02]  /*09b0*/  USETMAXREG.TRY_ALLOC.CTAPOOL UP0, 0xa0 ;  /* 0x000000a0000079c8 */ /* 0x000e640008000600 */
[----:B-1----:R-:W-:-:S13]  /*09c0*/  PLOP3.LUT P0, PT, PT, PT, UP0, 0x80, 0x0 ;  /* 0x000000000000781c */ /* 0x002fda0003f0f008 */
[----:B------:R-:W-:Y:S05]  /*09d0*/  @!P0 BRA `(.L_x_617) ;  /* 0xfffffffc00f08947 */ /* 0x000fea000383ffff */
[----:B------:R-:W1:Y:S08]  /*09e0*/  S2UR UR7, SR_CTAID.X ;  /* 0x00000000000779c3 */ /* 0x000e700000002500 */
[----:B------:R-:W-:Y:S08]  /*09f0*/  BAR.ARV 0x4, 0x200 ;  /* 0x0108000000007b1d */ /* 0x000ff00000002000 */
[----:B------:R-:W1:Y:S08]  /*0a00*/  LDC R0, c[0x0][0xda8] ;  /* 0x00036a00ff007b82 */ /* 0x000e700000000800 */
[----:B------:R-:W-:Y:S06]  /*0a10*/  BAR.ARV 0x8, 0x1a0 ;  /* 0x0206800000007b1d */ /* 0x000fec0000002000 */
[----:B-1----:R-:W-:-:S13]  /*0a20*/  ISETP.LE.AND P0, PT, R0, UR7, PT ;  /* 0x0000000700007c0c */ /* 0x002fda000bf03270 */
[----:B------:R-:W-:Y:S05]  /*0a30*/  @P0 EXIT ;  /* 0x000000000000094d */ /* 0x000fea0003800000 */
[----:B------:R-:W1:Y:S01]  /*0a40*/  S2R R2, SR_TID.X ;  /* 0x0000000000027919 */ /* 0x000e620000002100 */
[----:B------:R-:W2:Y:S01]  /*0a50*/  S2UR UR39, SR_CgaCtaId ;  /* 0x00000000002779c3 */ /* 0x000ea20000008800 */
[----:B------:R-:W-:Y:S01]  /*0a60*/  UMOV UR40, 0x400 ;  /* 0x0000040000287882 */ /* 0x000fe20000000000 */
[----:B------:R-:W-:Y:S01]  /*0a70*/  ULOP3.LUT UR47, UR46, 0x1, URZ, 0xfc, !UPT ;  /* 0x000000012e2f7892 */ /* 0x000fe2000f8efc3f */
[----:B------:R-:W-:Y:S01]  /*0a80*/  UMOV UR36, URZ ;  /* 0x0000003f00247c82 */ /* 0x000fe20008000000 */
[----:B------:R-:W-:Y:S01]  /*0a90*/  UMOV UR37, URZ ;  /* 0x0000003f00257c82 */ /* 0x000fe20008000000 */
[----:B------:R-:W-:-:S03]  /*0aa0*/  UMOV UR38, URZ ;  /* 0x0000003f00267c82 */ /* 0x000fc60008000000 */
[----:B------:R-:W3:Y:S01]  /*0ab0*/  S2UR UR6, SR_SWINHI ;  /* 0x00000000000679c3 */ /* 0x000ee20000002f00 */
[----:B--2---:R-:W-:Y:S01]  /*0ac0*/  ULEA UR40, UR39, UR40, 0x18 ;  /* 0x0000002827287291 */ /* 0x004fe2000f8ec03f */
[----:B-1----:R-:W-:-:S06]  /*0ad0*/  VIADD R0, R2, 0xffffff80 ;  /* 0xffffff8002007836 */ /* 0x002fcc0000000000 */
[----:B------:R-:W-:Y:S01]  /*0ae0*/  UMOV UR4, UR40 ;  /* 0x0000002800047c82 */ /* 0x000fe20008000000 */
[----:B---3--:R-:W-:Y:S01]  /*0af0*/  UMOV UR5, UR6 ;  /* 0x0000000600057c82 */ /* 0x008fe20008000000 */
[----:B------:R-:W-:Y:S01]  /*0b00*/  IMAD.U32 R156, RZ, RZ, UR4 ;  /* 0x00000004ff9c7e24 */ /* 0x000fe2000f8e00ff */
[----:B------:R-:W-:Y:S01]  /*0b10*/  UMOV UR4, UR7 ;  /* 0x0000000700047c82 */ /* 0x000fe20008000000 */
[----:B------:R-:W-:Y:S01]  /*0b20*/  SHF.R.S32.HI R3, RZ, 0x1f, R0 ;  /* 0x0000001fff037819 */ /* 0x000fe20000011400 */
[----:B------:R-:W-:-:S03]  /*0b30*/  IMAD.U32 R157, RZ, RZ, UR5 ;  /* 0x00000005ff9d7e24 */ /* 0x000fc6000f8e00ff */
[CC--:B------:R-:W-:Y:S02]  /*0b40*/  LEA.HI R2, R3.reuse, R0.reuse, RZ, 0x7 ;  /* 0x0000000003027211 */ /* 0x0c0fe400078f38ff */
[CC--:B------:R-:W-:Y:S02]  /*0b50*/  LEA.HI R4, R3.reuse, R0.reuse, RZ, 0x4 ;  /* 0x0000000003047211 */ /* 0x0c0fe400078f20ff */
[----:B------:R-:W-:Y:S02]  /*0b60*/  LOP3.LUT R5, R2, 0xffffff80, RZ, 0xc0, !PT ;  /* 0xffffff8002057812 */ /* 0x000fe400078ec0ff */
[----:B------:R-:W-:Y:S02]  /*0b70*/  SHF.R.S32.HI R7, RZ, 0x4, R4 ;  /* 0x00000004ff077819 */ /* 0x000fe40000011404 */
[----:B------:R-:W-:Y:S01]  /*0b80*/  LEA.HI R3, R3, R0, RZ, 0x5 ;  /* 0x0000000003037211 */ /* 0x000fe200078f28ff */
[----:B------:R-:W-:Y:S01]  /*0b90*/  IMAD.IADD R17, R0, 0x1, -R5 ;  /* 0x0000000100117824 */ /* 0x000fe200078e0a05 */
[----:B------:R-:W-:-:S02]  /*0ba0*/  LOP3.LUT R5, R4, 0x3fffff0, RZ, 0xc0, !PT ;  /* 0x03fffff004057812 */ /* 0x000fc400078ec0ff */
[----:B------:R-:W-:Y:S02]  /*0bb0*/  LEA.HI R4, R4, R7, RZ, 0x1 ;  /* 0x0000000704047211 */ /* 0x000fe400078f08ff */
[----:B------:R-:W-:Y:S01]  /*0bc0*/  SHF.R.S32.HI R6, RZ, 0x1f, R17 ;  /* 0x0000001fff067819 */ /* 0x000fe20000011411 */
[----:B------:R-:W-:Y:S01]  /*0bd0*/  IMAD.IADD R5, R0, 0x1, -R5 ;  /* 0x0000000100057824 */ /* 0x000fe200078e0a05 */
[----:B------:R-:W-:Y:S02]  /*0be0*/  SHF.R.S32.HI R0, RZ, 0x5, R3 ;  /* 0x00000005ff007819 */ /* 0x000fe40000011403 */
[----:B------:R-:W-:Y:S02]  /*0bf0*/  LEA.HI R8, R6, R17, RZ, 0x2 ;  /* 0x0000001106087211 */ /* 0x000fe400078f10ff */
[----:B------:R-:W-:Y:S01]  /*0c00*/  LOP3.LUT R4, R4, 0x1ffffffe, RZ, 0xc0, !PT ;  /* 0x1ffffffe04047812 */ /* 0x000fe200078ec0ff */
[----:B------:R-:W-:Y:S01]  /*0c10*/  IMAD R5, R0, 0x10, R5 ;  /* 0x0000001000057824 */ /* 0x000fe200078e0205 */
[----:B------:R-:W-:-:S02]  /*0c20*/  SHF.R.S32.HI R3, RZ, 0x2, R8 ;  /* 0x00000002ff037819 */ /* 0x000fc40000011408 */
[----:B------:R-:W-:Y:S01]  /*0c30*/  SHF.R.S32.HI R10, RZ, 0x1f, R8 ;  /* 0x0000001fff0a7819 */ /* 0x000fe20000011408 */
[----:B------:R-:W-:Y:S01]  /*0c40*/  IMAD.IADD R4, R7, 0x1, -R4 ;  /* 0x0000000107047824 */ /* 0x000fe200078e0a04 */
[----:B------:R-:W-:Y:S02]  /*0c50*/  SHF.R.S32.HI R2, RZ, 0x7, R2 ;  /* 0x00000007ff027819 */ /* 0x000fe40000011402 */
[----:B------:R-:W-:Y:S01]  /*0c60*/  LEA.HI R10, R10, R3, RZ, 0x3 ;  /* 0x000000030a0a7211 */ /* 0x000fe200078f18ff */
[----:B------:R-:W-:Y:S01]  /*0c70*/  IMAD R4, R5, 0x8, R4 ;  /* 0x0000000805047824 */ /* 0x000fe200078e0204 */
[----:B------:R-:W-:Y:S01]  /*0c80*/  LEA.HI R6, R6, R17, RZ, 0x5 ;  /* 0x0000001106067211 */ /* 0x000fe200078f28ff */
[----:B------:R-:W-:Y:S01]  /*0c90*/  IMAD.HI R0, R2, 0x55555556, RZ ;  /* 0x5555555602007827 */ /* 0x000fe200078e02ff */
[----:B------:R-:W-:Y:S02]  /*0ca0*/  LOP3.LUT R10, R10, 0xfffffff8, RZ, 0xc0, !PT ;  /* 0xfffffff80a0a7812 */ /* 0x000fe400078ec0ff */
[----:B------:R-:W-:-:S02]  /*0cb0*/  SHF.R.S32.HI R6, RZ, 0x5, R6 ;  /* 0x00000005ff067819 */ /* 0x000fc40000011406 */
[----:B------:R-:W-:Y:S01]  /*0cc0*/  LEA.HI R5, R0, R0, RZ, 0x1 ;  /* 0x0000000000057211 */ /* 0x000fe200078f08ff */
[----:B------:R-:W-:Y:S01]  /*0cd0*/  IMAD.IADD R7, R3, 0x1, -R10 ;  /* 0x0000000103077824 */ /* 0x000fe200078e0a0a */
[----:B------:R-:W-:Y:S01]  /*0ce0*/  LOP3.LUT R8, R8, 0x7ffffffc, RZ, 0xc0, !PT ;  /* 0x7ffffffc08087812 */ /* 0x000fe200078ec0ff */
[----:B------:R-:W-:Y:S02]  /*0cf0*/  IMAD.SHL.U32 R3, R4, 0x8, RZ ;  /* 0x0000000804037824 */ /* 0x000fe400078e00ff */
[----:B------:R-:W-:Y:S02]  /*0d00*/  IMAD R5, R5, -0x3, R2 ;  /* 0xfffffffd05057824 */ /* 0x000fe400078e0202 */
[----:B------:R-:W-:Y:S02]  /*0d10*/  IMAD R6, R6, 0x10, R7 ;  /* 0x0000001006067824 */ /* 0x000fe400078e0207 */
[----:B------:R-:W-:Y:S02]  /*0d20*/  IMAD.IADD R17, R17, 0x1, -R8 ;  /* 0x0000000111117824 */ /* 0x000fe400078e0a08 */
[----:B------:R-:W-:-:S02]  /*0d30*/  IMAD R0, R5, 0x40, R6 ;  /* 0x0000004005007824 */ /* 0x000fc400078e0206 */
[----:B------:R-:W-:-:S03]  /*0d40*/  IMAD.WIDE R156, R3, 0x2, R156 ;  /* 0x00000002039c7825 */ /* 0x000fc600078e029c */
[----:B------:R1:W-:Y:S04]  /*0d50*/  STL [R1], R0 ;  /* 0x0000000001007387 */ /* 0x0003e80000100800 */
.L_x_714:
[----:B------:R-:W-:Y:S01]  /*0d60*/  ULDC UR5, c[0x0][0xdd0] ;  /* 0x0003740000057ab9 */ /* 0x000fe20000000800 */
[----:B-1----:R-:W1:Y:S01]  /*0d70*/  LDC R0, c[0x0][0xde8] ;  /* 0x00037a00ff007b82 */ /* 0x002e620000000800 */
[----:B------:R-:W-:Y:S01]  /*0d80*/  UISETP.NE.AND UP0, UPT, UR5, 0x1, UPT ;  /* 0x000000010500788c */ /* 0x000fe2000bf05270 */
[----:B------:R-:W-:-:S10]  /*0d90*/  UMOV UR8, UR4 ;  /* 0x0000000400087c82 */ /* 0x000fd40008000000 */
[----:B------:R-:W-:Y:S01]  /*0da0*/  @UP0 ULDC UR6, c[0x0][0xdd4] ;  /* 0x0003750000060ab9 */ /* 0x000fe20000000800 */
[----:B------:R-:W-:Y:S01]  /*0db0*/  @UP0 ULDC UR9, c[0x0][0xdd8] ;  /* 0x0003760000090ab9 */ /* 0x000fe20000000800 */
[----:B------:R-:W-:-:S04]  /*0dc0*/  UIMAD.WIDE.U32 UR6, UR4, UR6, URZ ;  /* 0x00000006040672a5 */ /* 0x000fc8000f8e003f */
[----:B------:R-:W-:-:S04]  /*0dd0*/  @UP0 USHF.R.U32.HI UR8, URZ, UR9, UR7 ;  /* 0x000000093f080299 */ /* 0x000fc80008011607 */
[----:B------:R-:W-:Y:S02]  /*0de0*/  UIADD3 UR6, -UR8, URZ, URZ ;  /* 0x0000003f08067290 */ /* 0x000fe4000fffe13f */
[----:B-1----:R-:W-:Y:S02]  /*0df0*/  ISETP.LE.AND P0, PT, R0, UR8, PT ;  /* 0x0000000800007c0c */ /* 0x002fe4000bf03270 */
[----:B------:R-:W-:-:S11]  /*0e00*/  UIMAD UR7, UR5, UR6, UR4 ;  /* 0x00000006050772a4 */ /* 0x000fd6000f8e0204 */
[----:B--234-:R-:W-:Y:S05]  /*0e10*/  @!P0 BRA `(.L_x_618) ;  /* 0x0000000000208947 */ /* 0x01cfea0003800000 */
[----:B------:R-:W-:Y:S01]  /*0e20*/  ULDC UR6, c[0x0][0xddc] ;  /* 0x0003770000067ab9 */ /* 0x000fe20000000800 */
[----:B------:R-:W-:Y:S01]  /*0e30*/  UMOV UR48, UR7 ;  /* 0x0000000700307c82 */ /* 0x000fe20008000000 */
[----:B------:R-:W-:-:S11]  /*0e40*/  UISETP.NE.AND UP0, UPT, UR6, 0x1, UPT ;  /* 0x000000010600788c */ /* 0x000fd6000bf05270 */
[----:B------:R-:W-:Y:S02]  /*0e50*/  @UP0 ULDC.64 UR10, c[0x0][0xde0] ;  /* 0x00037800000a0ab9 */ /* 0x000fe40000000a00 */
[----:B------:R-:W-:-:S04]  /*0e60*/  UIMAD.WIDE.U32 UR4, UR7, UR10, URZ ;  /* 0x0000000a070472a5 */ /* 0x000fc8000f8e003f */
[----:B------:R-:W-:-:S04]  /*0e70*/  @UP0 USHF.R.U32.HI UR48, URZ, UR11, UR5 ;  /* 0x0000000b3f300299 */ /* 0x000fc80008011605 */
[----:B------:R-:W-:Y:S01]  /*0e80*/  UIMAD UR4, UR48, UR6, URZ ;  /* 0x00000006300472a4 */ /* 0x000fe2000f8e023f */
[----:B------:R-:W-:Y:S11]  /*0e90*/  BRA `(.L_x_619) ;  /* 0x00000000001c7947 */ /* 0x000ff60003800000 */
.L_x_618:
[----:B------:R-:W-:Y:S01]  /*0ea0*/  ULDC UR6, c[0x0][0xdc4] ;  /* 0x0003710000067ab9 */ /* 0x000fe20000000800 */
[----:B------:R-:W-:Y:S01]  /*0eb0*/  UMOV UR48, UR7 ;  /* 0x0000000700307c82 */ /* 0x000fe20008000000 */
[----:B------:R-:W-:-:S11]  /*0ec0*/  UISETP.NE.AND UP0, UPT, UR6, 0x1, UPT ;  /* 0x000000010600788c */ /* 0x000fd6000bf05270 */
[----:B------:R-:W-:Y:S02]  /*0ed0*/  @UP0 ULDC.64 UR10, c[0x0][0xdc8] ;  /* 0x00037200000a0ab9 */ /* 0x000fe40000000a00 */
[----:B------:R-:W-:-:S04]  /*0ee0*/  UIMAD.WIDE.U32 UR4, UR7, UR10, URZ ;  /* 0x0000000a070472a5 */ /* 0x000fc8000f8e003f */
[----:B------:R-:W-:-:S04]  /*0ef0*/  @UP0 USHF.R.U32.HI UR48, URZ, UR11, UR5 ;  /* 0x0000000b3f300299 */ /* 0x000fc80008011605 */
[----:B------:R-:W-:-:S12]  /*0f00*/  UIMAD UR4, UR48, UR6, URZ ;  /* 0x00000006300472a4 */ /* 0x000fd8000f8e023f */
.L_x_619:
[----:B------:R-:W1:Y:S01]  /*0f10*/  LDC.64 R6, c[0x0][0x9e0] ;  /* 0x00027800ff067b82 */ /* 0x000e620000000a00 */
[----:B------:R-:W-:Y:S01]  /*0f20*/  ULDC UR43, c[0x0][0xdb8] ;  /* 0x00036e00002b7ab9 */ /* 0x000fe20000000800 */
[----:B------:R-:W-:Y:S02]  /*0f30*/  UIADD3 UR4, UR7, -UR4, URZ ;  /* 0x8000000407047290 */ /* 0x000fe4000fffe03f */
[----:B------:R-:W-:Y:S01]  /*0f40*/  UISETP.NE.AND UP0, UPT, UR43, 0x1, UPT ;  /* 0x000000012b00788c */ /* 0x000fe2000bf05270 */
[----:B------:R-:W-:Y:S01]  /*0f50*/  ULDC UR5, c[0x0][0xdc4] ;  /* 0x0003710000057ab9 */ /* 0x000fe20000000800 */
[----:B------:R-:W-:Y:S02]  /*0f60*/  ULDC UR6, c[0x0][0x428] ;  /* 0x00010a0000067ab9 */ /* 0x000fe40000000800 */
[----:B------:R-:W2:Y:S01]  /*0f70*/  LDC R19, c[0x0][0x288] ;  /* 0x0000a200ff137b82 */ /* 0x000ea20000000800 */
[----:B------:R-:W-:Y:S01]  /*0f80*/  UIMAD UR8, UR8, UR5, UR4 ;  /* 0x00000005080872a4 */ /* 0x000fe2000f8e0204 */
[----:B------:R-:W-:Y:S01]  /*0f90*/  ULDC.64 UR10, c[0x0][0x3f8] ;  /* 0x0000fe00000a7ab9 */ /* 0x000fe20000000a00 */
[----:B------:R-:W-:Y:S01]  /*0fa0*/  UISETP.NE.AND UP1, UPT, UR6, 0x1, UPT ;  /* 0x000000010600788c */ /* 0x000fe2000bf25270 */
[----:B------:R-:W-:Y:S01]  /*0fb0*/  ISETP.NE.U32.AND P0, PT, RZ, UR10, PT ;  /* 0x0000000aff007c0c */ /* 0x000fe2000bf05070 */
[----:B------:R-:W-:-:S02]  /*0fc0*/  ULDC UR42, c[0x0][0xdac] ;  /* 0x00036b00002a7ab9 */ /* 0x000fc40000000800 */
[----:B------:R-:W-:Y:S01]  /*0fd0*/  @UP0 ULDC UR4, c[0x0][0xdbc] ;  /* 0x00036f0000040ab9 */ /* 0x000fe20000000800 */
[----:B------:R-:W3:Y:S01]  /*0fe0*/  LDC R18, c[0x0][0x404] ;  /* 0x00010100ff127b82 */ /* 0x000ee20000000800 */
[----:B------:R-:W-:Y:S01]  /*0ff0*/  UIMAD.WIDE.U32 UR4, UR8, UR4, URZ ;  /* 0x00000004080472a5 */ /* 0x000fe2000f8e003f */
[----:B------:R-:W-:Y:S01]  /*1000*/  ISETP.NE.AND.EX P0, PT, RZ, UR11, PT, P0 ;  /* 0x0000000bff007c0c */ /* 0x000fe2000bf05300 */
[----:B------:R-:W-:Y:S01]  /*1010*/  @UP0 ULDC UR6, c[0x0][0xdc0] ;  /* 0x0003700000060ab9 */ /* 0x000fe20000000800 */
[----:B------:R-:W-:Y:S01]  /*1020*/  UMOV UR44, UR8 ;  /* 0x00000008002c7c82 */ /* 0x000fe20008000000 */
[----:B------:R-:W-:Y:S02]  /*1030*/  @UP0 USHF.R.U32.HI UR44, URZ, UR6, UR5 ;  /* 0x000000063f2c0299 */ /* 0x000fe40008011605 */
[----:B------:R-:W-:Y:S01]  /*1040*/  ULOP3.LUT UR4, URZ, UR48, URZ, 0x33, !UPT ;  /* 0x000000303f047292 */ /* 0x000fe2000f8e333f */
[----:B------:R-:W4:Y:S01]  /*1050*/  LDC R5, c[0x0][0x2e0] ;  /* 0x0000b800ff057b82 */ /* 0x000f220000000800 */
[----:B------:R-:W-:Y:S01]  /*1060*/  UIADD3 UR5, -UR44, URZ, URZ ;  /* 0x0000003f2c057290 */ /* 0x000fe2000fffe13f */
[----:B-1----:R-:W-:Y:S01]  /*1070*/  ISETP.GE.AND P1, PT, R7, 0x1, PT ;  /* 0x000000010700780c */ /* 0x002fe20003f26270 */
[----:B------:R-:W-:-:S02]  /*1080*/  UIADD3 UR42, UR4, UR42, URZ ;  /* 0x0000002a042a7290 */ /* 0x000fc4000fffe03f */
[----:B------:R-:W-:Y:S02]  /*1090*/  UIMAD UR43, UR43, UR5, UR8 ;  /* 0x000000052b2b72a4 */ /* 0x000fe4000f8e0208 */
[----:B------:R-:W-:Y:S01]  /*10a0*/  UIMAD UR42, UR42, 0xc0, URZ ;  /* 0x000000c02a2a78a4 */ /* 0x000fe2000f8e023f */
[----:B--2---:R-:W-:Y:S01]  /*10b0*/  IADD3 R3, -R19, 0xc0, RZ ;  /* 0x000000c013037810 */ /* 0x004fe20007ffe1ff */
[----:B------:R-:W-:Y:S01]  /*10c0*/  @UP1 ULDC UR4, c[0x0][0x42c] ;  /* 0x00010b0000041ab9 */ /* 0x000fe20000000800 */
[----:B------:R-:W-:Y:S01]  /*10d0*/  @UP1 ULDC UR6, c[0x0][0x430] ;  /* 0x00010c0000061ab9 */ /* 0x000fe20000000800 */
[----:B------:R-:W-:Y:S02]  /*10e0*/  UIMAD.WIDE.U32 UR4, UR43, UR4, URZ ;  /* 0x000000042b0472a5 */ /* 0x000fe4000f8e003f */
[----:B------:R-:W-:Y:S02]  /*10f0*/  UMOV UR41, UR43 ;  /* 0x0000002b00297c82 */ /* 0x000fe40008000000 */
[----:B------:R-:W-:Y:S01]  /*1100*/  @UP1 USHF.R.U32.HI UR41, URZ, UR6, UR5 ;  /* 0x000000063f291299 */ /* 0x000fe20008011605 */
[----:B---3--:R-:W-:-:S05]  /*1110*/  SEL R18, R18, 0x1, P0 ;  /* 0x0000000112127807 */ /* 0x008fca0000000000 */
[CC--:B----4-:R-:W-:Y:S02]  /*1120*/  IMAD R3, R18.reuse, R5.reuse, R3 ;  /* 0x0000000512037224 */ /* 0x0d0fe400078e0203 */
[----:B------:R-:W-:Y:S02]  /*1130*/  IMAD R23, R18, R5, RZ ;  /* 0x0000000512177224 */ /* 0x000fe400078e02ff */
[----:B------:R-:W-:-:S04]  /*1140*/  VIADD R22, R3, UR42 ;  /* 0x0000002a03167c36 */ /* 0x000fc80008000000 */
[----:B------:R-:W-:Y:S01]  /*1150*/  IMAD.IADD R0, R22, 0x1, R6 ;  /* 0x0000000116007824 */ /* 0x000fe200078e0206 */
[----:B------:R-:W-:Y:S06]  /*1160*/  @!P1 BRA `(.L_x_620) ;  /* 0x0000000000409947 */ /* 0x000fec0003800000 */
[C---:B------:R-:W-:Y:S01]  /*1170*/  ISETP.GT.AND P0, PT, R22.reuse, RZ, PT ;  /* 0x000000ff1600720c */ /* 0x040fe20003f04270 */
[----:B------:R-:W-:-:S12]  /*1180*/  VIADD R3, R22, 0xffffffff ;  /* 0xffffffff16037836 */ /* 0x000fd80000000000 */
[----:B------:R-:W-:Y:S05]  /*1190*/  @P0 BRA `(.L_x_621) ;  /* 0x00000000001c0947 */ /* 0x000fea0003800000 */
[----:B------:R-:W-:Y:S01]  /*11a0*/  ISETP.NE.AND P0, PT, R7, 0x1, PT ;  /* 0x000000010700780c */ /* 0x000fe20003f05270 */
[----:B------:R-:W-:-:S12]  /*11b0*/  IMAD.MOV R3, RZ, RZ, -R22 ;  /* 0x000000ffff037224 */ /* 0x000fd800078e0a16 */
[----:B------:R-:W1:Y:S02]  /*11c0*/  @P0 LDC.64 R8, c[0x0][0x9e8] ;  /* 0x00027a00ff080b82 */ /* 0x000e640000000a00 */
[----:B-1----:R-:W-:-:S05]  /*11d0*/  @P0 IMAD.HI.U32 R4, R3, R8, RZ ;  /* 0x0000000803040227 */ /* 0x002fca00078e00ff */
[----:B------:R-:W-:-:S04]  /*11e0*/  @P0 SHF.R.U32.HI R3, RZ, R9, R4 ;  /* 0x00000009ff030219 */ /* 0x000fc80000011604 */
[----:B------:R-:W-:Y:S01]  /*11f0*/  LOP3.LUT R3, RZ, R3, RZ, 0x33, !PT ;  /* 0x00000003ff037212 */ /* 0x000fe200078e33ff */
[----:B------:R-:W-:Y:S06]  /*1200*/  BRA `(.L_x_622) ;  /* 0x0000000000107947 */ /* 0x000fec0003800000 */
.L_x_621:
[----:B------:R-:W-:-:S13]  /*1210*/  ISETP.NE.AND P0, PT, R7, 0x1, PT ;  /* 0x000000010700780c */ /* 0x000fda0003f05270 */
[----:B------:R-:W1:Y:S02]  /*1220*/  @P0 LDC.64 R8, c[0x0][0x9e8] ;  /* 0x00027a00ff080b82 */ /* 0x000e640000000a00 */
[----:B-1----:R-:W-:-:S05]  /*1230*/  @P0 IMAD.HI.U32 R4, R3, R8, RZ ;  /* 0x0000000803040227 */ /* 0x002fca00078e00ff */
[----:B------:R-:W-:-:S07]  /*1240*/  @P0 SHF.R.U32.HI R3, RZ, R9, R4 ;  /* 0x00000009ff030219 */ /* 0x000fce0000011604 */
.L_x_622:
[----:B------:R-:W-:-:S05]  /*1250*/  IMAD R3, R3, R7, R7 ;  /* 0x0000000703037224 */ /* 0x000fca00078e0207 */
[----:B------:R-:W-:-:S07]  /*1260*/  VIMNMX R0, R0, R3, PT ;  /* 0x0000000300007248 */ /* 0x000fce0003fe0100 */
.L_x_620:
[----:B------:R-:W-:Y:S01]  /*1270*/  VIADD R3, R0, 0x9f ;  /* 0x0000009f00037836 */ /* 0x000fe20000000000 */
[----:B------:R-:W-:Y:S01]  /*1280*/  ULDC UR4, c[0x0][0x9dc] ;  /* 0x0002770000047ab9 */ /* 0x000fe20000000800 */
[CC--:B------:R-:W-:Y:S02]  /*1290*/  IMAD R0, R18.reuse, R5.reuse, 0x9f ;  /* 0x0000009f12007424 */ /* 0x0c0fe400078e0205 */
[----:B------:R-:W-:Y:S02]  /*12a0*/  IMAD R19, R18, R5, -R19 ;  /* 0x0000000512137224 */ /* 0x000fe400078e0a13 */
[----:B------:R-:W-:-:S04]  /*12b0*/  IMAD.HI R4, R3, 0x66666667, RZ ;  /* 0x6666666703047827 */ /* 0x000fc800078e02ff */
[----:B------:R-:W-:Y:S01]  /*12c0*/  IMAD.HI R0, R0, 0x66666667, RZ ;  /* 0x6666666700007827 */ /* 0x000fe200078e02ff */
[----:B------:R-:W-:-:S03]  /*12d0*/  SHF.R.U32.HI R5, RZ, 0x1f, R4 ;  /* 0x0000001fff057819 */ /* 0x000fc60000011604 */
[----:B------:R-:W-:Y:S01]  /*12e0*/  VIADD R105, R19, UR42 ;  /* 0x0000002a13697c36 */ /* 0x000fe20008000000 */
[----:B------:R-:W-:Y:S02]  /*12f0*/  SHF.R.U32.HI R3, RZ, 0x1f, R0 ;  /* 0x0000001fff037819 */ /* 0x000fe40000011600 */
[----:B------:R-:W-:Y:S01]  /*1300*/  LEA.HI.SX32 R104, R4, R5, 0x1a ;  /* 0x0000000504687211 */ /* 0x000fe200078fd2ff */
[----:B------:R-:W-:Y:S01]  /*1310*/  VIADD R6, R105, -UR4 ;  /* 0x8000000469067c36 */ /* 0x000fe20008000000 */
[----:B------:R-:W-:-:S04]  /*1320*/  LEA.HI.SX32 R3, R0, R3, 0x1a ;  /* 0x0000000300037211 */ /* 0x000fc800078fd2ff */
[----:B------:R-:W-:Y:S02]  /*1330*/  R2UR UR4, R6 ;  /* 0x00000000060472ca */ /* 0x000fe400000e0000 */
[----:B------:R-:W-:Y:S01]  /*1340*/  VIMNMX R104, R3, R104, PT ;  /* 0x0000006803687248 */ /* 0x000fe20003fe0100 */
[----:B------:R-:W-:-:S12]  /*1350*/  @!P1 BRA `(.L_x_623) ;  /* 0x0000000000489947 */ /* 0x000fd80003800000 */
[----:B------:R-:W-:-:S13]  /*1360*/  ISETP.GT.AND P0, PT, R105, -0x1, PT ;  /* 0xffffffff6900780c */ /* 0x000fda0003f04270 */
[----:B------:R-:W-:Y:S05]  /*1370*/  @P0 BRA `(.L_x_624) ;  /* 0x00000000001c0947 */ /* 0x000fea0003800000 */
[----:B------:R-:W-:Y:S02]  /*1380*/  ISETP.NE.AND P0, PT, R7, 0x1, PT ;  /* 0x000000010700780c */ /* 0x000fe40003f05270 */
[----:B------:R-:W-:-:S11]  /*1390*/  LOP3.LUT R3, RZ, R105, RZ, 0x33, !PT ;  /* 0x00000069ff037212 */ /* 0x000fd600078e33ff */
[----:B------:R-:W1:Y:S02]  /*13a0*/  @P0 LDC.64 R4, c[0x0][0x9e8] ;  /* 0x00027a00ff040b82 */ /* 0x000e640000000a00 */
[----:B-1----:R-:W-:-:S05]  /*13b0*/  @P0 IMAD.HI.U32 R0, R3, R4, RZ ;  /* 0x0000000403000227 */ /* 0x002fca00078e00ff */
[----:B------:R-:W-:-:S04]  /*13c0*/  @P0 SHF.R.U32.HI R3, RZ, R5, R0 ;  /* 0x00000005ff030219 */ /* 0x000fc80000011600 */
[----:B------:R-:W-:Y:S01]  /*13d0*/  LOP3.LUT R0, RZ, R3, RZ, 0x33, !PT ;  /* 0x00000003ff007212 */ /* 0x000fe200078e33ff */
[----:B------:R-:W-:Y:S06]  /*13e0*/  BRA `(.L_x_625) ;  /* 0x0000000000147947 */ /* 0x000fec0003800000 */
.L_x_624:
[----:B------:R-:W-:Y:S01]  /*13f0*/  ISETP.NE.AND P0, PT, R7, 0x1, PT ;  /* 0x000000010700780c */ /* 0x000fe20003f05270 */
[----:B------:R-:W-:-:S12]  /*1400*/  IMAD.MOV.U32 R0, RZ, RZ, R105 ;  /* 0x000000ffff007224 */ /* 0x000fd800078e0069 */
[----:B------:R-:W1:Y:S02]  /*1410*/  @P0 LDC.64 R4, c[0x0][0x9e8] ;  /* 0x00027a00ff040b82 */ /* 0x000e640000000a00 */
[----:B-1----:R-:W-:-:S05]  /*1420*/  @P0 IMAD.HI.U32 R4, R105, R4, RZ ;  /* 0x0000000469040227 */ /* 0x002fca00078e00ff */
[----:B------:R-:W-:-:S07]  /*1430*/  @P0 SHF.R.U32.HI R0, RZ, R5, R4 ;  /* 0x00000005ff000219 */ /* 0x000fce0000011604 */
.L_x_625:
[----:B------:R-:W-:-:S05]  /*1440*/  IMAD R0, R0, R7, RZ ;  /* 0x0000000700007224 */ /* 0x000fca00078e02ff */
[----:B------:R-:W-:-:S13]  /*1450*/  R2UR UR5, R0 ;  /* 0x00000000000572ca */ /* 0x000fda00000e0000 */
[----:B------:R-:W-:-:S04]  /*1460*/  UISETP.LT.AND UP0, UPT, UR4, UR5, UPT ;  /* 0x000000050400728c */ /* 0x000fc8000bf01270 */
[----:B------:R-:W-:-:S12]  /*1470*/  USEL UR4, UR4, UR5, !UP0 ;  /* 0x0000000504047287 */ /* 0x000fd8000c000000 */
.L_x_623:
[----:B------:R-:W-:Y:S01]  /*1480*/  UIMAD.WIDE UR4, UR4, 0x66666667, URZ ;  /* 0x66666667040478a5 */ /* 0x000fe2000f8e023f */
[----:B------:R-:W-:Y:S01]  /*1490*/  PLOP3.LUT P0, PT, PT, PT, PT, 0x80, 0x0 ;  /* 0x000000000000781c */ /* 0x000fe20003f0f070 */
[----:B------:R-:W-:Y:S01]  /*14a0*/  IMAD.MOV.U32 R0, RZ, RZ, RZ ;  /* 0x000000ffff007224 */ /* 0x000fe200078e00ff */
[----:B------:R-:W-:Y:S01]  /*14b0*/  CS2R R54, SRZ ;  /* 0x0000000000367805 */ /* 0x000fe2000001ff00 */
[----:B------:R-:W-:Y:S01]  /*14c0*/  USHF.R.U32.HI UR4, URZ, 0x1f, UR5 ;  /* 0x0000001f3f047899 */ /* 0x000fe20008011605 */
[----:B------:R-:W-:Y:S01]  /*14d0*/  IMAD.MOV.U32 R3, RZ, RZ, RZ ;  /* 0x000000ffff037224 */ /* 0x000fe200078e00ff */
[----:B------:R-:W-:Y:S02]  /*14e0*/  CS2R R6, SRZ ;  /* 0x0000000000067805 */ /* 0x000fe4000001ff00 */
[----:B------:R-:W-:Y:S01]  /*14f0*/  CS2R R52, SRZ ;  /* 0x0000000000347805 */ /* 0x000fe2000001ff00 */
[----:B------:R-:W-:Y:S01]  /*1500*/  ULEA.HI.SX32 UR4, UR5, UR4, 0x1a ;  /* 0x0000000405047291 */ /* 0x000fe2000f8fd23f */
[----:B------:R-:W-:-:S02]  /*1510*/  CS2R R8, SRZ ;  /* 0x0000000000087805 */ /* 0x000fc4000001ff00 */
[----:B------:R-:W-:Y:S02]  /*1520*/  CS2R R46, SRZ ;  /* 0x00000000002e7805 */ /* 0x000fe4000001ff00 */
[----:B------:R-:W-:Y:S01]  /*1530*/  CS2R R10, SRZ ;  /* 0x00000000000a7805 */ /* 0x000fe2000001ff00 */
[----:B------:R-:W-:Y:S01]  /*1540*/  UISETP.LT.AND UP0, UPT, URZ, UR4, UPT ;  /* 0x000000043f00728c */ /* 0x000fe2000bf01270 */
[----:B------:R-:W-:Y:S02]  /*1550*/  CS2R R44, SRZ ;  /* 0x00000000002c7805 */ /* 0x000fe4000001ff00 */
[----:B------:R-:W-:Y:S02]  /*1560*/  CS2R R12, SRZ ;  /* 0x00000000000c7805 */ /* 0x000fe4000001ff00 */
[----:B------:R-:W-:Y:S01]  /*1570*/  CS2R R38, SRZ ;  /* 0x0000000000267805 */ /* 0x000fe2000001ff00 */
[----:B------:R-:W-:Y:S01]  /*1580*/  USEL UR45, URZ, UR4, !UP0 ;  /* 0x000000043f2d7287 */ /* 0x000fe2000c000000 */
[----:B------:R-:W-:-:S02]  /*1590*/  CS2R R14, SRZ ;  /* 0x00000000000e7805 */ /* 0x000fc4000001ff00 */
[----:B------:R-:W-:Y:S02]  /*15a0*/  CS2R R36, SRZ ;  /* 0x0000000000247805 */ /* 0x000fe4000001ff00 */
[----:B------:R-:W-:Y:S02]  /*15b0*/  CS2R R20, SRZ ;  /* 0x0000000000147805 */ /* 0x000fe4000001ff00 */
[----:B------:R-:W-:Y:S02]  /*15c0*/  CS2R R30, SRZ ;  /* 0x00000000001e7805 */ /* 0x000fe4000001ff00 */
[----:B------:R-:W-:Y:S02]  /*15d0*/  CS2R R24, SRZ ;  /* 0x0000000000187805 */ /* 0x000fe4000001ff00 */
[----:B------:R-:W-:Y:S02]  /*15e0*/  ISETP.GT.AND P1, PT, R104, UR45, PT ;  /* 0x0000002d68007c0c */ /* 0x000fe4000bf24270 */
[----:B------:R-:W-:-:S02]  /*15f0*/  CS2R R28, SRZ ;  /* 0x00000000001c7805 */ /* 0x000fc4000001ff00 */
[----:B------:R-:W-:-:S09]  /*1600*/  CS2R R56, SRZ ;  /* 0x0000000000387805 */ /* 0x000fd2000001ff00 */
[----:B------:R-:W-:Y:S05]  /*1610*/  @!P1 BRA `(.L_x_626) ;  /* 0x0000011400549947 */ /* 0x000fea0003800000 */
[----:B------:R-:W1:Y:S02]  /*1620*/  S2R R4, SR_TID.X ;  /* 0x0000000000047919 */ /* 0x000e640000002100 */
[----:B-1----:R-:W-:-:S05]  /*1630*/  VIADD R0, R4, 0xffffff80 ;  /* 0xffffff8004007836 */ /* 0x002fca0000000000 */
[----:B------:R-:W-:-:S04]  /*1640*/  SHF.R.S32.HI R3, RZ, 0x1f, R0 ;  /* 0x0000001fff037819 */ /* 0x000fc80000011400 */
[----:B------:R-:W-:-:S04]  /*1650*/  LEA.HI R3, R3, R0, RZ, 0x7 ;  /* 0x0000000003037211 */ /* 0x000fc800078f38ff */
[----:B------:R-:W-:-:S06]  /*1660*/  SHF.R.S32.HI R3, RZ, 0x7, R3 ;  /* 0x00000007ff037819 */ /* 0x000fcc0000011403 */
[----:B------:R-:W1:Y:S02]  /*1670*/  SHFL.IDX PT, R3, R3, RZ, 0x1f ;  /* 0x00001fff03037589 */ /* 0x000e6400000e0000 */
[----:B-1----:R-:W-:-:S13]  /*1680*/  R2UR UR6, R3 ;  /* 0x00000000030672ca */ /* 0x002fda00000e0000 */
        /* <DEDUP_REMOVED lines=14> */
[----:B------:R1:W2:Y:S01]  /*1770*/  LDC.64 R14, c[0x4][R0] ;  /* 0x01000000000e7b82 */ /* 0x0002a20000000a00 */
[----:B------:R-:W-:Y:S01]  /*1780*/  IMAD.U32 R5, RZ, RZ, UR5 ;  /* 0x00000005ff057e24 */ /* 0x000fe2000f8e00ff */
[----:B------:R-:W-:Y:S01]  /*1790*/  ULDC.64 UR4, c[0x4][0xa0] ;  /* 0x0100280000047ab9 */ /* 0x000fe20000000a00 */
[----:B------:R-:W-:Y:S02]  /*17a0*/  IMAD.U32 R10, RZ, RZ, UR6 ;  /* 0x00000006ff0a7e24 */ /* 0x000fe4000f8e00ff */
[----:B------:R-:W-:Y:S02]  /*17b0*/  IMAD.U32 R6, RZ, RZ, UR4 ;  /* 0x00000004ff067e24 */ /* 0x000fe4000f8e00ff */
[----:B------:R-:W-:-:S02]  /*17c0*/  IMAD.U32 R7, RZ, RZ, UR5 ;  /* 0x00000005ff077e24 */ /* 0x000fc4000f8e00ff */
[----:B------:R-:W-:Y:S02]  /*17d0*/  IMAD.U32 R11, RZ, RZ, UR7 ;  /* 0x00000007ff0b7e24 */ /* 0x000fe4000f8e00ff */
[----:B------:R-:W-:Y:S02]  /*17e0*/  IMAD.MOV.U32 R8, RZ, RZ, 0x70 ;  /* 0x00000070ff087424 */ /* 0x000fe400078e00ff */
[----:B------:R-:W-:Y:S02]  /*17f0*/  IMAD.MOV.U32 R12, RZ, RZ, 0x1 ;  /* 0x00000001ff0c7424 */ /* 0x000fe400078e00ff */
[----:B-1----:R-:W-:-:S07]  /*1800*/  IMAD.MOV.U32 R13, RZ, RZ, RZ ;  /* 0x000000ffff0d7224 */ /* 0x002fce00078e00ff */
[----:B------:R-:W-:-:S07]  /*1810*/  LEPC R20, `(.L_x_627) ;  /* 0x000000001014794e */ /* 0x000fce0000000000 */
[----:B--2---:R-:W-:Y:S05]  /*1820*/  CALL.ABS.NOINC R14 ;  /* 0x000000000e007343 */ /* 0x004fea0003c00000 */
.L_x_627:
        /* <DEDUP_REMOVED lines=16> */
[----:B------:R-:W-:Y:S02]  /*1930*/  @UP0 UIMAD UR15, UR44, UR15, UR8 ;  /* 0x0000000f2c0f02a4 */ /* 0x000fe4000f8e0208 */
[----:B------:R-:W-:-:S02]  /*1940*/  @UP1 UIMAD.WIDE.U32 UR8, UR44, UR16, URZ ;  /* 0x000000102c0812a5 */ /* 0x000fc4000f8e003f */
[----:B------:R-:W-:Y:S02]  /*1950*/  @UP0 UIMAD.WIDE.U32 UR10, UR44, UR14, URZ ;  /* 0x0000000e2c0a02a5 */ /* 0x000fe4000f8e003f */
[----:B------:R-:W-:Y:S02]  /*1960*/  @UP1 UIMAD UR16, UR44, UR17, UR12 ;  /* 0x000000112c1012a4 */ /* 0x000fe4000f8e020c */
[----:B------:R-:W-:Y:S02]  /*1970*/  @UP1 USHF.R.S32.HI UR17, URZ, 0x1f, UR41 ;  /* 0x0000001f3f111899 */ /* 0x000fe40008011429 */
[----:B------:R-:W-:Y:S01]  /*1980*/  @UP0 USHF.R.S32.HI UR14, URZ, 0x1f, UR41 ;  /* 0x0000001f3f0e0899 */ /* 0x000fe20008011429 */
[----:B------:R-:W-:Y:S01]  /*1990*/  @UP1 ULDC.64 UR12, c[0x0][0x9c0] ;  /* 0x00027000000c1ab9 */ /* 0x000fe20000000a00 */
[----:B------:R-:W-:Y:S01]  /*19a0*/  @UP0 ULDC.64 UR18, c[0x0][0x9b0] ;  /* 0x00026c0000120ab9 */ /* 0x000fe20000000a00 */
[----:B------:R-:W-:Y:S02]  /*19b0*/  @UP0 UIADD3 UR11, UR11, UR15, URZ ;  /* 0x0000000f0b0b0290 */ /* 0x000fe4000fffe03f */
        /* <DEDUP_REMOVED lines=19> */
[----:B------:R-:W-:Y:S01]  /*1af0*/  ULEA.HI UR4, UR36, UR36, URZ, 0x1 ;  /* 0x0000002424047291 */ /* 0x000fe2000f8f083f */
[----:B------:R-:W-:-:S03]  /*1b00*/  IMAD.U32 R9, RZ, RZ, UR47 ;  /* 0x0000002fff097e24 */ /* 0x000fc6000f8e00ff */
[----:B------:R-:W-:Y:S02]  /*1b10*/  ULOP3.LUT UR4, UR4, 0xfffffffe, URZ, 0xc0, !UPT ;  /* 0xfffffffe04047892 */ /* 0x000fe4000f8ec03f */
[----:B------:R-:W-:Y:S02]  /*1b20*/  ISETP.NE.AND P0, PT, R9, 0x3, PT ;  /* 0x000000030900780c */ /* 0x000fe40003f05270 */
[----:B------:R-:W-:-:S06]  /*1b30*/  UIADD3 UR4, UR36, -UR4, URZ ;  /* 0x8000000424047290 */ /* 0x000fcc000fffe03f */
[----:B------:R-:W-:Y:S01]  /*1b40*/  IMAD.U32 R8, RZ, RZ, UR4 ;  /* 0x00000004ff087e24 */ /* 0x000fe2000f8e00ff */
[----:B------:R-:W-:-:S04]  /*1b50*/  ULDC UR4, c[0x0][0x9d8] ;  /* 0x0002760000047ab9 */ /* 0x000fc80000000800 */
[----:B------:R-:W-:-:S04]  /*1b60*/  SHF.L.U32 R8, R8, 0x1f, RZ ;  /* 0x0000001f08087819 */ /* 0x000fc800000006ff */
[----:B------:R-:W1:Y:S01]  /*1b70*/  SYNCS.PHASECHK.TRANS64.TRYWAIT P1, [UR40+0x13200], R8 ;  /* 0x01320008ff0075a7 */ /* 0x000e620008020168 */
[----:B--2---:R-:W-:-:S04]  /*1b80*/  FMUL.FTZ R0, R3, R0 ;  /* 0x0000000003007220 */ /* 0x004fc80000410000 */
[----:B------:R-:W-:Y:S01]  /*1b90*/  FMUL.FTZ R0, R0, UR4 ;  /* 0x0000000400007c20 */ /* 0x000fe20008410000 */
[----:B-1----:R-:W-:Y:S06]  /*1ba0*/  @!P1 BRA `(.L_x_628) ;  /* 0x0000015000089947 */ /* 0x002fec0003800000 */
.L_x_790:
[----:B------:R-:W-:Y:S05]  /*1bb0*/  @!P0 BRA `(.L_x_629) ;  /* 0x0000000000048947 */ /* 0x000fea0003800000 */
[----:B------:R-:W-:Y:S01]  /*1bc0*/  BPT.TRAP 0x1 ;  /* 0x000000040000795c */ /* 0x000fe20000300000 */
.L_x_629:
[----:B------:R-:W-:Y:S02]  /*1bd0*/  IMAD.U32 R4, RZ, RZ, UR38 ;  /* 0x00000026ff047e24 */ /* 0x000fe4000f8e00ff */
[----:B-1----:R-:W-:-:S03]  /*1be0*/  IMAD.U32 R3, RZ, RZ, UR37 ;  /* 0x00000025ff037e24 */ /* 0x002fc6000f8e00ff */
[----:B------:R-:W-:Y:S02]  /*1bf0*/  LEA R4, R4, UR40, 0x3 ;  /* 0x0000002804047c11 */ /* 0x000fe4000f8e18ff */
[----:B------:R-:W-:-:S04]  /*1c00*/  SHF.L.U32 R3, R3, 0x1f, RZ ;  /* 0x0000001f03037819 */ /* 0x000fc800000006ff */
[----:B------:R1:W2:Y:S01]  /*1c10*/  SYNCS.PHASECHK.TRANS64.TRYWAIT P1, [R4+URZ+0x13230], R3 ;  /* 0x01323003040075a7 */ /* 0x0002a2000802017f */
[----:B------:R-:W-:Y:S05]  /*1c20*/  @!P0 BRA `(.L_x_630) ;  /* 0x0000000000048947 */ /* 0x000fea0003800000 */
[----:B------:R-:W-:Y:S01]  /*1c30*/  BPT.TRAP 0x1 ;  /* 0x000000040000795c */ /* 0x000fe20000300000 */
.L_x_630:
[----:B--2---:R-:W-:Y:S05]  /*1c40*/  @P1 BRA `(.L_x_631) ;  /* 0x0000000000081947 */ /* 0x004fea0003800000 */
[----:B------:R-:W2:Y:S02]  /*1c50*/  SYNCS.PHASECHK.TRANS64.TRYWAIT P1, [R4+URZ+0x13230], R3 ;  /* 0x01323003040075a7 */ /* 0x000ea4000802017f */
[----:B--2---:R-:W-:Y:S05]  /*1c60*/  @!P1 BRA `(.L_x_632) ;  /* 0x0000014c00f09947 */ /* 0x004fea0003800000 */
.L_x_631:
[----:B------:R-:W3:Y:S01]  /*1c70*/  S2R R5, SR_TID.X ;  /* 0x0000000000057919 */ /* 0x000ee20000002100 */
[----:B------:R-:W-:Y:S01]  /*1c80*/  UIADD3 UR4, UR40, 0xe000, URZ ;  /* 0x0000e00028047890 */ /* 0x000fe2000fffe03f */
[----:B------:R-:W-:-:S03]  /*1c90*/  LOP3.LUT R2, R2, 0xfffffff7, RZ, 0xc0, !PT ;  /* 0xfffffff702027812 */ /* 0x000fc600078ec0ff */
[----:B------:R-:W-:-:S04]  /*1ca0*/  USHF.R.U32.HI UR4, URZ, 0x4, UR4 ;  /* 0x000000043f047899 */ /* 0x000fc80008011604 */
[----:B------:R-:W-:-:S06]  /*1cb0*/  ULOP3.LUT UR4, UR4, 0x3fff, URZ, 0xc0, !UPT ;  /* 0x00003fff04047892 */ /* 0x000fcc000f8ec03f */
[----:B------:R-:W-:Y:S01]  /*1cc0*/  IMAD.U32 R8, RZ, RZ, UR4 ;  /* 0x00000004ff087e24 */ /* 0x000fe2000f8e00ff */
[----:B------:R-:W-:Y:S05]  /*1cd0*/  WARPSYNC.ALL ;  /* 0x0000000000007948 */ /* 0x000fea0003800000 */
[----:B------:R-:W-:Y:S02]  /*1ce0*/  LOP3.LUT R8, R8, 0x10000, RZ, 0xfc, !PT ;  /* 0x0001000008087812 */ /* 0x000fe400078efcff */
[----:B---3--:R-:W-:-:S13]  /*1cf0*/  LOP3.LUT P1, RZ, R5, 0x7f, RZ, 0xc0, !PT ;  /* 0x0000007f05ff7812 */ /* 0x008fda000782c0ff */
[----:B------:R-:W-:Y:S02]  /*1d00*/  @P1 LOP3.LUT R2, R2, 0x8, RZ, 0xfc, !PT ;  /* 0x0000000802021812 */ /* 0x000fe400078efcff */
[----:B------:R-:W-:Y:S01]  /*1d10*/  R2UR UR12, R8 ;  /* 0x00000000080c72ca */ /* 0x000fe200000e0000 */
[----:B------:R-:W-:Y:S01]  /*1d20*/  ULOP3.LUT UR8, UR49, 0x10000, URZ, 0xfc, !UPT ;  /* 0x0001000031087892 */ /* 0x000fe2000f8efc3f */
[----:B------:R-:W-:Y:S01]  /*1d30*/  WARPGROUP.ARRIVE ;  /* 0x00000000000079c5 */ /* 0x000fe20000000000 */
[----:B------:R-:W-:Y:S01]  /*1d40*/  UMOV UR9, 0x80000020 ;  /* 0x8000002000097882 */ /* 0x000fe20000000000 */
[----:B------:R-:W-:Y:S01]  /*1d50*/  UMOV UR11, 0x80000020 ;  /* 0x80000020000b7882 */ /* 0x000fe20000000000 */
[----:B------:R-:W3:Y:S01]  /*1d60*/  LDL R111, [R1] ;  /* 0x00000000016f7983 */ /* 0x000ee20000100800 */
[----:B------:R-:W-:Y:S01]  /*1d70*/  UIADD3 UR7, UR8, 0x2, URZ ;  /* 0x0000000208077890 */ /* 0x000fe2000fffe03f */
[----:B------:R-:W4:Y:S01]  /*1d80*/  LDC R107, c[0x0][0x288] ;  /* 0x0000a200ff6b7b82 */ /* 0x000f220000000800 */
[----:B-12---:R-:W-:Y:S01]  /*1d90*/  @!P1 VIADD R4, R4, 0x13240 ;  /* 0x0001324004049836 */ /* 0x006fe20000000000 */
[----:B------:R-:W-:-:S02]  /*1da0*/  ULDC UR20, c[0x0][0x9dc] ;  /* 0x0002770000147ab9 */ /* 0x000fc40000000800 */
[----:B------:R-:W-:Y:S02]  /*1db0*/  ULOP3.LUT UR20, URZ, UR20, URZ, 0x33, !UPT ;  /* 0x000000143f147292 */ /* 0x000fe4000f8e333f */
[----:B------:R-:W-:Y:S01]  /*1dc0*/  UIMAD UR12, UR38, 0x280, UR12 ;  /* 0x00000280260c78a4 */ /* 0x000fe2000f8e020c */
[----:B------:R-:W-:Y:S01]  /*1dd0*/  @!P1 PRMT R4, RZ, 0x654, R4 ;  /* 0x00000654ff049816 */ /* 0x000fe20000000004 */
[----:B------:R-:W1:Y:S02]  /*1de0*/  LDC R109, c[0x0][0x2e0] ;  /* 0x0000b800ff6d7b82 */ /* 0x000e640000000800 */
        /* <DEDUP_REMOVED lines=44> */
[C---:B------:R-:W-:Y:S01]  /*20b0*/  FMUL.FTZ R89, R0.reuse, R93 ;  /* 0x0000005d00597220 */ /* 0x040fe20000410000 */
[----:B------:R-:W-:Y:S01]  /*20c0*/  UMOV UR7, 0x80000020 ;  /* 0x8000002000077882 */ /* 0x000fe20000000000 */
        /* <DEDUP_REMOVED lines=9> */
[----:B------:R-:W-:Y:S01]  /*2160*/  FMUL.FTZ R13, R0, R103 ;  /* 0x00000067000d7220 */ /* 0x000fe20000410000 */
[----:B------:R-:W2:Y:S08]  /*2170*/  MUFU.TANH R5, R5 ;  /* 0x0000000500057308 */ /* 0x000eb00000002400 */
[----:B------:R-:W1:Y:S08]  /*2180*/  MUFU.TANH R88, R88 ;  /* 0x0000005800587308 */ /* 0x000e700000002400 */
[----:B------:R-:W1:Y:S08]  /*2190*/  MUFU.TANH R3, R3 ;  /* 0x0000000300037308 */ /* 0x000e700000002400 */
[----:B------:R-:W1:Y:S08]  /*21a0*/  MUFU.TANH R6, R6 ;  /* 0x0000000600067308 */ /* 0x000e700000002400 */
[----:B------:R-:W1:Y:S08]  /*21b0*/  MUFU.TANH R90, R90 ;  /* 0x0000005a005a7308 */ /* 0x000e700000002400 */
[----:B------:R-:W1:Y:S01]  /*21c0*/  MUFU.TANH R89, R89 ;  /* 0x0000005900597308 */ /* 0x000e620000002400 */
        /* <DEDUP_REMOVED lines=21> */
[----:B------:R-:W1:Y:S08]  /*2320*/  MUFU.TANH R9, R9 ;  /* 0x0000000900097308 */ /* 0x000e700000002400 */
        /* <DEDUP_REMOVED lines=40> */
[----:B------:R-:W-:Y:S01]  /*25b0*/  ULDC.64 UR6, c[0x0][0x9e0] ;  /* 0x0002780000067ab9 */ /* 0x000fe20000000a00 */
[C---:B------:R-:W-:Y:S01]  /*25c0*/  FMUL.FTZ R40, R0.reuse, R42 ;  /* 0x0000002a00287220 */ /* 0x040fe20000410000 */
[----:B------:R-:W-:Y:S01]  /*25d0*/  UISETP.GE.AND UP0, UPT, UR7, 0x1, UPT ;  /* 0x000000010700788c */ /* 0x000fe2000bf06270 */
        /* <DEDUP_REMOVED lines=17> */
[C---:B------:R-:W-:Y:S01]  /*26f0*/  FMUL.FTZ R51, R0.reuse, R24 ;  /* 0x0000001800337220 */ /* 0x040fe20000410000 */
[C---:B------:R-:W-:Y:S01]  /*2700*/  FMUL.FTZ R102, R0.reuse, R25 ;  /* 0x0000001900667220 */ /* 0x040fe20000410000 */
[C---:B------:R-:W-:Y:S01]  /*2710*/  FMUL.FTZ R24, R0.reuse, R26 ;  /* 0x0000001a00187220 */ /* 0x040fe20000410000 */
[C---:B------:R-:W-:Y:S01]  /*2720*/  FMUL.FTZ R25, R0.reuse, R27 ;  /* 0x0000001b00197220 */ /* 0x040fe20000410000 */
[----:B------:R5:W-:Y:S01]  /*2730*/  @!P1 SYNCS.ARRIVE.TRANS64.RED.A1T0 RZ, [R4+URZ], RZ ;  /* 0x000000ff04ff99a7 */ /* 0x000be2000810043f */
[C---:B------:R-:W-:Y:S01]  /*2740*/  FMUL.FTZ R103, R0.reuse, R28 ;  /* 0x0000001c00677220 */ /* 0x040fe20000410000 */
[C---:B------:R-:W-:Y:S01]  /*2750*/  FMUL.FTZ R106, R0.reuse, R29 ;  /* 0x0000001d006a7220 */ /* 0x040fe20000410000 */
[C---:B------:R-:W-:Y:S01]  /*2760*/  FMUL.FTZ R27, R0.reuse, R30 ;  /* 0x0000001e001b7220 */ /* 0x040fe20000410000 */
[C---:B------:R-:W-:Y:S01]  /*2770*/  FMUL.FTZ R26, R0.reuse, R31 ;  /* 0x0000001f001a7220 */ /* 0x040fe20000410000 */
[C---:B------:R-:W-:Y:S01]  /*2780*/  FMUL.FTZ R32, R0.reuse, R32 ;  /* 0x0000002000207220 */ /* 0x040fe20000410000 */
[C---:B------:R-:W-:Y:S01]  /*2790*/  FMUL.FTZ R33, R0.reuse, R33 ;  /* 0x0000002100217220 */ /* 0x040fe20000410000 */
[----:B------:R-:W-:Y:S01]  /*27a0*/  FMUL.FTZ R28, R0, R34 ;  /* 0x00000022001c7220 */ /* 0x000fe20000410000 */
[----:B-----5:R-:W-:-:S02]  /*27b0*/  IMAD R4, R104, -0xa0, R23 ;  /* 0xffffff6068047824 */ /* 0x020fc400078e0217 */
[C---:B------:R-:W-:Y:S01]  /*27c0*/  FMUL.FTZ R29, R0.reuse, R35 ;  /* 0x00000023001d7220 */ /* 0x040fe20000410000 */
[C---:B------:R-:W-:Y:S01]  /*27d0*/  FMUL.FTZ R108, R0.reuse, R36 ;  /* 0x00000024006c7220 */ /* 0x040fe20000410000 */
[C---:B------:R-:W-:Y:S01]  /*27e0*/  FMUL.FTZ R110, R0.reuse, R37 ;  /* 0x00000025006e7220 */ /* 0x040fe20000410000 */
[C---:B------:R-:W-:Y:S01]  /*27f0*/  FMUL.FTZ R30, R0.reuse, R38 ;  /* 0x00000026001e7220 */ /* 0x040fe20000410000 */
[----:B------:R-:W-:Y:S01]  /*2800*/  FMUL.FTZ R31, R0, R39 ;  /* 0x00000027001f7220 */ /* 0x000fe20000410000 */
[----:B------:R-:W-:Y:S01]  /*2810*/  IMAD.MOV.U32 R35, RZ, RZ, -0xa0 ;  /* 0xffffff60ff237424 */ /* 0x000fe200078e00ff */
[----:B------:R-:W-:Y:S01]  /*2820*/  PLOP3.LUT P1, PT, PT, PT, UP0, 0x40, 0x0 ;  /* 0x000000000000781c */ /* 0x000fe20003f2e808 */
[----:B------:R-:W2:Y:S01]  /*2830*/  MUFU.TANH R77, R77 ;  /* 0x0000004d004d7308 */ /* 0x000ea20000002400 */
[----:B----4-:R-:W-:Y:S01]  /*2840*/  IADD3 R4, -R107, 0xa1, R4 ;  /* 0x000000a16b047810 */ /* 0x010fe20007ffe104 */
[----:B------:R-:W-:-:S04]  /*2850*/  IMAD R114, R104, R35, 0xa0 ;  /* 0x000000a068727424 */ /* 0x000fc800078e0223 */
[----:B------:R-:W-:Y:S02]  /*2860*/  IMAD R35, R17, -0x2, R4 ;  /* 0xfffffffe11237824 */ /* 0x000fe400078e0204 */
[----:B------:R-:W4:Y:S01]  /*2870*/  MUFU.TANH R78, R78 ;  /* 0x0000004e004e7308 */ /* 0x000f220000002400 */
[----:B-1----:R-:W-:Y:S02]  /*2880*/  IMAD R34, R18, R109, R114 ;  /* 0x0000006d12227224 */ /* 0x002fe400078e0272 */
[----:B---3--:R-:W-:Y:S02]  /*2890*/  VIADD R4, R111, UR42 ;  /* 0x0000002a6f047c36 */ /* 0x008fe40008000000 */
[----:B------:R-:W-:Y:S02]  /*28a0*/  IMAD R115, R17, -0x2, R34 ;  /* 0xfffffffe11737824 */ /* 0x000fe400078e0222 */
[C---:B------:R-:W-:Y:S01]  /*28b0*/  VIADD R116, R35.reuse, UR6 ;  /* 0x0000000623747c36 */ /* 0x040fe20008000000 */
[----:B------:R-:W1:Y:S01]  /*28c0*/  MUFU.TANH R72, R72 ;  /* 0x0000004800487308 */ /* 0x000e620000002400 */
[----:B------:R-:W-:-:S02]  /*28d0*/  VIADD R117, R35, UR20 ;  /* 0x0000001423757c36 */ /* 0x000fc40008000000 */
[----:B------:R-:W-:Y:S01]  /*28e0*/  IMAD R111, R17, -0x2, R114 ;  /* 0xfffffffe116f7824 */ /* 0x000fe200078e0272 */
[----:B------:R-:W-:Y:S01]  /*28f0*/  VIADDMNMX R112, R4, R116, R115, PT ;  /* 0x0000007404707246 */ /* 0x000fe20003800173 */
[----:B------:R-:W-:-:S03]  /*2900*/  IMAD.IADD R113, R117, 0x1, R4 ;  /* 0x0000000175717824 */ /* 0x000fc600078e0204 */
[----:B------:R-:W3:Y:S08]  /*2910*/  MUFU.TANH R73, R73 ;  /* 0x0000004900497308 */ /* 0x000ef00000002400 */
        /* <DEDUP_REMOVED lines=53> */
[----:B------:R-:W-:Y:S01]  /*2c70*/  IMAD R34, R18, R109, R4 ;  /* 0x0000006d12227224 */ /* 0x000fe200078e0204 */
[----:B------:R-:W-:Y:S03]  /*2c80*/  BSSY B0, `(.L_x_634) ;  /* 0x0000011000007945 */ /* 0x000fe60003800000 */
[----:B------:R-:W-:-:S05]  /*2c90*/  IMAD.IADD R34, R34, 0x1, -R107 ;  /* 0x0000000122227824 */ /* 0x000fca00078e0a6b */
[----:B------:R-:W-:-:S13]  /*2ca0*/  ISETP.GT.AND P1, PT, R34, -0x1, PT ;  /* 0xffffffff2200780c */ /* 0x000fda0003f24270 */
[----:B------:R-:W-:Y:S05]  /*2cb0*/  @P1 BRA `(.L_x_635) ;  /* 0x0000000000201947 */ /* 0x000fea0003800000 */
[----:B------:R-:W-:Y:S01]  /*2cc0*/  UISETP.NE.AND UP1, UPT, UR7, 0x1, UPT ;  /* 0x000000010700788c */ /* 0x000fe2000bf25270 */
[----:B------:R-:W-:-:S05]  /*2cd0*/  LOP3.LUT R34, RZ, R34, RZ, 0x33, !PT ;  /* 0x00000022ff227212 */ /* 0x000fca00078e33ff */
[----:B------:R-:W-:-:S05]  /*2ce0*/  PLOP3.LUT P1, PT, PT, PT, UP1, 0x80, 0x0 ;  /* 0x000000000000781c */ /* 0x000fca0003f2f018 */
[----:B------:R-:W-:-:S08]  /*2cf0*/  @UP1 ULDC.64 UR10, c[0x0][0x9e8] ;  /* 0x00027a00000a1ab9 */ /* 0x000fd00000000a00 */
[----:B------:R-:W-:-:S05]  /*2d00*/  @P1 IMAD.HI.U32 R35, R34, UR10, RZ ;  /* 0x0000000a22231c27 */ /* 0x000fca000f8e00ff */
[----:B------:R-:W-:-:S04]  /*2d10*/  @P1 SHF.R.U32.HI R34, RZ, UR11, R35 ;  /* 0x0000000bff221c19 */ /* 0x000fc80008011623 */
[----:B------:R-:W-:Y:S01]  /*2d20*/  LOP3.LUT R34, RZ, R34, RZ, 0x33, !PT ;  /* 0x00000022ff227212 */ /* 0x000fe200078e33ff */
[----:B------:R-:W-:Y:S06]  /*2d30*/  BRA `(.L_x_636) ;  /* 0x0000000000147947 */ /* 0x000fec0003800000 */
.L_x_635:
[----:B------:R-:W-:-:S06]  /*2d40*/  UISETP.NE.AND UP1, UPT, UR7, 0x1, UPT ;  /* 0x000000010700788c */ /* 0x000fcc000bf25270 */
[----:B------:R-:W-:-:S05]  /*2d50*/  PLOP3.LUT P1, PT, PT, PT, UP1, 0x80, 0x0 ;  /* 0x000000000000781c */ /* 0x000fca0003f2f018 */
[----:B------:R-:W-:-:S08]  /*2d60*/  @UP1 ULDC.64 UR10, c[0x0][0x9e8] ;  /* 0x00027a00000a1ab9 */ /* 0x000fd00000000a00 */
[----:B------:R-:W-:-:S05]  /*2d70*/  @P1 IMAD.HI.U32 R35, R34, UR10, RZ ;  /* 0x0000000a22231c27 */ /* 0x000fca000f8e00ff */
[----:B------:R-:W-:-:S07]  /*2d80*/  @P1 SHF.R.U32.HI R34, RZ, UR11, R35 ;  /* 0x0000000bff221c19 */ /* 0x000fce0008011623 */
.L_x_636:
[----:B------:R-:W-:Y:S05]  /*2d90*/  BSYNC B0 ;  /* 0x0000000000007941 */ /* 0x000fea0003800000 */
.L_x_634:
[----:B------:R-:W-:-:S05]  /*2da0*/  IMAD R34, R34, UR7, R111 ;  /* 0x0000000722227c24 */ /* 0x000fca000f8e026f */
[----:B------:R-:W-:Y:S02]  /*2db0*/  VIMNMX R113, R113, R34, !PT ;  /* 0x0000002271717248 */ /* 0x000fe40007fe0100 */
[----:B------:R-:W-:-:S07]  /*2dc0*/  VIADDMNMX R112, R34, UR7, R112, PT ;  /* 0x0000000722707c46 */ /* 0x000fce000b800170 */
.L_x_633:
[C---:B------:R-:W-:Y:S02]  /*2dd0*/  ISETP.GE.AND P5, PT, R114.reuse, 0x9, PT ;  /* 0x000000097200780c */ /* 0x040fe40003fa6270 */
[C---:B------:R-:W-:Y:S02]  /*2de0*/  ISETP.GE.AND P1, PT, R114.reuse, 0x2, PT ;  /* 0x000000027200780c */ /* 0x040fe40003f26270 */
[----:B------:R-:W-:Y:S02]  /*2df0*/  ISETP.GE.AND P4, PT, R114, 0xa, PT ;  /* 0x0000000a7200780c */ /* 0x000fe40003f86270 */
[----:B------:R-:W-:Y:S02]  /*2e00*/  ISETP.GT.AND P2, PT, R113, 0x1, !P1 ;  /* 0x000000017100780c */ /* 0x000fe40004f44270 */
[----:B------:R-:W-:Y:S02]  /*2e10*/  LOP3.LUT R16, R16, 0xfffffffd, RZ, 0xc0, !PT ;  /* 0xfffffffd10107812 */ /* 0x000fe400078ec0ff */
[----:B------:R-:W-:-:S02]  /*2e20*/  ISETP.LT.OR P3, PT, R112, 0x2, P2 ;  /* 0x000000027000780c */ /* 0x000fc40001761670 */
[C---:B------:R-:W-:Y:S02]  /*2e30*/  ISETP.GT.AND P2, PT, R113.reuse, 0x8, !P5 ;  /* 0x000000087100780c */ /* 0x040fe40006f44270 */
[----:B------:R-:W-:Y:S02]  /*2e40*/  @P5 LOP3.LUT R16, R16, 0x2, RZ, 0xfc, !PT ;  /* 0x0000000210105812 */ /* 0x000fe400078efcff */
[----:B------:R-:W-:Y:S02]  /*2e50*/  FSEL R88, R88, -INF , !P3 ;  /* 0xff80000058587808 */ /* 0x000fe40005800000 */
[----:B------:R-:W-:Y:S02]  /*2e60*/  LOP3.LUT R16, R16, 0xfffffffb, RZ, 0xc0, !PT ;  /* 0xfffffffb10107812 */ /* 0x000fe400078ec0ff */
[----:B------:R-:W-:Y:S02]  /*2e70*/  ISETP.GT.AND P3, PT, R113, 0x9, !P4 ;  /* 0x000000097100780c */ /* 0x000fe40006764270 */
[----:B------:R-:W-:-:S02]  /*2e80*/  ISETP.LT.OR P2, PT, R112, 0x9, P2 ;  /* 0x000000097000780c */ /* 0x000fc40001741670 */
[----:B------:R-:W-:Y:S02]  /*2e90*/  @P4 LOP3.LUT R16, R16, 0x4, RZ, 0xfc, !PT ;  /* 0x0000000410104812 */ /* 0x000fe400078efcff */
[----:B------:R-:W-:Y:S02]  /*2ea0*/  ISETP.LT.OR P3, PT, R112, 0xa, P3 ;  /* 0x0000000a7000780c */ /* 0x000fe40001f61670 */
[----:B------:R-:W-:Y:S02]  /*2eb0*/  FSEL R90, R90, -INF , !P2 ;  /* 0xff8000005a5a7808 */ /* 0x000fe40005000000 */
[C---:B------:R-:W-:Y:S02]  /*2ec0*/  ISETP.GE.AND P2, PT, R114.reuse, 0x11, PT ;  /* 0x000000117200780c */ /* 0x040fe40003f46270 */
[----:B------:R-:W-:Y:S02]  /*2ed0*/  ISETP.GE.AND P4, PT, R114, 0x12, PT ;  /* 0x000000127200780c */ /* 0x000fe40003f86270 */
[----:B------:R-:W-:-:S02]  /*2ee0*/  FSEL R89, R89, -INF , !P3 ;  /* 0xff80000059597808 */ /* 0x000fc40005800000 */
[----:B------:R-:W-:Y:S02]  /*2ef0*/  ISETP.GT.AND P3, PT, R113, 0x10, !P2 ;  /* 0x000000107100780c */ /* 0x000fe40005764270 */
[----:B------:R-:W-:Y:S02]  /*2f00*/  LOP3.LUT R2, R2, 0xfffffffe, RZ, 0xc0, !PT ;  /* 0xfffffffe02027812 */ /* 0x000fe400078ec0ff */
[----:B------:R-:W-:Y:S02]  /*2f10*/  ISETP.LT.OR P3, PT, R112, 0x11, P3 ;  /* 0x000000117000780c */ /* 0x000fe40001f61670 */
[----:B------:R-:W-:Y:S02]  /*2f20*/  LOP3.LUT R16, R16, 0x7fffffff, RZ, 0xc0, !PT ;  /* 0x7fffffff10107812 */ /* 0x000fe400078ec0ff */
[----:B------:R-:W-:Y:S02]  /*2f30*/  FSEL R65, R92, -INF , !P3 ;  /* 0xff8000005c417808 */ /* 0x000fe40005800000 */
[----:B------:R-:W-:-:S02]  /*2f40*/  @P4 LOP3.LUT R2, R2, 0x1, RZ, 0xfc, !PT ;  /* 0x0000000102024812 */ /* 0x000fc400078efcff */
[----:B------:R-:W-:Y:S02]  /*2f50*/  ISETP.GT.AND P3, PT, R113, 0x11, !P4 ;  /* 0x000000117100780c */ /* 0x000fe40006764270 */
[----:B------:R-:W-:Y:S02]  /*2f60*/  ISETP.GE.AND P4, PT, R114, 0x19, PT ;  /* 0x000000197200780c */ /* 0x000fe40003f86270 */
[----:B------:R-:W-:Y:S02]  /*2f70*/  ISETP.LT.OR P3, PT, R112, 0x12, P3 ;  /* 0x000000127000780c */ /* 0x000fe40001f61670 */
[----:B------:R-:W-:Y:S02]  /*2f80*/  LOP3.LUT R2, R2, 0xfffffffd, RZ, 0xc0, !PT ;  /* 0xfffffffd02027812 */ /* 0x000fe400078ec0ff */
[----:B------:R-:W-:Y:S02]  /*2f90*/  FSEL R66, R91, -INF , !P3 ;  /* 0xff8000005b427808 */ /* 0x000fe40005800000 */
[----:B------:R-:W-:-:S04]  /*2fa0*/  ISETP.GT.AND P3, PT, R113, 0x18, !P4 ;  /* 0x000000187100780c */ /* 0x000fc80006764270 */
[----:B------:R-:W-:Y:S02]  /*2fb0*/  ISETP.LT.OR P3, PT, R112, 0x19, P3 ;  /* 0x000000197000780c */ /* 0x000fe40001f61670 */
[----:B------:R-:W-:Y:S02]  /*2fc0*/  @P4 LOP3.LUT R16, R16, 0x80000000, RZ, 0xfc, !PT ;  /* 0x8000000010104812 */ /* 0x000fe400078efcff */
[----:B------:R-:W-:Y:S02]  /*2fd0*/  ISETP.GE.AND P4, PT, R114, 0x1a, PT ;  /* 0x0000001a7200780c */ /* 0x000fe40003f86270 */
[----:B------:R-:W-:Y:S02]  /*2fe0*/  LOP3.LUT R16, R16, 0xbfffffff, RZ, 0xc0, !PT ;  /* 0xbfffffff10107812 */ /* 0x000fe400078ec0ff */
[----:B------:R-:W-:Y:S02]  /*2ff0*/  FSEL R67, R94, -INF , !P3 ;  /* 0xff8000005e437808 */ /* 0x000fe40005800000 */
[----:B------:R-:W-:-:S04]  /*3000*/  ISETP.GT.AND P3, PT, R113, 0x19, !P4 ;  /* 0x000000197100780c */ /* 0x000fc80006764270 */
[----:B------:R-:W-:-:S03]  /*3010*/  ISETP.LT.OR P3, PT, R112, 0x1a, P3 ;  /* 0x0000001a7000780c */ /* 0x000fc60001f61670 */
        /* <DEDUP_REMOVED lines=45> */
[----:B-1----:R-:W-:Y:S02]  /*32f0*/  FSEL R79, R79, -INF , !P3 ;  /* 0xff8000004f4f7808 */ /* 0x002fe40005800000 */
        /* <DEDUP_REMOVED lines=112> */
[----:B------:R-:W-:Y:S02]  /*3a00*/  FSEL R51, R102, -INF , !P3 ;  /* 0xff80000066337808 */ /* 0x000fe40005800000 */
[----:B------:R-:W-:Y:S02]  /*3a10*/  LOP3.LUT R16, R16, 0xfffffff7, RZ, 0xc0, !PT ;  /* 0xfffffff710107812 */ /* 0x000fe400078ec0ff */
[----:B------:R-:W-:-:S04]  /*3a20*/  ISETP.GT.AND P3, PT, R113, 0x88, !P4 ;  /* 0x000000887100780c */ /* 0x000fc80006764270 */
[----:B------:R-:W-:-:S03]  /*3a30*/  ISETP.LT.OR P3, PT, R112, 0x89, P3 ;  /* 0x000000897000780c */ /* 0x000fc60001f61670 */
[----:B------:R-:W-:Y:S02]  /*3a40*/  @P4 LOP3.LUT R16, R16, 0x8, RZ, 0xfc, !PT ;  /* 0x0000000810104812 */ /* 0x000fe400078efcff */
[----:B------:R-:W-:Y:S02]  /*3a50*/  ISETP.GE.AND P4, PT, R114, 0x8a, PT ;  /* 0x0000008a7200780c */ /* 0x000fe40003f86270 */
[----:B------:R-:W-:Y:S02]  /*3a60*/  FSEL R50, R103, -INF , !P3 ;  /* 0xff80000067327808 */ /* 0x000fe40005800000 */
[----:B------:R-:W-:Y:S02]  /*3a70*/  ISETP.GT.AND P3, PT, R113, 0x89, !P4 ;  /* 0x000000897100780c */ /* 0x000fe40006764270 */
[----:B------:R-:W-:Y:S02]  /*3a80*/  LOP3.LUT R16, R16, 0xfffffffe, RZ, 0xc0, !PT ;  /* 0xfffffffe10107812 */ /* 0x000fe400078ec0ff */
[----:B------:R-:W-:-:S04]  /*3a90*/  ISETP.LT.OR P3, PT, R112, 0x8a, P3 ;  /* 0x0000008a7000780c */ /* 0x000fc80001f61670 */
[----:B------:R-:W-:Y:S02]  /*3aa0*/  FSEL R49, R106, -INF , !P3 ;  /* 0xff8000006a317808 */ /* 0x000fe40005800000 */
[----:B------:R-:W-:Y:S02]  /*3ab0*/  ISETP.GE.AND P3, PT, R114, 0x91, PT ;  /* 0x000000917200780c */ /* 0x000fe40003f66270 */
[----:B------:R-:W-:Y:S02]  /*3ac0*/  @P4 LOP3.LUT R2, R2, 0x2, RZ, 0xfc, !PT ;  /* 0x0000000202024812 */ /* 0x000fe400078efcff */
[----:B------:R-:W-:Y:S02]  /*3ad0*/  ISETP.GT.AND P4, PT, R113, 0x90, !P3 ;  /* 0x000000907100780c */ /* 0x000fe40005f84270 */
[----:B------:R-:W-:Y:S02]  /*3ae0*/  LOP3.LUT R2, R2, 0xfffffffb, RZ, 0xc0, !PT ;  /* 0xfffffffb02027812 */ /* 0x000fe400078ec0ff */
[----:B------:R-:W-:-:S04]  /*3af0*/  ISETP.LT.OR P4, PT, R112, 0x91, P4 ;  /* 0x000000917000780c */ /* 0x000fc80002781670 */
[----:B------:R-:W-:Y:S02]  /*3b00*/  FSEL R48, R32, -INF , !P4 ;  /* 0xff80000020307808 */ /* 0x000fe40006000000 */
[----:B------:R-:W-:-:S04]  /*3b10*/  ISETP.GE.AND P4, PT, R114, 0x92, PT ;  /* 0x000000927200780c */ /* 0x000fc80003f86270 */
[----:B------:R-:W-:-:S04]  /*3b20*/  ISETP.GT.AND P5, PT, R113, 0x91, !P4 ;  /* 0x000000917100780c */ /* 0x000fc800067a4270 */
[----:B------:R-:W-:-:S04]  /*3b30*/  ISETP.LT.OR P5, PT, R112, 0x92, P5 ;  /* 0x000000927000780c */ /* 0x000fc80002fa1670 */
[----:B------:R-:W-:Y:S02]  /*3b40*/  FSEL R39, R33, -INF , !P5 ;  /* 0xff80000021277808 */ /* 0x000fe40006800000 */
[----:B------:R-:W-:-:S04]  /*3b50*/  ISETP.GE.AND P5, PT, R114, 0x99, PT ;  /* 0x000000997200780c */ /* 0x000fc80003fa6270 */
[----:B------:R-:W-:-:S04]  /*3b60*/  ISETP.GT.AND P6, PT, R113, 0x98, !P5 ;  /* 0x000000987100780c */ /* 0x000fc80006fc4270 */
[----:B------:R-:W-:-:S04]  /*3b70*/  ISETP.LT.OR P6, PT, R112, 0x99, P6 ;  /* 0x000000997000780c */ /* 0x000fc800037c1670 */
[----:B------:R-:W-:Y:S02]  /*3b80*/  FSEL R32, R108, -INF , !P6 ;  /* 0xff8000006c207808 */ /* 0x000fe40007000000 */
[----:B------:R-:W-:-:S13]  /*3b90*/  ISETP.GE.AND P6, PT, R114, 0x1, PT ;  /* 0x000000017200780c */ /* 0x000fda0003fc6270 */
[----:B------:R-:W-:Y:S02]  /*3ba0*/  @P6 LOP3.LUT R16, R16, 0x1, RZ, 0xfc, !PT ;  /* 0x0000000110106812 */ /* 0x000fe400078efcff */
[----:B------:R-:W-:-:S04]  /*3bb0*/  ISETP.GT.AND P6, PT, R113, RZ, !P6 ;  /* 0x000000ff7100720c */ /* 0x000fc800077c4270 */
[----:B------:R-:W-:-:S04]  /*3bc0*/  ISETP.LT.OR P6, PT, R112, 0x1, P6 ;  /* 0x000000017000780c */ /* 0x000fc800037c1670 */
[----:B------:R-:W-:Y:S01]  /*3bd0*/  FSEL R97, R5, -INF , !P6 ;  /* 0xff80000005617808 */ /* 0x000fe20007000000 */
[----:B------:R-:W-:Y:S01]  /*3be0*/  VIADD R5, R4, 0x8 ;  /* 0x0000000804057836 */ /* 0x000fe20000000000 */
[----:B------:R-:W-:-:S03]  /*3bf0*/  ISETP.GE.AND P6, PT, R114, 0x9a, PT ;  /* 0x0000009a7200780c */ /* 0x000fc60003fc6270 */
[----:B------:R-:W-:Y:S01]  /*3c00*/  IMAD.IADD R92, R117, 0x1, R5 ;  /* 0x00000001755c7824 */ /* 0x000fe200078e0205 */
[----:B------:R-:W-:-:S09]  /*3c10*/  VIADDMNMX R64, R5, R116, R115, PT ;  /* 0x0000007405407246 */ /* 0x000fd20003800173 */
[----:B------:R-:W-:Y:S02]  /*3c20*/  @P6 LOP3.LUT R2, R2, 0x4, RZ, 0xfc, !PT ;  /* 0x0000000402026812 */ /* 0x000fe400078efcff */
[----:B------:R-:W-:-:S04]  /*3c30*/  ISETP.GT.AND P6, PT, R113, 0x99, !P6 ;  /* 0x000000997100780c */ /* 0x000fc800077c4270 */
[----:B------:R-:W-:-:S04]  /*3c40*/  ISETP.LT.OR P6, PT, R112, 0x9a, P6 ;  /* 0x0000009a7000780c */ /* 0x000fc800037c1670 */
[----:B------:R-:W-:Y:S02]  /*3c50*/  FSEL R33, R110, -INF , !P6 ;  /* 0xff8000006e217808 */ /* 0x000fe40007000000 */
[----:B------:R-:W-:-:S13]  /*3c60*/  PLOP3.LUT P6, PT, PT, PT, UP0, 0x40, 0x0 ;  /* 0x000000000000781c */ /* 0x000fda0003fce808 */
[----:B------:R-:W-:Y:S05]  /*3c70*/  @P6 BRA `(.L_x_637) ;  /* 0x0000000000606947 */ /* 0x000fea0003800000 */
        /* <DEDUP_REMOVED lines=9> */
[----:B------:R-:W-:Y:S01]  /*3d10*/  @P6 IMAD.HI.U32 R93, R94, UR10, RZ ;  /* 0x0000000a5e5d6c27 */ /* 0x000fe2000f8e00ff */
[----:B------:R-:W-:-:S13]  /*3d20*/  PLOP3.LUT P6, PT, PT, PT, UP1, 0x80, 0x0 ;  /* 0x000000000000781c */ /* 0x000fda0003fcf018 */
[----:B------:R-:W-:-:S04]  /*3d30*/  @P6 SHF.R.U32.HI R94, RZ, UR11, R93 ;  /* 0x0000000bff5e6c19 */ /* 0x000fc8000801165d */
[----:B------:R-:W-:Y:S01]  /*3d40*/  LOP3.LUT R94, RZ, R94, RZ, 0x33, !PT ;  /* 0x0000005eff5e7212 */ /* 0x000fe200078e33ff */
[----:B------:R-:W-:Y:S06]  /*3d50*/  BRA `(.L_x_640) ;  /* 0x0000000000187947 */ /* 0x000fec0003800000 */
.L_x_639:
[----:B------:R-:W-:-:S06]  /*3d60*/  UISETP.NE.AND UP1, UPT, UR7, 0x1, UPT ;  /* 0x000000010700788c */ /* 0x000fcc000bf25270 */
[----:B------:R-:W-:-:S05]  /*3d70*/  PLOP3.LUT P6, PT, PT, PT, UP1, 0x80, 0x0 ;  /* 0x000000000000781c */ /* 0x000fca0003fcf018 */
[----:B------:R-:W-:-:S08]  /*3d80*/  @UP1 ULDC.64 UR10, c[0x0][0x9e8] ;  /* 0x00027a00000a1ab9 */ /* 0x000fd00000000a00 */
[----:B------:R-:W-:Y:S01]  /*3d90*/  @P6 IMAD.HI.U32 R93, R94, UR10, RZ ;  /* 0x0000000a5e5d6c27 */ /* 0x000fe2000f8e00ff */
[----:B------:R-:W-:-:S13]  /*3da0*/  PLOP3.LUT P6, PT, PT, PT, UP1, 0x80, 0x0 ;  /* 0x000000000000781c */ /* 0x000fda0003fcf018 */
[----:B------:R-:W-:-:S07]  /*3db0*/  @P6 SHF.R.U32.HI R94, RZ, UR11, R93 ;  /* 0x0000000bff5e6c19 */ /* 0x000fce000801165d */
.L_x_640:
[----:B------:R-:W-:Y:S05]  /*3dc0*/  BSYNC B0 ;  /* 0x0000000000007941 */ /* 0x000fea0003800000 */
.L_x_638:
[----:B------:R-:W-:-:S05]  /*3dd0*/  IMAD R111, R94, UR7, R111 ;  /* 0x000000075e6f7c24 */ /* 0x000fca000f8e026f */
[----:B------:R-:W-:Y:S02]  /*3de0*/  VIMNMX R92, R92, R111, !PT ;  /* 0x0000006f5c5c7248 */ /* 0x000fe40007fe0100 */
[----:B------:R-:W-:-:S07]  /*3df0*/  VIADDMNMX R64, R111, UR7, R64, PT ;  /* 0x000000076f407c46 */ /* 0x000fce000b800140 */
.L_x_637:
[C---:B------:R-:W-:Y:S01]  /*3e00*/  ISETP.GT.AND P1, PT, R92.reuse, 0x1, !P1 ;  /* 0x000000015c00780c */ /* 0x040fe20004f24270 */
[----:B------:R-:W-:Y:S01]  /*3e10*/  ULDC UR21, c[0x0][0x988] ;  /* 0x0002620000157ab9 */ /* 0x000fe20000000800 */
[----:B------:R-:W-:Y:S01]  /*3e20*/  ISETP.GT.AND P2, PT, R92, 0x10, !P2 ;  /* 0x000000105c00780c */ /* 0x000fe20005744270 */
[----:B------:R-:W-:Y:S01]  /*3e30*/  IMAD.U32 R96, RZ, RZ, UR21 ;  /* 0x00000015ff607e24 */ /* 0x000fe2000f8e00ff */
[C---:B------:R-:W-:Y:S02]  /*3e40*/  ISETP.LT.OR P1, PT, R64.reuse, 0x2, P1 ;  /* 0x000000024000780c */ /* 0x040fe40000f21670 */
[----:B------:R-:W-:Y:S02]  /*3e50*/  ISETP.LT.OR P2, PT, R64, 0x11, P2 ;  /* 0x000000114000780c */ /* 0x000fe40001741670 */
[----:B------:R-:W-:Y:S02]  /*3e60*/  FSEL R6, R6, -INF , !P1 ;  /* 0xff80000006067808 */ /* 0x000fe40004800000 */
[----:B------:R-:W-:-:S02]  /*3e70*/  LOP3.LUT P1, RZ, R16, 0x2, RZ, 0xc0, !PT ;  /* 0x0000000210ff7812 */ /* 0x000fc4000782c0ff */
[----:B------:R-:W-:Y:S02]  /*3e80*/  FSEL R93, R10, -INF , !P2 ;  /* 0xff8000000a5d7808 */ /* 0x000fe40005000000 */
[----:B------:R-:W-:Y:S02]  /*3e90*/  ISETP.GT.AND P1, PT, R92, 0x8, !P1 ;  /* 0x000000085c00780c */ /* 0x000fe40004f24270 */
[----:B------:R-:W-:Y:S02]  /*3ea0*/  LOP3.LUT P2, RZ, R16, 0x4000000, RZ, 0xc0, !PT ;  /* 0x0400000010ff7812 */ /* 0x000fe4000784c0ff */
[----:B------:R-:W-:Y:S02]  /*3eb0*/  ISETP.LT.OR P1, PT, R64, 0x9, P1 ;  /* 0x000000094000780c */ /* 0x000fe40000f21670 */
[----:B------:R-:W-:Y:S02]  /*3ec0*/  LOP3.LUT P6, RZ, R16, 0x2000000, RZ, 0xc0, !PT ;  /* 0x0200000010ff7812 */ /* 0x000fe400078cc0ff */
[----:B------:R-:W-:-:S02]  /*3ed0*/  FSEL R9, R9, -INF , !P1 ;  /* 0xff80000009097808 */ /* 0x000fc40004800000 */
[----:B------:R-:W-:Y:S02]  /*3ee0*/  LOP3.LUT P1, RZ, R16, 0x4, RZ, 0xc0, !PT ;  /* 0x0000000410ff7812 */ /* 0x000fe4000782c0ff */
[C---:B------:R-:W-:Y:S02]  /*3ef0*/  ISETP.GT.AND P3, PT, R92.reuse, 0x90, !P3 ;  /* 0x000000905c00780c */ /* 0x040fe40005f64270 */
[C---:B------:R-:W-:Y:S02]  /*3f00*/  ISETP.GT.AND P1, PT, R92.reuse, 0x9, !P1 ;  /* 0x000000095c00780c */ /* 0x040fe40004f24270 */
[----:B------:R-:W-:Y:S02]  /*3f10*/  ISETP.GT.AND P4, PT, R92, 0x91, !P4 ;  /* 0x000000915c00780c */ /* 0x000fe40006784270 */
[C---:B------:R-:W-:Y:S02]  /*3f20*/  ISETP.LT.OR P1, PT, R64.reuse, 0xa, P1 ;  /* 0x0000000a4000780c */ /* 0x040fe40000f21670 */
[----:B------:R-:W-:-:S02]  /*3f30*/  ISETP.LT.OR P3, PT, R64, 0x91, P3 ;  /* 0x000000914000780c */ /* 0x000fc40001f61670 */
[----:B------:R-:W-:Y:S02]  /*3f40*/  FSEL R7, R7, -INF , !P1 ;  /* 0xff80000007077808 */ /* 0x000fe40004800000 */
[----:B------:R-:W-:Y:S02]  /*3f50*/  LOP3.LUT P1, RZ, R2, 0x1, RZ, 0xc0, !PT ;  /* 0x0000000102ff7812 */ /* 0x000fe4000782c0ff */
[C---:B------:R-:W-:Y:S02]  /*3f60*/  ISETP.GT.AND P5, PT, R92.reuse, 0x98, !P5 ;  /* 0x000000985c00780c */ /* 0x040fe40006fa4270 */
[----:B------:R-:W-:Y:S02]  /*3f70*/  ISETP.GT.AND P1, PT, R92, 0x11, !P1 ;  /* 0x000000115c00780c */ /* 0x000fe40004f24270 */
[C---:B------:R-:W-:Y:S02]  /*3f80*/  ISETP.LT.OR P4, PT, R64.reuse, 0x92, P4 ;  /* 0x000000924000780c */ /* 0x040fe40002781670 */
[----:B------:R-:W-:-:S02]  /*3f90*/  ISETP.LT.OR P1, PT, R64, 0x12, P1 ;  /* 0x000000124000780c */ /* 0x000fc40000f21670 */
[----:B------:R-:W-:Y:S02]  /*3fa0*/  FSEL R28, R28, -INF , !P3 ;  /* 0xff8000001c1c7808 */ /* 0x000fe40005800000 */
[----:B------:R-:W-:Y:S02]  /*3fb0*/  FSEL R94, R11, -INF , !P1 ;  /* 0xff8000000b5e7808 */ /* 0x000fe40004800000 */
[----:B------:R-:W-:Y:S02]  /*3fc0*/  LOP3.LUT P1, RZ, R16, 0x80000000, RZ, 0xc0, !PT ;  /* 0x8000000010ff7812 */ /* 0x000fe4000782c0ff */
[----:B------:R-:W-:Y:S02]  /*3fd0*/  FMNMX.FTZ R11, R97, R88, !PT ;  /* 0x00000058610b7209 */ /* 0x000fe40007810000 */
[----:B------:R-:W-:Y:S02]  /*3fe0*/  ISETP.GT.AND P1, PT, R92, 0x18, !P1 ;  /* 0x000000185c00780c */ /* 0x000fe40004f24270 */
[----:B------:R-:W-:-:S02]  /*3ff0*/  FMNMX.FTZ R10, R90, R11, !PT ;  /* 0x0000000b5a0a7209 */ /* 0x000fc40007810000 */
[----:B------:R-:W-:Y:S02]  /*4000*/  ISETP.LT.OR P1, PT, R64, 0x19, P1 ;  /* 0x000000194000780c */ /* 0x000fe40000f21670 */
[----:B------:R-:W-:Y:S02]  /*4010*/  FMNMX.FTZ R10, R89, R10, !PT ;  /* 0x0000000a590a7209 */ /* 0x000fe40007810000 */
[----:B------:R-:W-:Y:S02]  /*4020*/  FSEL R12, R12, -INF , !P1 ;  /* 0xff8000000c0c7808 */ /* 0x000fe40004800000 */
[----:B------:R-:W-:Y:S02]  /*4030*/  LOP3.LUT P1, RZ, R16, 0x40000000, RZ, 0xc0, !PT ;  /* 0x4000000010ff7812 */ /* 0x000fe4000782c0ff */
[----:B------:R-:W-:Y:S02]  /*4040*/  FMNMX.FTZ R11, R65, R10, !PT ;  /* 0x0000000a410b7209 */ /* 0x000fe40007810000 */
[----:B------:R-:W-:-:S02]  /*4050*/  ISETP.GT.AND P1, PT, R92, 0x19, !P1 ;  /* 0x000000195c00780c */ /* 0x000fc40004f24270 */
[----:B------:R-:W-:Y:S02]  /*4060*/  FMNMX.FTZ R10, R66, R11, !PT ;  /* 0x0000000b420a7209 */ /* 0x000fe40007810000 */
[----:B------:R-:W-:Y:S02]  /*4070*/  ISETP.LT.OR P1, PT, R64, 0x1a, P1 ;  /* 0x0000001a4000780c */ /* 0x000fe40000f21670 */
[----:B------:R-:W-:Y:S02]  /*4080*/  FMNMX.FTZ R11, R67, R10, !PT ;  /* 0x0000000a430b7209 */ /* 0x000fe40007810000 */
[----:B------:R-:W-:Y:S02]  /*4090*/  FSEL R13, R13, -INF , !P1 ;  /* 0xff8000000d0d7808 */ /* 0x000fe40004800000 */
[----:B------:R-:W-:Y:S02]  /*40a0*/  LOP3.LUT P1, RZ, R16, 0x20000000, RZ, 0xc0, !PT ;  /* 0x2000000010ff7812 */ /* 0x000fe4000782c0ff */
[----:B------:R-:W-:-:S02]  /*40b0*/  FMNMX.FTZ R10, R68, R11, !PT ;  /* 0x0000000b440a7209 */ /* 0x000fc40007810000 */
[----:B------:R-:W-:Y:S02]  /*40c0*/  ISETP.GT.AND P1, PT, R92, 0x20, !P1 ;  /* 0x000000205c00780c */ /* 0x000fe40004f24270 */
[----:B------:R-:W-:Y:S02]  /*40d0*/  FMNMX.FTZ R11, R69, R10, !PT ;  /* 0x0000000a450b7209 */ /* 0x000fe40007810000 */
[----:B------:R-:W-:Y:S02]  /*40e0*/  ISETP.LT.OR P1, PT, R64, 0x21, P1 ;  /* 0x000000214000780c */ /* 0x000fe40000f21670 */
[----:B------:R-:W-:Y:S02]  /*40f0*/  FMNMX.FTZ R10, R70, R11, !PT ;  /* 0x0000000b460a7209 */ /* 0x000fe40007810000 */
[----:B------:R-:W-:Y:S02]  /*4100*/  FSEL R14, R14, -INF , !P1 ;  /* 0xff8000000e0e7808 */ /* 0x000fe40004800000 */
[----:B------:R-:W-:-:S02]  /*4110*/  LOP3.LUT P1, RZ, R16, 0x10000000, RZ, 0xc0, !PT ;  /* 0x1000000010ff7812 */ /* 0x000fc4000782c0ff */
[----:B------:R-:W-:Y:S02]  /*4120*/  FMNMX.FTZ R11, R71, R10, !PT ;  /* 0x0000000a470b7209 */ /* 0x000fe40007810000 */
[----:B------:R-:W-:Y:S02]  /*4130*/  ISETP.GT.AND P1, PT, R92, 0x21, !P1 ;  /* 0x000000215c00780c */ /* 0x000fe40004f24270 */
[----:B------:R-:W-:Y:S02]  /*4140*/  FMNMX.FTZ R10, R76, R11, !PT ;  /* 0x0000000b4c0a7209 */ /* 0x000fe40007810000 */
[----:B------:R-:W-:Y:S02]  /*4150*/  ISETP.LT.OR P1, PT, R64, 0x22, P1 ;  /* 0x000000224000780c */ /* 0x000fe40000f21670 */
[----:B------:R-:W-:Y:S02]  /*4160*/  FMNMX.FTZ R11, R77, R10, !PT ;  /* 0x0000000a4d0b7209 */ /* 0x000fe40007810000 */
[----:B------:R-:W-:-:S02]  /*4170*/  FSEL R15, R15, -INF , !P1 ;  /* 0xff8000000f0f7808 */ /* 0x000fc40004800000 */
[----:B------:R-:W-:Y:S02]  /*4180*/  LOP3.LUT P1, RZ, R16, 0x8000000, RZ, 0xc0, !PT ;  /* 0x0800000010ff7812 */ /* 0x000fe4000782c0ff */
[----:B------:R-:W-:Y:S02]  /*4190*/  FMNMX.FTZ R10, R78, R11, !PT ;  /* 0x0000000b4e0a7209 */ /* 0x000fe40007810000 */
[----:B------:R-:W-:Y:S02]  /*41a0*/  ISETP.GT.AND P1, PT, R92, 0x28, !P1 ;  /* 0x000000285c00780c */ /* 0x000fe40004f24270 */
[----:B------:R-:W-:Y:S02]  /*41b0*/  FMNMX.FTZ R11, R79, R10, !PT ;  /* 0x0000000a4f0b7209 */ /* 0x000fe40007810000 */
[----:B------:R-:W-:Y:S02]  /*41c0*/  ISETP.LT.OR P1, PT, R64, 0x29, P1 ;  /* 0x000000294000780c */ /* 0x000fe40000f21670 */
[----:B------:R-:W-:-:S02]  /*41d0*/  FMNMX.FTZ R10, R80, R11, !PT ;  /* 0x0000000b500a7209 */ /* 0x000fc40007810000 */
[----:B------:R-:W-:Y:S02]  /*41e0*/  FSEL R20, R20, -INF , !P1 ;  /* 0xff80000014147808 */ /* 0x000fe40004800000 */
[----:B------:R-:W-:Y:S02]  /*41f0*/  ISETP.GT.AND P1, PT, R92, 0x29, !P2 ;  /* 0x000000295c00780c */ /* 0x000fe40005724270 */
[----:B------:R-:W-:Y:S02]  /*4200*/  LOP3.LUT P2, RZ, R16, 0x8000, RZ, 0xc0, !PT ;  /* 0x0000800010ff7812 */ /* 0x000fe4000784c0ff */
[----:B------:R-:W-:Y:S02]  /*4210*/  ISETP.LT.OR P1, PT, R64, 0x2a, P1 ;  /* 0x0000002a4000780c */ /* 0x000fe40000f21670 */
[----:B------:R-:W-:Y:S02]  /*4220*/  FMNMX.FTZ R11, R81, R10, !PT ;  /* 0x0000000a510b7209 */ /* 0x000fe40007810000 */
[----:B------:R-:W-:-:S02]  /*4230*/  FSEL R21, R21, -INF , !P1 ;  /* 0xff80000015157808 */ /* 0x000fc40004800000 */
[----:B------:R-:W-:Y:S02]  /*4240*/  ISETP.GT.AND P1, PT, R92, 0x30, !P6 ;  /* 0x000000305c00780c */ /* 0x000fe40007724270 */
[----:B------:R-:W-:Y:S02]  /*4250*/  FMNMX.FTZ R10, R82, R11, !PT ;  /* 0x0000000b520a7209 */ /* 0x000fe40007810000 */
[----:B------:R-:W-:Y:S02]  /*4260*/  ISETP.LT.OR P1, PT, R64, 0x31, P1 ;  /* 0x000000314000780c */ /* 0x000fe40000f21670 */
[----:B------:R-:W-:Y:S02]  /*4270*/  LOP3.LUT P6, RZ, R16, 0x4000, RZ, 0xc0, !PT ;  /* 0x0000400010ff7812 */ /* 0x000fe400078cc0ff */
        /* <DEDUP_REMOVED lines=15> */
[----:B------:R-:W-:Y:S02]  /*4370*/  LOP3.LUT P1, RZ, R16, 0x400000, RZ, 0xc0, !PT ;  /* 0x0040000010ff7812 */ /* 0x000fe4000782c0ff */
[----:B------:R-:W-:Y:S02]  /*4380*/  FMNMX.FTZ R10, R37, R10, !PT ;  /* 0x0000000a250a7209 */ /* 0x000fe40007810000 */
[----:B------:R-:W-:Y:S02]  /*4390*/  ISETP.GT.AND P1, PT, R92, 0x39, !P1 ;  /* 0x000000395c00780c */ /* 0x000fe40004f24270 */
[----:B------:R-:W-:Y:S02]  /*43a0*/  FMNMX.FTZ R10, R35, R10, !PT ;  /* 0x0000000a230a7209 */ /* 0x000fe40007810000 */
[----:B------:R-:W-:-:S02]  /*43b0*/  ISETP.LT.OR P1, PT, R64, 0x3a, P1 ;  /* 0x0000003a4000780c */ /* 0x000fc40000f21670 */
[----:B------:R-:W-:Y:S02]  /*43c0*/  FMNMX.FTZ R11, R55, R10, !PT ;  /* 0x0000000a370b7209 */ /* 0x000fe40007810000 */
        /* <DEDUP_REMOVED lines=32> */
[C---:B------:R-:W-:Y:S01]  /*45d0*/  ISETP.LT.OR P5, PT, R64.reuse, 0x99, P5 ;  /* 0x000000994000780c */ /* 0x040fe20002fa1670 */
[----:B------:R-:W1:Y:S01]  /*45e0*/  SHFL.BFLY PT, R11, R10, 0x2, 0x1f ;  /* 0x0c401f000a0b7f89 */ /* 0x000e6200000e0000 */
[----:B------:R-:W-:Y:S02]  /*45f0*/  ISETP.LT.OR P1, PT, R64, 0x51, P1 ;  /* 0x000000514000780c */ /* 0x000fe40000f21670 */
[----:B------:R-:W-:-:S02]  /*4600*/  FSEL R29, R29, -INF , !P4 ;  /* 0xff8000001d1d7808 */ /* 0x000fc40006000000 */
[----:B------:R-:W-:Y:S02]  /*4610*/  FSEL R60, R60, -INF , !P1 ;  /* 0xff8000003c3c7808 */ /* 0x000fe40004800000 */
[----:B------:R-:W-:Y:S02]  /*4620*/  LOP3.LUT P1, RZ, R16, 0x10000, RZ, 0xc0, !PT ;  /* 0x0001000010ff7812 */ /* 0x000fe4000782c0ff */
[----:B------:R-:W-:Y:S02]  /*4630*/  FSEL R30, R30, -INF , !P5 ;  /* 0xff8000001e1e7808 */ /* 0x000fe40006800000 */
[----:B------:R-:W-:Y:S02]  /*4640*/  ISETP.GT.AND P1, PT, R92, 0x51, !P1 ;  /* 0x000000515c00780c */ /* 0x000fe40004f24270 */
[----:B------:R-:W-:Y:S02]  /*4650*/  R2UR UR10, R105 ;  /* 0x00000000690a72ca */ /* 0x000fe400000e0000 */
[----:B------:R-:W-:-:S04]  /*4660*/  ISETP.LT.OR P1, PT, R64, 0x52, P1 ;  /* 0x000000524000780c */ /* 0x000fc80000f21670 */
[----:B------:R-:W-:Y:S02]  /*4670*/  FSEL R61, R61, -INF , !P1 ;  /* 0xff8000003d3d7808 */ /* 0x000fe40004800000 */
[----:B------:R-:W-:Y:S02]  /*4680*/  ISETP.GT.AND P1, PT, R92, 0x58, !P2 ;  /* 0x000000585c00780c */ /* 0x000fe40005724270 */
[----:B------:R-:W-:Y:S02]  /*4690*/  LOP3.LUT P2, RZ, R16, 0x10, RZ, 0xc0, !PT ;  /* 0x0000001010ff7812 */ /* 0x000fe4000784c0ff */
[----:B------:R-:W-:Y:S01]  /*46a0*/  ISETP.LT.OR P1, PT, R64, 0x59, P1 ;  /* 0x000000594000780c */ /* 0x000fe20000f21670 */
[----:B------:R-:W-:Y:S01]  /*46b0*/  UIADD3 UR6, UR10, UR6, URZ ;  /* 0x000000060a067290 */ /* 0x000fe2000fffe03f */
[----:B-1----:R-:W-:Y:S02]  /*46c0*/  FMNMX.FTZ R98, R10, R11, !PT ;  /* 0x0000000b0a627209 */ /* 0x002fe40007810000 */
[----:B------:R-:W-:-:S02]  /*46d0*/  FSEL R62, R62, -INF , !P1 ;  /* 0xff8000003e3e7808 */ /* 0x000fc40004800000 */
[----:B------:R-:W-:Y:S01]  /*46e0*/  ISETP.GT.AND P1, PT, R92, 0x59, !P6 ;  /* 0x000000595c00780c */ /* 0x000fe20007724270 */
[----:B------:R-:W1:Y:S01]  /*46f0*/  SHFL.BFLY PT, R11, R98, 0x1, 0x1f ;  /* 0x0c201f00620b7f89 */ /* 0x000e6200000e0000 */
[----:B------:R-:W-:Y:S02]  /*4700*/  LOP3.LUT P6, RZ, R16, 0x8, RZ, 0xc0, !PT ;  /* 0x0000000810ff7812 */ /* 0x000fe400078cc0ff */
[----:B------:R-:W-:-:S04]  /*4710*/  ISETP.LT.OR P1, PT, R64, 0x5a, P1 ;  /* 0x0000005a4000780c */ /* 0x000fc80000f21670 */
[----:B------:R-:W-:Y:S02]  /*4720*/  FSEL R63, R63, -INF , !P1 ;  /* 0xff8000003f3f7808 */ /* 0x000fe40004800000 */
[----:B------:R-:W-:-:S04]  /*4730*/  LOP3.LUT P1, RZ, R16, 0x2000, RZ, 0xc0, !PT ;  /* 0x0000200010ff7812 */ /* 0x000fc8000782c0ff */
[----:B------:R-:W-:-:S04]  /*4740*/  ISETP.GT.AND P1, PT, R92, 0x60, !P1 ;  /* 0x000000605c00780c */ /* 0x000fc80004f24270 */
[----:B------:R-:W-:-:S04]  /*4750*/  ISETP.LT.OR P1, PT, R64, 0x61, P1 ;  /* 0x000000614000780c */ /* 0x000fc80000f21670 */
[----:B------:R-:W-:Y:S02]  /*4760*/  FSEL R40, R40, -INF , !P1 ;  /* 0xff80000028287808 */ /* 0x000fe40004800000 */
[----:B------:R-:W-:Y:S02]  /*4770*/  LOP3.LUT P1, RZ, R16, 0x1000, RZ, 0xc0, !PT ;  /* 0x0000100010ff7812 */ /* 0x000fe4000782c0ff */
[----:B-1----:R-:W-:Y:S02]  /*4780*/  FMNMX.FTZ R11, R98, R11, !PT ;  /* 0x0000000b620b7209 */ /* 0x002fe40007810000 */
[----:B------:R-:W-:-:S03]  /*4790*/  ISETP.GT.AND P1, PT, R92, 0x61, !P1 ;  /* 0x000000615c00780c */ /* 0x000fc60004f24270 */
[----:B------:R-:W-:Y:S01]  /*47a0*/  FFMA.FTZ R96, R11, R96, -8 ;  /* 0xc10000000b607423 */ /* 0x000fe20000010060 */
[----:B------:R-:W-:-:S04]  /*47b0*/  ISETP.LT.OR P1, PT, R64, 0x62, P1 ;  /* 0x000000624000780c */ /* 0x000fc80000f21670 */
[----:B------:R-:W-:Y:S02]  /*47c0*/  FSEL R41, R41, -INF , !P1 ;  /* 0xff80000029297808 */ /* 0x000fe40004800000 */
[----:B------:R-:W-:-:S04]  /*47d0*/  LOP3.LUT P1, RZ, R16, 0x800, RZ, 0xc0, !PT ;  /* 0x0000080010ff7812 */ /* 0x000fc8000782c0ff */
[----:B------:R-:W-:-:S04]  /*47e0*/  ISETP.GT.AND P1, PT, R92, 0x68, !P1 ;  /* 0x000000685c00780c */ /* 0x000fc80004f24270 */
        /* <DEDUP_REMOVED lines=26> */
[----:B------:R-:W-:Y:S02]  /*4990*/  ISETP.GT.AND P1, PT, R92, 0x81, !P2 ;  /* 0x000000815c00780c */ /* 0x000fe40005724270 */
[----:B------:R-:W-:Y:S02]  /*49a0*/  LOP3.LUT P2, RZ, R2, 0x2, RZ, 0xc0, !PT ;  /* 0x0000000202ff7812 */ /* 0x000fe4000784c0ff */
[----:B------:R-:W-:-:S04]  /*49b0*/  ISETP.LT.OR P1, PT, R64, 0x82, P1 ;  /* 0x000000824000780c */ /* 0x000fc80000f21670 */
[----:B------:R-:W-:Y:S02]  /*49c0*/  FSEL R25, R25, -INF , !P1 ;  /* 0xff80000019197808 */ /* 0x000fe40004800000 */
[----:B------:R-:W-:Y:S02]  /*49d0*/  ISETP.GT.AND P1, PT, R92, 0x88, !P6 ;  /* 0x000000885c00780c */ /* 0x000fe40007724270 */
[----:B------:R-:W-:Y:S02]  /*49e0*/  LOP3.LUT P6, RZ, R16, 0x1, RZ, 0xc0, !PT ;  /* 0x0000000110ff7812 */ /* 0x000fe400078cc0ff */
[----:B------:R-:W-:-:S04]  /*49f0*/  ISETP.LT.OR P1, PT, R64, 0x89, P1 ;  /* 0x000000894000780c */ /* 0x000fc80000f21670 */
[----:B------:R-:W-:Y:S02]  /*4a00*/  FSEL R27, R27, -INF , !P1 ;  /* 0xff8000001b1b7808 */ /* 0x000fe40004800000 */
[----:B------:R-:W-:-:S04]  /*4a10*/  FSETP.NEU.FTZ.AND P1, PT, R11, -INF , PT ;  /* 0xff8000000b00780b */ /* 0x000fc80003f3d000 */
[----:B------:R-:W-:Y:S02]  /*4a20*/  FSEL R96, R96, RZ, P1 ;  /* 0x000000ff60607208 */ /* 0x000fe40000800000 */
[----:B------:R-:W-:Y:S02]  /*4a30*/  ISETP.GT.AND P1, PT, R92, RZ, !P6 ;  /* 0x000000ff5c00720c */ /* 0x000fe40007724270 */
[----:B------:R-:W-:Y:S01]  /*4a40*/  LOP3.LUT P6, RZ, R2, 0x4, RZ, 0xc0, !PT ;  /* 0x0000000402ff7812 */ /* 0x000fe200078cc0ff */
[----:B------:R-:W-:-:S01]  /*4a50*/  FFMA.FTZ R98, R91, UR21, -R96 ;  /* 0x000000155b627c23 */ /* 0x000fc20008010860 */
[----:B------:R-:W-:Y:S01]  /*4a60*/  ISETP.LT.OR P1, PT, R64, 0x1, P1 ;  /* 0x000000014000780c */ /* 0x000fe20000f21670 */
[----:B------:R-:W-:-:S01]  /*4a70*/  FFMA.FTZ R88, R88, UR21, -R96 ;  /* 0x0000001558587c23 */ /* 0x000fc20008010860 */
[--C-:B------:R-:W-:Y:S01]  /*4a80*/  FFMA.FTZ R90, R90, UR21, -R96.reuse ;  /* 0x000000155a5a7c23 */ /* 0x100fe20008010860 */
[----:B------:R-:W-:-:S01]  /*4a90*/  FFMA.FTZ R89, R89, UR21, -R96 ;  /* 0x0000001559597c23 */ /* 0x000fc20008010860 */
[----:B------:R-:W-:Y:S01]  /*4aa0*/  FSEL R95, R3, -INF , !P1 ;  /* 0xff800000035f7808 */ /* 0x000fe20004800000 */
[----:B------:R-:W-:-:S01]  /*4ab0*/  FFMA.FTZ R3, R97, UR21, -R96 ;  /* 0x0000001561037c23 */ /* 0x000fc20008010860 */
[----:B------:R-:W-:Y:S01]  /*4ac0*/  ISETP.GT.AND P1, PT, R92, 0x89, !P2 ;  /* 0x000000895c00780c */ /* 0x000fe20005724270 */
[----:B------:R-:W-:Y:S01]  /*4ad0*/  MUFU.EX2 R88, R88 ;  /* 0x0000005800587308 */ /* 0x000fe20000000800 */
[----:B------:R-:W-:Y:S01]  /*4ae0*/  FMNMX.FTZ R10, R95, R6, !PT ;  /* 0x000000065f0a7209 */ /* 0x000fe20007810000 */
[--C-:B------:R-:W-:Y:S01]  /*4af0*/  FFMA.FTZ R65, R65, UR21, -R96.reuse ;  /* 0x0000001541417c23 */ /* 0x100fe20008010860 */
[----:B------:R-:W-:Y:S01]  /*4b00*/  ISETP.LT.OR P1, PT, R64, 0x8a, P1 ;  /* 0x0000008a4000780c */ /* 0x000fe20000f21670 */
[--C-:B------:R-:W-:Y:S01]  /*4b10*/  FFMA.FTZ R66, R66, UR21, -R96.reuse ;  /* 0x0000001542427c23 */ /* 0x100fe20008010860 */
[----:B------:R-:W-:Y:S01]  /*4b20*/  FMNMX.FTZ R10, R9, R10, !PT ;  /* 0x0000000a090a7209 */ /* 0x000fe20007810000 */
[--C-:B------:R-:W-:Y:S01]  /*4b30*/  FFMA.FTZ R67, R67, UR21, -R96.reuse ;  /* 0x0000001543437c23 */ /* 0x100fe20008010860 */
[----:B------:R-:W-:Y:S01]  /*4b40*/  FSEL R26, R26, -INF , !P1 ;  /* 0xff8000001a1a7808 */ /* 0x000fe20004800000 */
[----:B------:R-:W-:Y:S01]  /*4b50*/  MUFU.EX2 R3, R3 ;  /* 0x0000000300037308 */ /* 0x000fe20000000800 */
[----:B------:R-:W-:Y:S01]  /*4b60*/  FMNMX.FTZ R10, R7, R10, !PT ;  /* 0x0000000a070a7209 */ /* 0x000fe20007810000 */
[--C-:B------:R-:W-:Y:S01]  /*4b70*/  FFMA.FTZ R68, R68, UR21, -R96.reuse ;  /* 0x0000001544447c23 */ /* 0x100fe20008010860 */
[----:B------:R-:W-:Y:S01]  /*4b80*/  ISETP.GT.AND P2, PT, R92, 0x99, !P6 ;  /* 0x000000995c00780c */ /* 0x000fe20007744270 */
[--C-:B------:R-:W-:Y:S01]  /*4b90*/  FFMA.FTZ R69, R69, UR21, -R96.reuse ;  /* 0x0000001545457c23 */ /* 0x100fe20008010860 */
[----:B------:R-:W-:Y:S01]  /*4ba0*/  FMNMX.FTZ R97, R93, R10, !PT ;  /* 0x0000000a5d617209 */ /* 0x000fe20007810000 */
[--C-:B------:R-:W-:Y:S01]  /*4bb0*/  FFMA.FTZ R70, R70, UR21, -R96.reuse ;  /* 0x0000001546467c23 */ /* 0x100fe20008010860 */
[----:B------:R-:W-:Y:S01]  /*4bc0*/  ISETP.LT.OR P2, PT, R64, 0x9a, P2 ;  /* 0x0000009a4000780c */ /* 0x000fe20001741670 */
[----:B------:R1:W-:Y:S01]  /*4bd0*/  MUFU.EX2 R92, R98 ;  /* 0x00000062005c7308 */ /* 0x0003e20000000800 */
[----:B------:R-:W-:Y:S01]  /*4be0*/  FMNMX.FTZ R97, R94, R97, !PT ;  /* 0x000000615e617209 */ /* 0x000fe20007810000 */
[--C-:B------:R-:W-:Y:S01]  /*4bf0*/  FFMA.FTZ R71, R71, UR21, -R96.reuse ;  /* 0x0000001547477c23 */ /* 0x100fe20008010860 */
[----:B------:R-:W-:Y:S01]  /*4c00*/  FSEL R31, R31, -INF , !P2 ;  /* 0xff8000001f1f7808 */ /* 0x000fe20005000000 */
[--C-:B------:R-:W-:Y:S01]  /*4c10*/  FFMA.FTZ R76, R76, UR21, -R96.reuse ;  /* 0x000000154c4c7c23 */ /* 0x100fe20008010860 */
[----:B------:R-:W-:Y:S01]  /*4c20*/  FMNMX.FTZ R10, R12, R97, !PT ;  /* 0x000000610c0a7209 */ /* 0x000fe20007810000 */
[--C-:B------:R-:W-:Y:S01]  /*4c30*/  FFMA.FTZ R77, R77, UR21, -R96.reuse ;  /* 0x000000154d4d7c23 */ /* 0x100fe20008010860 */
[----:B------:R-:W-:-:S01]  /*4c40*/  FFMA.FTZ R78, R78, UR21, -R96 ;  /* 0x000000154e4e7c23 */ /* 0x000fc20008010860 */
[----:B------:R-:W-:Y:S01]  /*4c50*/  MUFU.EX2 R90, R90 ;  /* 0x0000005a005a7308 */ /* 0x000fe20000000800 */
[----:B------:R-:W-:Y:S01]  /*4c60*/  FMNMX.FTZ R97, R13, R10, !PT ;  /* 0x0000000a0d617209 */ /* 0x000fe20007810000 */
[--C-:B-1----:R-:W-:Y:S01]  /*4c70*/  FFMA.FTZ R98, R55, UR21, -R96.reuse ;  /* 0x0000001537627c23 */ /* 0x102fe20008010860 */
[----:B------:R-:W-:-:S01]  /*4c80*/  FFMA.FTZ R55, R54, UR21, -R96 ;  /* 0x0000001536377c23 */ /* 0x000fc20008010860 */
[--C-:B------:R-:W-:Y:S01]  /*4c90*/  FFMA.FTZ R79, R79, UR21, -R96.reuse ;  /* 0x000000154f4f7c23 */ /* 0x100fe20008010860 */
[----:B------:R-:W-:Y:S01]  /*4ca0*/  FMNMX.FTZ R10, R14, R97, !PT ;  /* 0x000000610e0a7209 */ /* 0x000fe20007810000 */
[--C-:B------:R-:W-:Y:S01]  /*4cb0*/  FFMA.FTZ R80, R80, UR21, -R96.reuse ;  /* 0x0000001550507c23 */ /* 0x100fe20008010860 */
[----:B------:R-:W-:-:S01]  /*4cc0*/  FFMA.FTZ R81, R81, UR21, -R96 ;  /* 0x0000001551517c23 */ /* 0x000fc20008010860 */
[----:B------:R-:W1:Y:S01]  /*4cd0*/  MUFU.EX2 R89, R89 ;  /* 0x0000005900597308 */ /* 0x000e620000000800 */
        /* <DEDUP_REMOVED lines=25> */
[----:B------:R-:W-:Y:S01]  /*4e70*/  FFMA.FTZ R33, R33, UR21, -R96 ;  /* 0x0000001521217c23 */ /* 0x000fe20008010860 */
[----:B------:R-:W-:Y:S01]  /*4e80*/  MUFU.EX2 R65, R65 ;  /* 0x0000004100417308 */ /* 0x000fe20000000800 */
[----:B-1----:R-:W-:-:S02]  /*4e90*/  F2FP.SATFINITE.E4M3.F32.PACK_AB_MERGE_C R152, R89, R90, RZ ;  /* 0x0000005a5998723e */ /* 0x002fc400048070ff */
[----:B------:R-:W-:Y:S02]  /*4ea0*/  FMNMX.FTZ R10, R56, R97, !PT ;  /* 0x00000061380a7209 */ /* 0x000fe40007810000 */
[----:B------:R-:W-:Y:S02]  /*4eb0*/  F2FP.SATFINITE.E4M3.F32.PACK_AB_MERGE_C R152, R88, R3, R152 ;  /* 0x000000035898723e */ /* 0x000fe40004807098 */
[----:B------:R-:W-:Y:S01]  /*4ec0*/  FMNMX.FTZ R97, R57, R10, !PT ;  /* 0x0000000a39617209 */ /* 0x000fe20007810000 */
[----:B------:R-:W-:Y:S03]  /*4ed0*/  MUFU.EX2 R66, R66 ;  /* 0x0000004200427308 */ /* 0x000fe60000000800 */
[----:B------:R-:W-:-:S04]  /*4ee0*/  FMNMX.FTZ R10, R58, R97, !PT ;  /* 0x000000613a0a7209 */ /* 0x000fc80007810000 */
[----:B------:R-:W-:Y:S01]  /*4ef0*/  FMNMX.FTZ R97, R59, R10, !PT ;  /* 0x0000000a3b617209 */ /* 0x000fe20007810000 */
[----:B------:R-:W-:Y:S03]  /*4f00*/  MUFU.EX2 R67, R67 ;  /* 0x0000004300437308 */ /* 0x000fe60000000800 */
[----:B------:R-:W-:-:S04]  /*4f10*/  FMNMX.FTZ R10, R60, R97, !PT ;  /* 0x000000613c0a7209 */ /* 0x000fc80007810000 */
[----:B------:R-:W-:Y:S01]  /*4f20*/  FMNMX.FTZ R97, R61, R10, !PT ;  /* 0x0000000a3d617209 */ /* 0x000fe20007810000 */
[----:B------:R-:W1:Y:S03]  /*4f30*/  MUFU.EX2 R68, R68 ;  /* 0x0000004400447308 */ /* 0x000e660000000800 */
[----:B------:R-:W-:-:S04]  /*4f40*/  FMNMX.FTZ R10, R62, R97, !PT ;  /* 0x000000613e0a7209 */ /* 0x000fc80007810000 */
[----:B------:R-:W-:Y:S01]  /*4f50*/  FMNMX.FTZ R97, R63, R10, !PT ;  /* 0x0000000a3f617209 */ /* 0x000fe20007810000 */
[----:B------:R-:W-:Y:S03]  /*4f60*/  MUFU.EX2 R69, R69 ;  /* 0x0000004500457308 */ /* 0x000fe60000000800 */
[----:B------:R-:W-:-:S04]  /*4f70*/  FMNMX.FTZ R10, R40, R97, !PT ;  /* 0x00000061280a7209 */ /* 0x000fc80007810000 */
[----:B------:R-:W-:Y:S01]  /*4f80*/  FMNMX.FTZ R97, R41, R10, !PT ;  /* 0x0000000a29617209 */ /* 0x000fe20007810000 */
[----:B------:R-:W-:Y:S01]  /*4f90*/  MUFU.EX2 R70, R70 ;  /* 0x0000004600467308 */ /* 0x000fe20000000800 */
[----:B-1----:R-:W-:Y:S02]  /*4fa0*/  F2FP.SATFINITE.E4M3.F32.PACK_AB_MERGE_C R154, R68, R67, RZ ;  /* 0x00000043449a723e */ /* 0x002fe400048070ff */
[----:B------:R-:W-:Y:S02]  /*4fb0*/  FMNMX.FTZ R10, R42, R97, !PT ;  /* 0x000000612a0a7209 */ /* 0x000fe40007810000 */
[----:B------:R-:W-:Y:S02]  /*4fc0*/  F2FP.SATFINITE.E4M3.F32.PACK_AB_MERGE_C R154, R66, R65, R154 ;  /* 0x00000041429a723e */ /* 0x000fe4000480709a */
        /* <DEDUP_REMOVED lines=8> */
[----:B------:R-:W-:Y:S01]  /*5050*/  FMNMX.FTZ R10, R24, R97, !PT ;  /* 0x00000061180a7209 */ /* 0x000fe20007810000 */
[----:B------:R-:W-:-:S03]  /*5060*/  FFMA.FTZ R97, R35, UR21, -R96 ;  /* 0x0000001523617c23 */ /* 0x000fc60008010860 */
        /* <DEDUP_REMOVED lines=12> */
[----:B------:R-:W-:Y:S04]  /*5130*/  MUFU.EX2 R35, R98 ;  /* 0x0000006200237308 */ /* 0x000fe80000000800 */
[----:B------:R-:W2:Y:S04]  /*5140*/  SHFL.BFLY PT, R91, R10, 0x2, 0x1f ;  /* 0x0c401f000a5b7f89 */ /* 0x000ea800000e0000 */
[----:B------:R-:W-:Y:S01]  /*5150*/  MUFU.EX2 R81, R81 ;  /* 0x0000005100517308 */ /* 0x000fe20000000800 */
[----:B-1----:R-:W-:-:S04]  /*5160*/  F2FP.SATFINITE.E4M3.F32.PACK_AB_MERGE_C R150, R80, R79, RZ ;  /* 0x0000004f5096723e */ /* 0x002fc800048070ff */
[----:B------:R-:W-:-:S03]  /*5170*/  F2FP.SATFINITE.E4M3.F32.PACK_AB_MERGE_C R150, R78, R77, R150 ;  /* 0x0000004d4e96723e */ /* 0x000fc60004807096 */
[----:B------:R-:W-:Y:S08]  /*5180*/  MUFU.EX2 R82, R82 ;  /* 0x0000005200527308 */ /* 0x000ff00000000800 */
[----:B------:R-:W-:Y:S01]  /*5190*/  MUFU.EX2 R83, R83 ;  /* 0x0000005300537308 */ /* 0x000fe20000000800 */
[----:B--2---:R-:W-:-:S07]  /*51a0*/  FMNMX.FTZ R91, R10, R91, !PT ;  /* 0x0000005b0a5b7209 */ /* 0x004fce0007810000 */
[----:B------:R-:W1:Y:S01]  /*51b0*/  MUFU.EX2 R84, R84 ;  /* 0x0000005400547308 */ /* 0x000e620000000800 */
[----:B------:R-:W2:Y:S07]  /*51c0*/  SHFL.BFLY PT, R10, R91, 0x1, 0x1f ;  /* 0x0c201f005b0a7f89 */ /* 0x000eae00000e0000 */
[----:B------:R-:W-:Y:S08]  /*51d0*/  MUFU.EX2 R85, R85 ;  /* 0x0000005500557308 */ /* 0x000ff00000000800 */
[----:B------:R-:W-:Y:S01]  /*51e0*/  MUFU.EX2 R86, R86 ;  /* 0x0000005600567308 */ /* 0x000fe20000000800 */
[----:B-1----:R-:W-:-:S04]  /*51f0*/  F2FP.SATFINITE.E4M3.F32.PACK_AB_MERGE_C R144, R84, R83, RZ ;  /* 0x000000535490723e */ /* 0x002fc800048070ff */
[----:B------:R-:W-:-:S03]  /*5200*/  F2FP.SATFINITE.E4M3.F32.PACK_AB_MERGE_C R144, R82, R81, R144 ;  /* 0x000000515290723e */ /* 0x000fc60004807090 */
[----:B------:R-:W-:Y:S01]  /*5210*/  MUFU.EX2 R87, R87 ;  /* 0x0000005700577308 */ /* 0x000fe20000000800 */
[----:B--2---:R-:W-:Y:S01]  /*5220*/  FMNMX.FTZ R10, R91, R10, !PT ;  /* 0x0000000a5b0a7209 */ /* 0x004fe20007810000 */
[----:B------:R-:W-:-:S03]  /*5230*/  IMAD.U32 R91, RZ, RZ, UR21 ;  /* 0x00000015ff5b7e24 */ /* 0x000fc6000f8e00ff */
[C---:B------:R-:W-:Y:S01]  /*5240*/  FSETP.NEU.FTZ.AND P1, PT, R10.reuse, -INF , PT ;  /* 0xff8000000a00780b */ /* 0x040fe20003f3d000 */
[----:B------:R-:W-:-:S02]  /*5250*/  FFMA.FTZ R54, R10, R91, -8 ;  /* 0xc10000000a367423 */ /* 0x000fc4000001005b */
[----:B------:R-:W-:Y:S03]  /*5260*/  MUFU.EX2 R34, R34 ;  /* 0x0000002200227308 */ /* 0x000fe60000000800 */
[----:B------:R-:W-:Y:S02]  /*5270*/  FSEL R54, R54, RZ, P1 ;  /* 0x000000ff36367208 */ /* 0x000fe40000800000 */
        /* <DEDUP_REMOVED lines=13> */
[----:B------:R-:W-:Y:S01]  /*5350*/  FADD.FTZ R95, R3, R88 ;  /* 0x00000058035f7221 */ /* 0x000fe20000010000 */
[----:B------:R-:W-:-:S01]  /*5360*/  FFMA.FTZ R59, R60, UR21, -R54 ;  /* 0x000000153c3b7c23 */ /* 0x000fc20008010836 */
[----:B------:R-:W1:Y:S01]  /*5370*/  MUFU.EX2 R6, R6 ;  /* 0x0000000600067308 */ /* 0x000e620000000800 */
[----:B------:R-:W-:-:S01]  /*5380*/  FFMA.FTZ R60, R61, UR21, -R54 ;  /* 0x000000153d3c7c23 */ /* 0x000fc20008010836 */
[----:B------:R-:W-:Y:S01]  /*5390*/  FFMA.FTZ R61, R62, UR21, -R54 ;  /* 0x000000153e3d7c23 */ /* 0x000fe20008010836 */
[----:B------:R-:W-:-:S01]  /*53a0*/  FADD.FTZ R62, R90, R95 ;  /* 0x0000005f5a3e7221 */ /* 0x000fc20000010000 */
[--C-:B------:R-:W-:Y:S01]  /*53b0*/  FFMA.FTZ R94, R94, UR21, -R54.reuse ;  /* 0x000000155e5e7c23 */ /* 0x100fe20008010836 */
[----:B------:R-:W-:-:S01]  /*53c0*/  FFMA.FTZ R12, R12, UR21, -R54 ;  /* 0x000000150c0c7c23 */ /* 0x000fc20008010836 */
[----:B------:R-:W-:Y:S01]  /*53d0*/  FFMA.FTZ R13, R13, UR21, -R54 ;  /* 0x000000150d0d7c23 */ /* 0x000fe20008010836 */
[----:B------:R-:W-:-:S01]  /*53e0*/  FADD.FTZ R98, R89, R62 ;  /* 0x0000003e59627221 */ /* 0x000fc20000010000 */
[----:B------:R-:W2:Y:S01]  /*53f0*/  MUFU.EX2 R9, R9 ;  /* 0x0000000900097308 */ /* 0x000ea20000000800 */
[----:B------:R-:W-:-:S01]  /*5400*/  FFMA.FTZ R62, R63, UR21, -R54 ;  /* 0x000000153f3e7c23 */ /* 0x000fc20008010836 */
[----:B------:R-:W-:Y:S01]  /*5410*/  FFMA.FTZ R14, R14, UR21, -R54 ;  /* 0x000000150e0e7c23 */ /* 0x000fe20008010836 */
[----:B------:R-:W-:-:S01]  /*5420*/  FADD.FTZ R63, R65, R98 ;  /* 0x00000062413f7221 */ /* 0x000fc20000010000 */
[--C-:B------:R-:W-:Y:S01]  /*5430*/  FFMA.FTZ R15, R15, UR21, -R54.reuse ;  /* 0x000000150f0f7c23 */ /* 0x100fe20008010836 */
[----:B------:R-:W-:-:S01]  /*5440*/  FFMA.FTZ R20, R20, UR21, -R54 ;  /* 0x0000001514147c23 */ /* 0x000fc20008010836 */
[----:B------:R-:W-:Y:S01]  /*5450*/  FFMA.FTZ R56, R56, UR21, -R54 ;  /* 0x0000001538387c23 */ /* 0x000fe20008010836 */
[----:B------:R-:W-:-:S01]  /*5460*/  FADD.FTZ R100, R66, R63 ;  /* 0x0000003f42647221 */ /* 0x000fc20000010000 */
[----:B------:R-:W3:Y:S01]  /*5470*/  MUFU.EX2 R96, R96 ;  /* 0x0000006000607308 */ /* 0x000ee20000000800 */
[----:B-1----:R-:W-:-:S01]  /*5480*/  FADD.FTZ R98, R91, R6 ;  /* 0x000000065b627221 */ /* 0x002fc20000010000 */
[----:B------:R-:W-:Y:S01]  /*5490*/  FFMA.FTZ R57, R57, UR21, -R54 ;  /* 0x0000001539397c23 */ /* 0x000fe20008010836 */
[----:B------:R-:W-:-:S01]  /*54a0*/  FADD.FTZ R95, R67, R100 ;  /* 0x00000064435f7221 */ /* 0x000fc20000010000 */
[--C-:B------:R-:W-:Y:S01]  /*54b0*/  FFMA.FTZ R58, R58, UR21, -R54.reuse ;  /* 0x000000153a3a7c23 */ /* 0x100fe20008010836 */
[----:B------:R-:W-:-:S01]  /*54c0*/  FFMA.FTZ R3, R44, UR21, -R54 ;  /* 0x000000152c037c23 */ /* 0x000fc20008010836 */
[----:B------:R-:W-:Y:S01]  /*54d0*/  FFMA.FTZ R44, R45, UR21, -R54 ;  /* 0x000000152d2c7c23 */ /* 0x000fe20008010836 */
[----:B------:R-:W-:-:S01]  /*54e0*/  FADD.FTZ R100, R68, R95 ;  /* 0x0000005f44647221 */ /* 0x000fc20000010000 */
[----:B------:R-:W1:Y:S01]  /*54f0*/  MUFU.EX2 R7, R7 ;  /* 0x0000000700077308 */ /* 0x000e620000000800 */
[----:B--2---:R-:W-:-:S01]  /*5500*/  FADD.FTZ R63, R9, R98 ;  /* 0x00000062093f7221 */ /* 0x004fc20000010000 */
[----:B------:R-:W-:Y:S01]  /*5510*/  FFMA.FTZ R40, R40, UR21, -R54 ;  /* 0x0000001528287c23 */ /* 0x000fe20008010836 */
[----:B------:R-:W-:-:S01]  /*5520*/  FADD.FTZ R95, R69, R100 ;  /* 0x00000064455f7221 */ /* 0x000fc20000010000 */
[--C-:B------:R-:W-:Y:S01]  /*5530*/  FFMA.FTZ R41, R41, UR21, -R54.reuse ;  /* 0x0000001529297c23 */ /* 0x100fe20008010836 */
[----:B------:R-:W-:Y:S01]  /*5540*/  F2FP.SATFINITE.E4M3.F32.PACK_AB_MERGE_C R146, R92, R87, RZ ;  /* 0x000000575c92723e */ /* 0x000fe200048070ff */
[----:B------:R-:W-:Y:S01]  /*5550*/  FFMA.FTZ R42, R42, UR21, -R54 ;  /* 0x000000152a2a7c23 */ /* 0x000fe20008010836 */
[----:B------:R-:W-:-:S01]  /*5560*/  FADD.FTZ R100, R70, R95 ;  /* 0x0000005f46647221 */ /* 0x000fc20000010000 */
[----:B------:R-:W2:Y:S01]  /*5570*/  MUFU.EX2 R94, R94 ;  /* 0x0000005e005e7308 */ /* 0x000ea20000000800 */
[----:B---3--:R-:W-:-:S01]  /*5580*/  FADD.FTZ R98, R96, R63 ;  /* 0x0000003f60627221 */ /* 0x008fc20000010000 */
[----:B------:R-:W-:Y:S01]  /*5590*/  F2FP.SATFINITE.E4M3.F32.PACK_AB_MERGE_C R140, R34, R35, RZ ;  /* 0x00000023228c723e */ /* 0x000fe200048070ff */
        /* <DEDUP_REMOVED lines=15> */
[--C-:B------:R-:W-:Y:S01]  /*5690*/  FFMA.FTZ R28, R28, UR21, -R54.reuse ;  /* 0x000000151c1c7c23 */ /* 0x100fe20008010836 */
[----:B------:R-:W-:-:S01]  /*56a0*/  FFMA.FTZ R29, R29, UR21, -R54 ;  /* 0x000000151d1d7c23 */ /* 0x000fc20008010836 */
[--C-:B------:R-:W-:Y:S01]  /*56b0*/  FFMA.FTZ R30, R30, UR21, -R54.reuse ;  /* 0x000000151e1e7c23 */ /* 0x100fe20008010836 */
[----:B------:R-:W-:-:S01]  /*56c0*/  FFMA.FTZ R31, R31, UR21, -R54 ;  /* 0x000000151f1f7c23 */ /* 0x000fc20008010836 */
[----:B------:R-:W-:-:S02]  /*56d0*/  F2FP.SATFINITE.E4M3.F32.PACK_AB_MERGE_C R96, R96, R9, RZ ;  /* 0x000000096060723e */ /* 0x000fc400048070ff */
[----:B------:R-:W2:Y:S01]  /*56e0*/  MUFU.EX2 R14, R14 ;  /* 0x0000000e000e7308 */ /* 0x000ea20000000800 */
[----:B---3--:R-:W-:-:S01]  /*56f0*/  FADD.FTZ R98, R12, R63 ;  /* 0x0000003f0c627221 */ /* 0x008fc20000010000 */
[----:B------:R-:W-:Y:S02]  /*5700*/  F2FP.SATFINITE.E4M3.F32.PACK_AB_MERGE_C R153, R6, R91, R96 ;  /* 0x0000005b0699723e */ /* 0x000fe40004807060 */
[----:B------:R-:W-:-:S04]  /*5710*/  F2FP.SATFINITE.E4M3.F32.PACK_AB_MERGE_C R146, R86, R85, R146 ;  /* 0x000000555692723e */ /* 0x000fc80004807092 */
[----:B------:R-:W3:Y:S01]  /*5720*/  MUFU.EX2 R15, R15 ;  /* 0x0000000f000f7308 */ /* 0x000ee20000000800 */
[----:B-1----:R-:W-:-:S01]  /*5730*/  FADD.FTZ R63, R13, R98 ;  /* 0x000000620d3f7221 */ /* 0x002fc20000010000 */
[----:B------:R-:W-:-:S04]  /*5740*/  F2FP.SATFINITE.E4M3.F32.PACK_AB_MERGE_C R13, R13, R12, RZ ;  /* 0x0000000c0d0d723e */ /* 0x000fc800048070ff */
[----:B------:R-:W-:Y:S02]  /*5750*/  F2FP.SATFINITE.E4M3.F32.PACK_AB_MERGE_C R155, R94, R7, R13 ;  /* 0x000000075e9b723e */ /* 0x000fe4000480700d */
[----:B------:R-:W1:Y:S01]  /*5760*/  MUFU.EX2 R20, R20 ;  /* 0x0000001400147308 */ /* 0x000e620000000800 */
[----:B--2---:R-:W-:-:S07]  /*5770*/  FADD.FTZ R68, R14, R63 ;  /* 0x0000003f0e447221 */ /* 0x004fce0000010000 */
[----:B------:R-:W2:Y:S01]  /*5780*/  MUFU.EX2 R93, R93 ;  /* 0x0000005d005d7308 */ /* 0x000ea20000000800 */
[----:B---3--:R-:W-:-:S07]  /*5790*/  FADD.FTZ R63, R15, R68 ;  /* 0x000000440f3f7221 */ /* 0x008fce0000010000 */
[----:B------:R-:W3:Y:S01]  /*57a0*/  MUFU.EX2 R21, R21 ;  /* 0x0000001500157308 */ /* 0x000ee20000000800 */
[----:B-1----:R-:W-:-:S01]  /*57b0*/  FADD.FTZ R68, R20, R63 ;  /* 0x0000003f14447221 */ /* 0x002fc20000010000 */
[----:B------:R-:W-:-:S04]  /*57c0*/  FADD.FTZ R63, R79, R76 ;  /* 0x0000004c4f3f7221 */ /* 0x000fc80000010000 */
[----:B------:R-:W-:Y:S02]  /*57d0*/  FADD.FTZ R80, R80, R63 ;  /* 0x0000003f50507221 */ /* 0x000fe40000010000 */
[----:B------:R-:W1:Y:S01]  /*57e0*/  MUFU.EX2 R72, R72 ;  /* 0x0000004800487308 */ /* 0x000e620000000800 */
[----:B--2---:R-:W-:-:S01]  /*57f0*/  FADD.FTZ R68, R93, R68 ;  /* 0x000000445d447221 */ /* 0x004fc20000010000 */
[----:B------:R-:W-:Y:S01]  /*5800*/  FADD.FTZ R45, R81, R80 ;  /* 0x00000050512d7221 */ /* 0x000fe20000010000 */
[----:B------:R-:W-:-:S04]  /*5810*/  F2FP.SATFINITE.E4M3.F32.PACK_AB_MERGE_C R20, R93, R20, RZ ;  /* 0x000000145d14723e */ /* 0x000fc800048070ff */
[----:B------:R-:W-:Y:S01]  /*5820*/  F2FP.SATFINITE.E4M3.F32.PACK_AB_MERGE_C R149, R15, R14, R20 ;  /* 0x0000000e0f95723e */ /* 0x000fe20004807014 */
[----:B------:R-:W2:Y:S01]  /*5830*/  MUFU.EX2 R73, R73 ;  /* 0x0000004900497308 */ /* 0x000ea20000000800 */
[----:B---3--:R-:W-:-:S01]  /*5840*/  FADD.FTZ R63, R21, R68 ;  /* 0x00000044153f7221 */ /* 0x008fc20000010000 */
[----:B------:R-:W-:-:S06]  /*5850*/  FADD.FTZ R68, R82, R45 ;  /* 0x0000002d52447221 */ /* 0x000fcc0000010000 */
[----:B------:R-:W3:Y:S01]  /*5860*/  MUFU.EX2 R74, R74 ;  /* 0x0000004a004a7308 */ /* 0x000ee20000000800 */
[----:B-1----:R-:W-:-:S01]  /*5870*/  FADD.FTZ R66, R72, R63 ;  /* 0x0000003f48427221 */ /* 0x002fc20000010000 */
[----:B------:R-:W-:-:S04]  /*5880*/  FADD.FTZ R63, R83, R68 ;  /* 0x00000044533f7221 */ /* 0x000fc80000010000 */
[----:B------:R-:W-:Y:S02]  /*5890*/  FADD.FTZ R84, R84, R63 ;  /* 0x0000003f54547221 */ /* 0x000fe40000010000 */
[----:B------:R-:W1:Y:S01]  /*58a0*/  MUFU.EX2 R56, R56 ;  /* 0x0000003800387308 */ /* 0x000e620000000800 */
[----:B--2---:R-:W-:-:S01]  /*58b0*/  FADD.FTZ R45, R73, R66 ;  /* 0x00000042492d7221 */ /* 0x004fc20000010000 */
[----:B------:R-:W-:-:S04]  /*58c0*/  FADD.FTZ R63, R85, R84 ;  /* 0x00000054553f7221 */ /* 0x000fc80000010000 */
[----:B------:R-:W-:Y:S02]  /*58d0*/  FADD.FTZ R68, R86, R63 ;  /* 0x0000003f56447221 */ /* 0x000fe40000010000 */
[----:B------:R-:W2:Y:S01]  /*58e0*/  MUFU.EX2 R57, R57 ;  /* 0x0000003900397308 */ /* 0x000ea20000000800 */
[----:B---3--:R-:W-:-:S01]  /*58f0*/  FADD.FTZ R45, R74, R45 ;  /* 0x0000002d4a2d7221 */ /* 0x008fc20000010000 */
[----:B------:R-:W-:Y:S01]  /*5900*/  FADD.FTZ R87, R87, R68 ;  /* 0x0000004457577221 */ /* 0x000fe20000010000 */
[----:B------:R-:W-:-:S03]  /*5910*/  F2FP.SATFINITE.E4M3.F32.PACK_AB_MERGE_C R73, R74, R73, RZ ;  /* 0x000000494a49723e */ /* 0x000fc600048070ff */
[----:B------:R-:W-:Y:S01]  /*5920*/  FADD.FTZ R92, R92, R87 ;  /* 0x000000575c5c7221 */ /* 0x000fe20000010000 */
[----:B------:R-:W-:Y:S01]  /*5930*/  F2FP.SATFINITE.E4M3.F32.PACK_AB_MERGE_C R151, R72, R21, R73 ;  /* 0x000000154897723e */ /* 0x000fe20004807049 */
        /* <DEDUP_REMOVED lines=15> */
[----:B-1----:R-:W-:-:S07]  /*5a30*/  FADD.FTZ R63, R37, R92 ;  /* 0x0000005c253f7221 */ /* 0x002fce0000010000 */
[----:B------:R-:W1:Y:S01]  /*5a40*/  MUFU.EX2 R62, R62 ;  /* 0x0000003e003e7308 */ /* 0x000e620000000800 */
[C---:B--2---:R-:W-:Y:S01]  /*5a50*/  F2FP.SATFINITE.E4M3.F32.PACK_AB_MERGE_C R140, R64.reuse, R37, R140 ;  /* 0x00000025408c723e */ /* 0x044fe2000480708c */
[----:B------:R-:W-:-:S04]  /*5a60*/  FADD.FTZ R64, R64, R63 ;  /* 0x0000003f40407221 */ /* 0x000fc80000010000 */
[----:B------:R-:W-:Y:S02]  /*5a70*/  FADD.FTZ R35, R35, R64 ;  /* 0x0000004023237221 */ /* 0x000fe40000010000 */
[----:B------:R-:W2:Y:S01]  /*5a80*/  MUFU.EX2 R40, R40 ;  /* 0x0000002800287308 */ /* 0x000ea20000000800 */
[----:B---3--:R-:W-:-:S01]  /*5a90*/  FADD.FTZ R37, R61, R66 ;  /* 0x000000423d257221 */ /* 0x008fc20000010000 */
[----:B------:R-:W-:-:S06]  /*5aa0*/  FADD.FTZ R35, R34, R35 ;  /* 0x0000002322237221 */ /* 0x000fcc0000010000 */
[----:B------:R-:W3:Y:S01]  /*5ab0*/  MUFU.EX2 R41, R41 ;  /* 0x0000002900297308 */ /* 0x000ee20000000800 */
[----:B-1----:R-:W-:-:S01]  /*5ac0*/  FADD.FTZ R37, R62, R37 ;  /* 0x000000253e257221 */ /* 0x002fc20000010000 */
[----:B------:R-:W-:-:S04]  /*5ad0*/  F2FP.SATFINITE.E4M3.F32.PACK_AB_MERGE_C R61, R62, R61, RZ ;  /* 0x0000003d3e3d723e */ /* 0x000fc800048070ff */
[----:B------:R-:W-:Y:S02]  /*5ae0*/  F2FP.SATFINITE.E4M3.F32.PACK_AB_MERGE_C R147, R60, R59, R61 ;  /* 0x0000003b3c93723e */ /* 0x000fe4000480703d */
[----:B------:R-:W1:Y:S01]  /*5af0*/  MUFU.EX2 R42, R42 ;  /* 0x0000002a002a7308 */ /* 0x000e620000000800 */
[----:B--2---:R-:W-:-:S07]  /*5b00*/  FADD.FTZ R54, R40, R37 ;  /* 0x0000002528367221 */ /* 0x004fce0000010000 */
[----:B------:R-:W-:Y:S01]  /*5b10*/  MUFU.EX2 R53, R53 ;  /* 0x0000003500357308 */ /* 0x000fe20000000800 */
[----:B---3--:R-:W-:-:S07]  /*5b20*/  FADD.FTZ R9, R41, R54 ;  /* 0x0000003629097221 */ /* 0x008fce0000010000 */
[----:B------:R-:W2:Y:S01]  /*5b30*/  MUFU.EX2 R52, R52 ;  /* 0x0000003400347308 */ /* 0x000ea20000000800 */
[----:B-1----:R-:W-:-:S07]  /*5b40*/  FADD.FTZ R12, R42, R9 ;  /* 0x000000092a0c7221 */ /* 0x002fce0000010000 */
[----:B------:R-:W1:Y:S08]  /*5b50*/  MUFU.EX2 R43, R43 ;  /* 0x0000002b002b7308 */ /* 0x000e700000000800 */
[----:B------:R-:W-:Y:S01]  /*5b60*/  MUFU.EX2 R38, R38 ;  /* 0x0000002600267308 */ /* 0x000fe20000000800 */
[----:B--2---:R-:W-:-:S07]  /*5b70*/  F2FP.SATFINITE.E4M3.F32.PACK_AB_MERGE_C R37, R52, R53, RZ ;  /* 0x000000353425723e */ /* 0x004fce00048070ff */
[----:B------:R-:W2:Y:S01]  /*5b80*/  MUFU.EX2 R55, R55 ;  /* 0x0000003700377308 */ /* 0x000ea20000000800 */
[----:B-1----:R-:W-:-:S01]  /*5b90*/  FADD.FTZ R12, R43, R12 ;  /* 0x0000000c2b0c7221 */ /* 0x002fc20000010000 */
[----:B------:R-:W-:-:S04]  /*5ba0*/  F2FP.SATFINITE.E4M3.F32.PACK_AB_MERGE_C R42, R43, R42, RZ ;  /* 0x0000002a2b2a723e */ /* 0x000fc800048070ff */
[----:B------:R-:W-:Y:S02]  /*5bb0*/  F2FP.SATFINITE.E4M3.F32.PACK_AB_MERGE_C R141, R41, R40, R42 ;  /* 0x00000028298d723e */ /* 0x000fe4000480702a */
[----:B------:R-:W1:Y:S08]  /*5bc0*/  MUFU.EX2 R3, R3 ;  /* 0x0000000300037308 */ /* 0x000e700000000800 */
[----:B------:R-:W3:Y:S01]  /*5bd0*/  MUFU.EX2 R44, R44 ;  /* 0x0000002c002c7308 */ /* 0x000ee20000000800 */
[----:B--2---:R-:W-:Y:S01]  /*5be0*/  F2FP.SATFINITE.E4M3.F32.PACK_AB_MERGE_C R142, R55, R38, R37 ;  /* 0x00000026378e723e */ /* 0x004fe20004807025 */
[----:B------:R-:W-:-:S04]  /*5bf0*/  FADD.FTZ R38, R38, R35 ;  /* 0x0000002326267221 */ /* 0x000fc80000010000 */
[----:B------:R-:W-:Y:S02]  /*5c00*/  FADD.FTZ R38, R55, R38 ;  /* 0x0000002637267221 */ /* 0x000fe40000010000 */
[----:B------:R-:W2:Y:S01]  /*5c10*/  MUFU.EX2 R46, R46 ;  /* 0x0000002e002e7308 */ /* 0x000ea20000000800 */
[----:B-1----:R-:W-:-:S01]  /*5c20*/  FADD.FTZ R9, R3, R12 ;  /* 0x0000000c03097221 */ /* 0x002fc20000010000 */
[----:B------:R-:W-:-:S04]  /*5c30*/  FADD.FTZ R53, R53, R38 ;  /* 0x0000002635357221 */ /* 0x000fc80000010000 */
[----:B------:R-:W-:Y:S02]  /*5c40*/  FADD.FTZ R53, R52, R53 ;  /* 0x0000003534357221 */ /* 0x000fe40000010000 */
[----:B------:R-:W-:Y:S01]  /*5c50*/  MUFU.EX2 R50, R50 ;  /* 0x0000003200327308 */ /* 0x000fe20000000800 */
[----:B---3--:R-:W-:-:S07]  /*5c60*/  FADD.FTZ R9, R44, R9 ;  /* 0x000000092c097221 */ /* 0x008fce0000010000 */
[----:B------:R-:W1:Y:S01]  /*5c70*/  MUFU.EX2 R49, R49 ;  /* 0x0000003100317308 */ /* 0x000e620000000800 */
[----:B--2---:R-:W-:-:S07]  /*5c80*/  FADD.FTZ R12, R46, R9 ;  /* 0x000000092e0c7221 */ /* 0x004fce0000010000 */
[----:B------:R-:W2:Y:S08]  /*5c90*/  MUFU.EX2 R47, R47 ;  /* 0x0000002f002f7308 */ /* 0x000eb00000000800 */
[----:B------:R-:W-:Y:S01]  /*5ca0*/  MUFU.EX2 R36, R36 ;  /* 0x0000002400247308 */ /* 0x000fe20000000800 */
[----:B-1----:R-:W-:-:S07]  /*5cb0*/  F2FP.SATFINITE.E4M3.F32.PACK_AB_MERGE_C R34, R49, R50, RZ ;  /* 0x000000323122723e */ /* 0x002fce00048070ff */
[----:B------:R-:W1:Y:S01]  /*5cc0*/  MUFU.EX2 R51, R51 ;  /* 0x0000003300337308 */ /* 0x000e620000000800 */
[C---:B--2---:R-:W-:Y:S01]  /*5cd0*/  F2FP.SATFINITE.E4M3.F32.PACK_AB_MERGE_C R46, R47.reuse, R46, RZ ;  /* 0x0000002e2f2e723e */ /* 0x044fe200048070ff */
[----:B------:R-:W-:-:S03]  /*5ce0*/  FADD.FTZ R47, R47, R12 ;  /* 0x0000000c2f2f7221 */ /* 0x000fc60000010000 */
[----:B------:R-:W-:-:S03]  /*5cf0*/  F2FP.SATFINITE.E4M3.F32.PACK_AB_MERGE_C R143, R44, R3, R46 ;  /* 0x000000032c8f723e */ /* 0x000fc6000480702e */
[----:B------:R-:W2:Y:S08]  /*5d00*/  MUFU.EX2 R24, R24 ;  /* 0x0000001800187308 */ /* 0x000eb00000000800 */
[----:B------:R-:W3:Y:S01]  /*5d10*/  MUFU.EX2 R25, R25 ;  /* 0x0000001900197308 */ /* 0x000ee20000000800 */
[----:B-1----:R-:W-:Y:S01]  /*5d20*/  F2FP.SATFINITE.E4M3.F32.PACK_AB_MERGE_C R136, R51, R36, R34 ;  /* 0x000000243388723e */ /* 0x002fe20004807022 */
[----:B------:R-:W-:-:S04]  /*5d30*/  FADD.FTZ R36, R36, R53 ;  /* 0x0000003524247221 */ /* 0x000fc80000010000 */
[----:B------:R-:W-:Y:S02]  /*5d40*/  FADD.FTZ R51, R51, R36 ;  /* 0x0000002433337221 */ /* 0x000fe40000010000 */
[----:B------:R-:W1:Y:S01]  /*5d50*/  MUFU.EX2 R27, R27 ;  /* 0x0000001b001b7308 */ /* 0x000e620000000800 */
[----:B--2---:R-:W-:-:S01]  /*5d60*/  FADD.FTZ R6, R24, R47 ;  /* 0x0000002f18067221 */ /* 0x004fc20000010000 */
[----:B------:R-:W-:-:S04]  /*5d70*/  FADD.FTZ R50, R50, R51 ;  /* 0x0000003332327221 */ /* 0x000fc80000010000 */
[----:B------:R-:W-:Y:S02]  /*5d80*/  FADD.FTZ R49, R49, R50 ;  /* 0x0000003231317221 */ /* 0x000fe40000010000 */
        /* <DEDUP_REMOVED lines=18> */
[----:B------:R-:W-:-:S06]  /*5eb0*/  FADD.FTZ R32, R32, R39 ;  /* 0x0000002720207221 */ /* 0x000fcc0000010000 */
[----:B------:R-:W1:Y:S01]  /*5ec0*/  MUFU.EX2 R31, R31 ;  /* 0x0000001f001f7308 */ /* 0x000e620000000800 */
[----:B---3--:R-:W-:-:S04]  /*5ed0*/  FADD.FTZ R7, R29, R6 ;  /* 0x000000061d077221 */ /* 0x008fc80000010000 */
[----:B--2---:R-:W-:Y:S01]  /*5ee0*/  FADD.FTZ R6, R30, R7 ;  /* 0x000000071e067221 */ /* 0x004fe20000010000 */
[----:B------:R-:W-:-:S01]  /*5ef0*/  FADD.FTZ R7, R33, R32 ;  /* 0x0000002021077221 */ /* 0x000fc20000010000 */
[C---:B-1----:R-:W-:Y:S02]  /*5f00*/  F2FP.SATFINITE.E4M3.F32.PACK_AB_MERGE_C R3, R31.reuse, R30, RZ ;  /* 0x0000001e1f03723e */ /* 0x042fe400048070ff */
[----:B------:R-:W-:-:S02]  /*5f10*/  FADD.FTZ R6, R31, R6 ;  /* 0x000000061f067221 */ /* 0x000fc40000010000 */
[----:B------:R-:W-:Y:S01]  /*5f20*/  F2FP.SATFINITE.E4M3.F32.PACK_AB_MERGE_C R139, R29, R28, R3 ;  /* 0x0000001c1d8b723e */ /* 0x000fe20004807003 */
[----:B------:R-:W-:Y:S01]  /*5f30*/  VIADD R3, R104, 0xfffffffe ;  /* 0xfffffffe68037836 */ /* 0x000fe20000000000 */
[----:B------:R-:W-:Y:S06]  /*5f40*/  @P1 BRA `(.L_x_641) ;  /* 0x0000000000481947 */ /* 0x000fec0003800000 */
[C---:B------:R-:W-:Y:S01]  /*5f50*/  ISETP.GT.AND P1, PT, R105.reuse, RZ, PT ;  /* 0x000000ff6900720c */ /* 0x040fe20003f24270 */
[----:B------:R-:W-:-:S05]  /*5f60*/  VIADD R9, R105, 0xffffffff ;  /* 0xffffffff69097836 */ /* 0x000fca0000000000 */
[----:B------:R-:W-:-:S07]  /*5f70*/  R2UR UR12, R9 ;  /* 0x00000000090c72ca */ /* 0x000fce00000e0000 */
[----:B------:R-:W-:Y:S08]  /*5f80*/  @P1 BRA `(.L_x_642) ;  /* 0x00000000001c1947 */ /* 0x000ff00003800000 */
[----:B------:R-:W-:Y:S02]  /*5f90*/  UISETP.NE.AND UP1, UPT, UR7, 0x1, UPT ;  /* 0x000000010700788c */ /* 0x000fe4000bf25270 */
[----:B------:R-:W-:-:S09]  /*5fa0*/  UIADD3 UR12, -UR10, URZ, URZ ;  /* 0x0000003f0a0c7290 */ /* 0x000fd2000fffe13f */
[----:B------:R-:W-:Y:S02]  /*5fb0*/  @UP1 ULDC.64 UR14, c[0x0][0x9e8] ;  /* 0x00027a00000e1ab9 */ /* 0x000fe40000000a00 */
[----:B------:R-:W-:-:S04]  /*5fc0*/  UIMAD.WIDE.U32 UR10, UR12, UR14, URZ ;  /* 0x0000000e0c0a72a5 */ /* 0x000fc8000f8e003f */
[----:B------:R-:W-:-:S04]  /*5fd0*/  @UP1 USHF.R.U32.HI UR12, URZ, UR15, UR11 ;  /* 0x0000000f3f0c1299 */ /* 0x000fc8000801160b */
[----:B------:R-:W-:Y:S01]  /*5fe0*/  ULOP3.LUT UR12, URZ, UR12, URZ, 0x33, !UPT ;  /* 0x0000000c3f0c7292 */ /* 0x000fe2000f8e333f */
[----:B------:R-:W-:Y:S11]  /*5ff0*/  BRA `(.L_x_643) ;  /* 0x0000000000107947 */ /* 0x000ff60003800000 */
.L_x_642:
[----:B------:R-:W-:-:S11]  /*6000*/  UISETP.NE.AND UP1, UPT, UR7, 0x1, UPT ;  /* 0x000000010700788c */ /* 0x000fd6000bf25270 */
[----:B------:R-:W-:Y:S02]  /*6010*/  @UP1 ULDC.64 UR14, c[0x0][0x9e8] ;  /* 0x00027a00000e1ab9 */ /* 0x000fe40000000a00 */
[----:B------:R-:W-:-:S04]  /*6020*/  UIMAD.WIDE.U32 UR10, UR12, UR14, URZ ;  /* 0x0000000e0c0a72a5 */ /* 0x000fc8000f8e003f */
[----:B------:R-:W-:-:S12]  /*6030*/  @UP1 USHF.R.U32.HI UR12, URZ, UR15, UR11 ;  /* 0x0000000f3f0c1299 */ /* 0x000fd8000801160b */
.L_x_643:
[----:B------:R-:W-:-:S04]  /*6040*/  UIMAD UR7, UR12, UR7, UR7 ;  /* 0x000000070c0772a4 */ /* 0x000fc8000f8e0207 */
[----:B------:R-:W-:-:S04]  /*6050*/  UISETP.LT.AND UP1, UPT, UR6, UR7, UPT ;  /* 0x000000070600728c */ /* 0x000fc8000bf21270 */
[----:B------:R-:W-:-:S12]  /*6060*/  USEL UR6, UR6, UR7, UP1 ;  /* 0x0000000706067287 */ /* 0x000fd80008800000 */
.L_x_641:
[----:B------:R-:W-:Y:S01]  /*6070*/  UIMAD.WIDE UR6, UR6, 0x66666667, URZ ;  /* 0x66666667060678a5 */ /* 0x000fe2000f8e023f */
[----:B------:R-:W-:Y:S02]  /*6080*/  CS2R R54, SRZ ;  /* 0x0000000000367805 */ /* 0x000fe4000001ff00 */
[----:B------:R-:W-:Y:S02]  /*6090*/  CS2R R52, SRZ ;  /* 0x0000000000347805 */ /* 0x000fe4000001ff00 */
[----:B------:R-:W-:Y:S01]  /*60a0*/  CS2R R50, SRZ ;  /* 0x0000000000327805 */ /* 0x000fe2000001ff00 */
[----:B------:R-:W-:Y:S01]  /*60b0*/  USHF.R.U32.HI UR6, URZ, 0x1f, UR7 ;  /* 0x0000001f3f067899 */ /* 0x000fe20008011607 */
[----:B------:R-:W-:Y:S02]  /*60c0*/  CS2R R48, SRZ ;  /* 0x0000000000307805 */ /* 0x000fe4000001ff00 */
[----:B------:R-:W-:Y:S02]  /*60d0*/  CS2R R46, SRZ ;  /* 0x00000000002e7805 */ /* 0x000fe4000001ff00 */
[----:B------:R-:W-:Y:S01]  /*60e0*/  CS2R R44, SRZ ;  /* 0x00000000002c7805 */ /* 0x000fe2000001ff00 */
[----:B------:R-:W-:Y:S01]  /*60f0*/  ULEA.HI.SX32 UR6, UR7, UR6, 0x1a ;  /* 0x0000000607067291 */ /* 0x000fe2000f8fd23f */
[----:B------:R-:W-:-:S02]  /*6100*/  CS2R R42, SRZ ;  /* 0x00000000002a7805 */ /* 0x000fc4000001ff00 */
[----:B------:R-:W-:Y:S02]  /*6110*/  CS2R R40, SRZ ;  /* 0x0000000000287805 */ /* 0x000fe4000001ff00 */
[----:B------:R-:W-:Y:S01]  /*6120*/  CS2R R38, SRZ ;  /* 0x0000000000267805 */ /* 0x000fe2000001ff00 */
[----:B------:R-:W-:Y:S01]  /*6130*/  UISETP.LT.AND UP1, UPT, UR45, UR6, UPT ;  /* 0x000000062d00728c */ /* 0x000fe2000bf21270 */
[----:B------:R-:W-:Y:S02]  /*6140*/  CS2R R36, SRZ ;  /* 0x0000000000247805 */ /* 0x000fe4000001ff00 */
[----:B------:R-:W-:Y:S02]  /*6150*/  CS2R R34, SRZ ;  /* 0x0000000000227805 */ /* 0x000fe4000001ff00 */
[----:B------:R-:W-:Y:S01]  /*6160*/  CS2R R32, SRZ ;  /* 0x0000000000207805 */ /* 0x000fe2000001ff00 */
[----:B------:R-:W-:Y:S01]  /*6170*/  USEL UR27, UR45, UR6, !UP1 ;  /* 0x000000062d1b7287 */ /* 0x000fe2000c800000 */
[----:B------:R-:W-:-:S02]  /*6180*/  CS2R R30, SRZ ;  /* 0x00000000001e7805 */ /* 0x000fc4000001ff00 */
[----:B------:R-:W-:Y:S02]  /*6190*/  CS2R R28, SRZ ;  /* 0x00000000001c7805 */ /* 0x000fe4000001ff00 */
[----:B------:R-:W-:Y:S02]  /*61a0*/  CS2R R26, SRZ ;  /* 0x00000000001a7805 */ /* 0x000fe4000001ff00 */
[----:B------:R-:W-:Y:S02]  /*61b0*/  CS2R R24, SRZ ;  /* 0x0000000000187805 */ /* 0x000fe4000001ff00 */
[----:B------:R-:W-:-:S13]  /*61c0*/  ISETP.GE.AND P1, PT, R3, UR27, PT ;  /* 0x0000001b03007c0c */ /* 0x000fda000bf26270 */
[----:B------:R-:W-:Y:S05]  /*61d0*/  @!P1 BRA `(.L_x_644) ;  /* 0x00000048003c9947 */ /* 0x000fea0003800000 */
[----:B------:R-:W-:Y:S01]  /*61e0*/  IMAD.IADD R9, R19, 0x1, R4 ;  /* 0x0000000113097824 */ /* 0x000fe200078e0204 */
[----:B------:R-:W-:Y:S01]  /*61f0*/  ULDC UR22, c[0x0][0x9e4] ;  /* 0x0002790000167ab9 */ /* 0x000fe20000000800 */
[----:B------:R-:W-:Y:S01]  /*6200*/  IMAD.MOV.U32 R55, RZ, RZ, RZ ;  /* 0x000000ffff377224 */ /* 0x000fe200078e00ff */
[----:B------:R-:W-:Y:S01]  /*6210*/  ULDC UR21, c[0x0][0x988] ;  /* 0x0002620000157ab9 */ /* 0x000fe20000000800 */
[----:B------:R-:W-:-:S05]  /*6220*/  ULDC UR23, c[0x0][0x9e0] ;  /* 0x0002780000177ab9 */ /* 0x000fca0000000800 */
.L_x_662:
[----:B------:R-:W-:-:S04]  /*6230*/  UIADD3 UR26, UR38, 0x1, URZ ;  /* 0x00000001261a7890 */ /* 0x000fc8000fffe03f */
[----:B------:R-:W-:-:S04]  /*6240*/  UISETP.NE.AND UP1, UPT, UR26, 0x2, UPT ;  /* 0x000000021a00788c */ /* 0x000fc8000bf25270 */
[----:B------:R-:W-:Y:S02]  /*6250*/  USEL UR25, URZ, 0x1, UP1 ;  /* 0x000000013f197887 */ /* 0x000fe40008800000 */
[----:B------:R-:W-:Y:S02]  /*6260*/  USEL UR26, UR26, URZ, UP1 ;  /* 0x0000003f1a1a7287 */ /* 0x000fe40008800000 */
[----:B------:R-:W-:Y:S01]  /*6270*/  ULOP3.LUT UR25, UR37, UR25, URZ, 0x3c, !UPT ;  /* 0x0000001925197292 */ /* 0x000fe2000f8e3c3f */
[----:B------:R-:W-:Y:S11]  /*6280*/  @!P0 BRA `(.L_x_645) ;  /* 0x0000000000048947 */ /* 0x000ff60003800000 */
[----:B------:R-:W-:Y:S01]  /*6290*/  BPT.TRAP 0x1 ;  /* 0x000000040000795c */ /* 0x000fe20000300000 */
.L_x_645:
[----:B------:R-:W-:Y:S01]  /*62a0*/  ULEA UR24, UR26, UR40, 0x3 ;  /* 0x000000281a187291 */ /* 0x000fe2000f8e183f */
[----:B------:R-:W-:-:S05]  /*62b0*/  IMAD.U32 R12, RZ, RZ, UR25 ;  /* 0x00000019ff0c7e24 */ /* 0x000fca000f8e00ff */
[----:B------:R-:W-:-:S04]  /*62c0*/  SHF.L.U32 R12, R12, 0x1f, RZ ;  /* 0x0000001f0c0c7819 */ /* 0x000fc800000006ff */
[----:B------:R1:W2:Y:S01]  /*62d0*/  SYNCS.PHASECHK.TRANS64.TRYWAIT P1, [UR24+0x13230], R12 ;  /* 0x0132300cff0075a7 */ /* 0x0002a20008020158 */
[----:B------:R-:W-:Y:S05]  /*62e0*/  @!P0 BRA `(.L_x_646) ;  /* 0x0000000000048947 */ /* 0x000fea0003800000 */
[----:B------:R-:W-:Y:S01]  /*62f0*/  BPT.TRAP 0x1 ;  /* 0x000000040000795c */ /* 0x000fe20000300000 */
.L_x_646:
[----:B--2---:R-:W-:Y:S05]  /*6300*/  @P1 BRA `(.L_x_647) ;  /* 0x0000000000081947 */ /* 0x004fea0003800000 */
[----:B------:R-:W2:Y:S02]  /*6310*/  SYNCS.PHASECHK.TRANS64.TRYWAIT P1, [UR24+0x13230], R12 ;  /* 0x0132300cff0075a7 */ /* 0x000ea40008020158 */
[----:B--2---:R-:W-:Y:S05]  /*6320*/  @!P1 BRA `(.L_x_648) ;  /* 0x0000010800549947 */ /* 0x004fea0003800000 */
.L_x_647:
        /* <DEDUP_REMOVED lines=64> */
.L_x_649:
[----:B------:R-:W-:Y:S01]  /*6730*/  ULEA UR11, UR38, UR40, 0x3 ;  /* 0x00000028260b7291 */ /* 0x000fe2000f8e183f */
[----:B-12---:R-:W-:-:S05]  /*6740*/  IMAD.U32 R12, RZ, RZ, UR37 ;  /* 0x00000025ff0c7e24 */ /* 0x006fca000f8e00ff */
[----:B------:R-:W-:-:S04]  /*6750*/  SHF.L.U32 R12, R12, 0x1f, RZ ;  /* 0x0000001f0c0c7819 */ /* 0x000fc800000006ff */
[----:B------:R1:W2:Y:S01]  /*6760*/  SYNCS.PHASECHK.TRANS64.TRYWAIT P1, [UR11+0x13250], R12 ;  /* 0x0132500cff0075a7 */ /* 0x0002a2000802014b */
[----:B------:R-:W-:Y:S05]  /*6770*/  @!P0 BRA `(.L_x_650) ;  /* 0x0000000000048947 */ /* 0x000fea0003800000 */
[----:B------:R-:W-:Y:S01]  /*6780*/  BPT.TRAP 0x1 ;  /* 0x000000040000795c */ /* 0x000fe20000300000 */
.L_x_650:
[----:B--2---:R-:W-:Y:S05]  /*6790*/  @P1 BRA `(.L_x_651) ;  /* 0x0000000000081947 */ /* 0x004fea0003800000 */
[----:B------:R-:W2:Y:S02]  /*67a0*/  SYNCS.PHASECHK.TRANS64.TRYWAIT P1, [UR11+0x13250], R12 ;  /* 0x0132500cff0075a7 */ /* 0x000ea4000802014b */
[----:B--2---:R-:W-:Y:S05]  /*67b0*/  @!P1 BRA `(.L_x_652) ;  /* 0x0000010400489947 */ /* 0x004fea0003800000 */
.L_x_651:
[----:B------:R-:W-:Y:S01]  /*67c0*/  UIADD3 UR6, UR40, 0x1000, URZ ;  /* 0x0000100028067890 */ /* 0x000fe2000fffe03f */
[----:B------:R-:W-:Y:S01]  /*67d0*/  WARPGROUP.ARRIVE ;  /* 0x00000000000079c5 */ /* 0x000fe20000000000 */
[----:B------:R-:W-:Y:S01]  /*67e0*/  UMOV UR7, 0xc0000010 ;  /* 0xc000001000077882 */ /* 0x000fe20000000000 */
[C---:B------:R-:W-:Y:S01]  /*67f0*/  FMUL.FTZ R21, R0.reuse, R125 ;  /* 0x0000007d00157220 */ /* 0x040fe20000410000 */
[----:B------:R-:W-:Y:S01]  /*6800*/  USHF.R.U32.HI UR6, URZ, 0x4, UR6 ;  /* 0x000000043f067899 */ /* 0x000fe20008011606 */
[C---:B------:R-:W-:Y:S01]  /*6810*/  FMUL.FTZ R125, R0.reuse, R131 ;  /* 0x00000083007d7220 */ /* 0x040fe20000410000 */
[C---:B------:R-:W-:Y:S01]  /*6820*/  FMUL.FTZ R131, R0.reuse, R85 ;  /* 0x0000005500837220 */ /* 0x040fe20000410000 */
[C---:B------:R-:W-:Y:S01]  /*6830*/  FMUL.FTZ R85, R0.reuse, R87 ;  /* 0x0000005700557220 */ /* 0x040fe20000410000 */
[----:B------:R-:W-:Y:S01]  /*6840*/  ULOP3.LUT UR6, UR6, 0x3fff, URZ, 0xc0, !UPT ;  /* 0x00003fff06067892 */ /* 0x000fe2000f8ec03f */
[C---:B------:R-:W-:Y:S01]  /*6850*/  FMUL.FTZ R87, R0.reuse, R57 ;  /* 0x0000003900577220 */ /* 0x040fe20000410000 */
[C---:B------:R-:W-:Y:S01]  /*6860*/  FMUL.FTZ R20, R0.reuse, R124 ;  /* 0x0000007c00147220 */ /* 0x040fe20000410000 */
[----:B------:R-:W3:Y:S01]  /*6870*/  LDC R57, c[0x0][0x2e0] ;  /* 0x0000b800ff397b82 */ /* 0x000ee20000000800 */
[----:B------:R-:W-:Y:S01]  /*6880*/  ULOP3.LUT UR6, UR6, 0x10000, URZ, 0xfc, !UPT ;  /* 0x0001000006067892 */ /* 0x000fe2000f8efc3f */
[C---:B------:R-:W-:Y:S01]  /*6890*/  FMUL.FTZ R124, R0.reuse, R130 ;  /* 0x00000082007c7220 */ /* 0x040fe20000410000 */
[C---:B------:R-:W-:Y:S01]  /*68a0*/  FMUL.FTZ R130, R0.reuse, R84 ;  /* 0x0000005400827220 */ /* 0x040fe20000410000 */
[C---:B------:R-:W-:Y:S01]  /*68b0*/  FMUL.FTZ R84, R0.reuse, R86 ;  /* 0x0000005600547220 */ /* 0x040fe20000410000 */
[----:B------:R-:W-:Y:S01]  /*68c0*/  UIMAD UR10, UR38, 0x280, UR6 ;  /* 0x00000280260a78a4 */ /* 0x000fe2000f8e0206 */
[----:B------:R-:W-:Y:S01]  /*68d0*/  FMUL.FTZ R86, R0, R56 ;  /* 0x0000003800567220 */ /* 0x000fe20000410000 */
[----:B------:R-:W-:-:S02]  /*68e0*/  IMAD.U32 R56, RZ, RZ, UR24 ;  /* 0x00000018ff387e24 */ /* 0x000fc4000f8e00ff */
[C---:B------:R-:W-:Y:S01]  /*68f0*/  FMUL.FTZ R15, R0.reuse, R123 ;  /* 0x0000007b000f7220 */ /* 0x040fe20000410000 */
[C---:B-12---:R-:W-:Y:S01]  /*6900*/  FMUL.FTZ R12, R0.reuse, R120 ;  /* 0x00000078000c7220 */ /* 0x046fe20000410000 */
[C---:B------:R-:W-:Y:S01]  /*6910*/  FMUL.FTZ R123, R0.reuse, R129 ;  /* 0x00000081007b7220 */ /* 0x040fe20000410000 */
[C---:B------:R-:W-:Y:S01]  /*6920*/  FMUL.FTZ R120, R0.reuse, R126 ;  /* 0x0000007e00787220 */ /* 0x040fe20000410000 */
[----:B------:R-:W-:Y:S01]  /*6930*/  UMOV UR6, UR10 ;  /* 0x0000000a00067c82 */ /* 0x000fe20008000000 */
[C---:B------:R-:W-:Y:S01]  /*6940*/  FMUL.FTZ R129, R0.reuse, R135 ;  /* 0x0000008700817220 */ /* 0x040fe20000410000 */
[----:B------:R-:W-:Y:S01]  /*6950*/  QGMMA.64x64x32.F32.E4M3.E4M3 R24, R152, gdesc[UR4], R24, gsb0 ;  /* 0x00e0000498187df3 */ /* 0x000fe20008000818 */
[----:B------:R-:W-:Y:S01]  /*6960*/  UIADD3 UR6, UR10, 0x80, URZ ;  /* 0x000000800a067890 */ /* 0x000fe2000fffe03f */
[C---:B------:R-:W-:Y:S01]  /*6970*/  FMUL.FTZ R126, R0.reuse, R132 ;  /* 0x00000084007e7220 */ /* 0x040fe20000410000 */
[----:B------:R-:W-:Y:S01]  /*6980*/  UMOV UR7, 0xc0000010 ;  /* 0xc000001000077882 */ /* 0x000fe20000000000 */
[C---:B------:R-:W-:Y:S01]  /*6990*/  FMUL.FTZ R135, R0.reuse, R69 ;  /* 0x0000004500877220 */ /* 0x040fe20000410000 */
[C---:B------:R-:W-:Y:S01]  /*69a0*/  FMUL.FTZ R13, R0.reuse, R121 ;  /* 0x00000079000d7220 */ /* 0x040fe20000410000 */
[C---:B------:R-:W-:Y:S01]  /*69b0*/  FMUL.FTZ R14, R0.reuse, R122 ;  /* 0x0000007a000e7220 */ /* 0x040fe20000410000 */
[----:B------:R-:W-:Y:S01]  /*69c0*/  FMUL.FTZ R132, R0, R60 ;  /* 0x0000003c00847220 */ /* 0x000fe20000410000 */
[----:B------:R-:W-:-:S02]  /*69d0*/  IMAD R69, R3, -0xa0, RZ ;  /* 0xffffff6003457824 */ /* 0x000fc400078e02ff */
        /* <DEDUP_REMOVED lines=59> */
[----:B---3--:R-:W-:-:S02]  /*6d90*/  IMAD R57, R18, R57, R69 ;  /* 0x0000003912397224 */ /* 0x008fc400078e0245 */
[----:B------:R-:W-:Y:S01]  /*6da0*/  FMUL.FTZ R68, R0, R71 ;  /* 0x0000004700447220 */ /* 0x000fe20000410000 */
[----:B------:R-:W1:Y:S01]  /*6db0*/  MUFU.TANH R12, R12 ;  /* 0x0000000c000c7308 */ /* 0x000e620000002400 */
[----:B------:R-:W-:Y:S01]  /*6dc0*/  IMAD R67, R17, -0x2, R69 ;  /* 0xfffffffe11437824 */ /* 0x000fe200078e0245 */
[----:B------:R-:W-:Y:S02]  /*6dd0*/  WARPGROUP.DEPBAR.LE gsb0, 0x0 ;  /* 0x00008000000079c5 */ /* 0x000fe40000010000 */
[----:B------:R-:W-:-:S06]  /*6de0*/  WARPGROUP.ARRIVE ;  /* 0x00000000000079c5 */ /* 0x000fcc0000000000 */
[----:B------:R-:W2:Y:S01]  /*6df0*/  S2R R155, SR_TID.X ;  /* 0x00000000009b7919 */ /* 0x000ea20000002100 */
[----:B------:R-:W3:Y:S01]  /*6e00*/  MUFU.TANH R13, R13 ;  /* 0x0000000d000d7308 */ /* 0x000ee20000002400 */
[----:B------:R-:W-:Y:S01]  /*6e10*/  QGMMA.64x64x32.F32.E4M3.E4M3 R24, R148, gdesc[UR4], R24, gsb0 ;  /* 0x00e0000494187df3 */ /* 0x000fe20008000818 */
[----:B------:R-:W-:Y:S01]  /*6e20*/  UIADD3 UR6, UR10, 0x100, URZ ;  /* 0x000001000a067890 */ /* 0x000fe2000fffe03f */
[----:B------:R-:W-:-:S05]  /*6e30*/  UMOV UR7, 0xc0000010 ;  /* 0xc000001000077882 */ /* 0x000fca0000000000 */
[----:B------:R-:W4:Y:S08]  /*6e40*/  MUFU.TANH R14, R14 ;  /* 0x0000000e000e7308 */ /* 0x000f300000002400 */
[----:B------:R-:W1:Y:S08]  /*6e50*/  MUFU.TANH R15, R15 ;  /* 0x0000000f000f7308 */ /* 0x000e700000002400 */
[----:B------:R-:W1:Y:S01]  /*6e60*/  MUFU.TANH R20, R20 ;  /* 0x0000001400147308 */ /* 0x000e620000002400 */
[----:B--2---:R-:W-:-:S07]  /*6e70*/  LOP3.LUT P1, RZ, R155, 0x7f, RZ, 0xc0, !PT ;  /* 0x0000007f9bff7812 */ /* 0x004fce000782c0ff */
[----:B------:R-:W2:Y:S08]  /*6e80*/  MUFU.TANH R21, R21 ;  /* 0x0000001500157308 */ /* 0x000eb00000002400 */
[----:B------:R-:W1:Y:S01]  /*6e90*/  MUFU.TANH R120, R120 ;  /* 0x0000007800787308 */ /* 0x000e620000002400 */
[----:B------:R-:W-:-:S07]  /*6ea0*/  @!P1 VIADD R56, R56, 0x13240 ;  /* 0x0001324038389836 */ /* 0x000fce0000000000 */
[----:B------:R-:W1:Y:S01]  /*6eb0*/  MUFU.TANH R121, R121 ;  /* 0x0000007900797308 */ /* 0x000e620000002400 */
[----:B------:R-:W-:-:S07]  /*6ec0*/  @!P1 PRMT R56, RZ, 0x654, R56 ;  /* 0x00000654ff389816 */ /* 0x000fce0000000038 */
[----:B------:R-:W1:Y:S08]  /*6ed0*/  MUFU.TANH R122, R122 ;  /* 0x0000007a007a7308 */ /* 0x000e700000002400 */
[----:B------:R-:W1:Y:S08]  /*6ee0*/  MUFU.TANH R123, R123 ;  /* 0x0000007b007b7308 */ /* 0x000e700000002400 */
[----:B------:R-:W1:Y:S08]  /*6ef0*/  MUFU.TANH R124, R124 ;  /* 0x0000007c007c7308 */ /* 0x000e700000002400 */
[----:B------:R-:W1:Y:S01]  /*6f00*/  MUFU.TANH R125, R125 ;  /* 0x0000007d007d7308 */ /* 0x000e620000002400 */
[----:B------:R-:W-:-:S02]  /*6f10*/  WARPGROUP.DEPBAR.LE gsb0, 0x0 ;  /* 0x00008000000079c5 */ /* 0x000fc40000010000 */
[----:B------:R-:W-:-:S05]  /*6f20*/  WARPGROUP.ARRIVE ;  /* 0x00000000000079c5 */ /* 0x000fca0000000000 */
[----:B------:R-:W1:Y:S01]  /*6f30*/  MUFU.TANH R126, R126 ;  /* 0x0000007e007e7308 */ /* 0x000e620000002400 */
[----:B------:R-:W-:Y:S01]  /*6f40*/  QGMMA.64x64x32.F32.E4M3.E4M3 R24, R144, gdesc[UR4], R24, gsb0 ;  /* 0x00e0000490187df3 */ /* 0x000fe20008000818 */
[----:B------:R-:W-:Y:S01]  /*6f50*/  UIADD3 UR6, UR10, 0x180, URZ ;  /* 0x000001800a067890 */ /* 0x000fe2000fffe03f */
[----:B------:R-:W-:-:S05]  /*6f60*/  UMOV UR7, 0xc0000010 ;  /* 0xc000001000077882 */ /* 0x000fca0000000000 */
        /* <DEDUP_REMOVED lines=28> */
[----:B------:R-:W-:Y:S07]  /*7130*/  QGMMA.64x64x32.F32.E4M3.E4M3 R24, R136, gdesc[UR4], R24, gsb0 ;  /* 0x00e0000488187df3 */ /* 0x000fee0008000818 */
        /* <DEDUP_REMOVED lines=10> */
[----:B------:R-:W5:Y:S05]  /*71e0*/  LDC R136, c[0x0][0x288] ;  /* 0x0000a200ff887b82 */ /* 0x000f6a0000000800 */
[----:B------:R-:W1:Y:S01]  /*71f0*/  MUFU.TANH R99, R99 ;  /* 0x0000006300637308 */ /* 0x000e620000002400 */
[----:B------:R5:W-:Y:S01]  /*7200*/  @!P1 SYNCS.ARRIVE.TRANS64.RED.A1T0 RZ, [R56+URZ], RZ ;  /* 0x000000ff38ff99a7 */ /* 0x000be2000810043f */
[----:B------:R-:W-:-:S06]  /*7210*/  PLOP3.LUT P1, PT, PT, PT, UP0, 0x40, 0x0 ;  /* 0x000000000000781c */ /* 0x000fcc0003f2e808 */
[----:B------:R-:W1:Y:S08]  /*7220*/  MUFU.TANH R100, R100 ;  /* 0x0000006400647308 */ /* 0x000e700000002400 */
[----:B------:R-:W1:Y:S01]  /*7230*/  MUFU.TANH R101, R101 ;  /* 0x0000006500657308 */ /* 0x000e620000002400 */
[----:B-----5:R-:W-:-:S07]  /*7240*/  IADD3 R56, R57, 0x1, -R136 ;  /* 0x0000000139387810 */ /* 0x020fce0007ffe888 */
[----:B------:R-:W1:Y:S01]  /*7250*/  MUFU.TANH R102, R102 ;  /* 0x0000006600667308 */ /* 0x000e620000002400 */
[----:B------:R-:W-:-:S04]  /*7260*/  IMAD R56, R17, -0x2, R56 ;  /* 0xfffffffe11387824 */ /* 0x000fc800078e0238 */
[----:B------:R-:W-:-:S03]  /*7270*/  VIADD R137, R56, UR23 ;  /* 0x0000001738897c36 */ /* 0x000fc60008000000 */
[----:B------:R-:W1:Y:S01]  /*7280*/  MUFU.TANH R103, R103 ;  /* 0x0000006700677308 */ /* 0x000e620000002400 */
[----:B------:R-:W-:Y:S02]  /*7290*/  VIADD R136, R56, UR20 ;  /* 0x0000001438887c36 */ /* 0x000fe40008000000 */
[C---:B------:R-:W-:Y:S02]  /*72a0*/  IMAD.IADD R71, R4.reuse, 0x1, R137 ;  /* 0x0000000104477824 */ /* 0x040fe400078e0289 */
[----:B------:R-:W-:-:S03]  /*72b0*/  IMAD.IADD R70, R4, 0x1, R136 ;  /* 0x0000000104467824 */ /* 0x000fc600078e0288 */
        /* <DEDUP_REMOVED lines=33> */
[----:B------:R-:W-:Y:S01]  /*74d0*/  ISETP.GT.AND P1, PT, R9, -0x1, PT ;  /* 0xffffffff0900780c */ /* 0x000fe20003f24270 */
[----:B------:R-:W-:-:S12]  /*74e0*/  BSSY B0, `(.L_x_654) ;  /* 0x0000011000007945 */ /* 0x000fd80003800000 */
[----:B------:R-:W-:Y:S05]  /*74f0*/  @P1 BRA `(.L_x_655) ;  /* 0x0000000000201947 */ /* 0x000fea0003800000 */
[----:B------:R-:W-:Y:S01]  /*7500*/  IMAD.U32 R140, RZ, RZ, UR22 ;  /* 0x00000016ff8c7e24 */ /* 0x000fe2000f8e00ff */
[----:B------:R-:W-:-:S04]  /*7510*/  LOP3.LUT R139, RZ, R9, RZ, 0x33, !PT ;  /* 0x00000009ff8b7212 */ /* 0x000fc800078e33ff */
[----:B------:R-:W-:-:S13]  /*7520*/  ISETP.NE.AND P1, PT, R140, 0x1, PT ;  /* 0x000000018c00780c */ /* 0x000fda0003f25270 */
[----:B------:R-:W2:Y:S02]  /*7530*/  @P1 LDC.64 R56, c[0x0][0x9e8] ;  /* 0x00027a00ff381b82 */ /* 0x000ea40000000a00 */
[----:B--2---:R-:W-:-:S05]  /*7540*/  @P1 IMAD.HI.U32 R56, R139, R56, RZ ;  /* 0x000000388b381227 */ /* 0x004fca00078e00ff */
[----:B------:R-:W-:-:S04]  /*7550*/  @P1 SHF.R.U32.HI R139, RZ, R57, R56 ;  /* 0x00000039ff8b1219 */ /* 0x000fc80000011638 */
[----:B------:R-:W-:Y:S01]  /*7560*/  LOP3.LUT R56, RZ, R139, RZ, 0x33, !PT ;  /* 0x0000008bff387212 */ /* 0x000fe200078e33ff */
[----:B------:R-:W-:Y:S06]  /*7570*/  BRA `(.L_x_656) ;  /* 0x00000000001c7947 */ /* 0x000fec0003800000 */
.L_x_655:
[----:B------:R-:W-:-:S05]  /*7580*/  IMAD.U32 R140, RZ, RZ, UR22 ;  /* 0x00000016ff8c7e24 */ /* 0x000fca000f8e00ff */
[----:B------:R-:W-:-:S13]  /*7590*/  ISETP.NE.AND P1, PT, R140, 0x1, PT ;  /* 0x000000018c00780c */ /* 0x000fda0003f25270 */
[----:B------:R-:W2:Y:S01]  /*75a0*/  @P1 LDC.64 R56, c[0x0][0x9e8] ;  /* 0x00027a00ff381b82 */ /* 0x000ea20000000a00 */
[----:B------:R-:W-:-:S04]  /*75b0*/  @P1 IMAD.IADD R139, R19, 0x1, R4 ;  /* 0x00000001138b1824 */ /* 0x000fc800078e0204 */
[----:B--2---:R-:W-:-:S04]  /*75c0*/  @P1 IMAD.HI.U32 R138, R139, R56, RZ ;  /* 0x000000388b8a1227 */ /* 0x004fc800078e00ff */
[----:B------:R-:W-:Y:S01]  /*75d0*/  IMAD.MOV.U32 R56, RZ, RZ, R9 ;  /* 0x000000ffff387224 */ /* 0x000fe200078e0009 */
[----:B------:R-:W-:-:S07]  /*75e0*/  @P1 SHF.R.U32.HI R56, RZ, R57, R138 ;  /* 0x00000039ff381219 */ /* 0x000fce000001168a */
.L_x_656:
[----:B------:R-:W-:Y:S05]  /*75f0*/  BSYNC B0 ;  /* 0x0000000000007941 */ /* 0x000fea0003800000 */
.L_x_654:
[----:B------:R-:W-:-:S05]  /*7600*/  IMAD R56, R56, R140, R67 ;  /* 0x0000008c38387224 */ /* 0x000fca00078e0243 */
[----:B------:R-:W-:Y:S02]  /*7610*/  VIADDMNMX R71, R56, R140, R71, PT ;  /* 0x0000008c38477246 */ /* 0x000fe40003800147 */
[----:B------:R-:W-:-:S07]  /*7620*/  VIMNMX R70, R70, R56, !PT ;  /* 0x0000003846467248 */ /* 0x000fce0007fe0100 */
.L_x_653:
[----:B------:R-:W-:Y:S01]  /*7630*/  ISETP.GE.AND P3, PT, R69, 0x9, PT ;  /* 0x000000094500780c */ /* 0x000fe20003f66270 */
[----:B------:R-:W-:Y:S01]  /*7640*/  IMAD.IADD R137, R5, 0x1, R137 ;  /* 0x0000000105897824 */ /* 0x000fe200078e0289 */
[----:B------:R-:W-:Y:S01]  /*7650*/  ISETP.GE.AND P1, PT, R69, 0x2, PT ;  /* 0x000000024500780c */ /* 0x000fe20003f26270 */
[----:B------:R-:W-:Y:S01]  /*7660*/  IMAD.IADD R136, R5, 0x1, R136 ;  /* 0x0000000105887824 */ /* 0x000fe200078e0288 */
[----:B------:R-:W-:Y:S02]  /*7670*/  ISETP.GE.AND P4, PT, R69, 0xa, PT ;  /* 0x0000000a4500780c */ /* 0x000fe40003f86270 */
[----:B------:R-:W-:Y:S02]  /*7680*/  LOP3.LUT R16, R16, 0xfffffffd, RZ, 0xc0, !PT ;  /* 0xfffffffd10107812 */ /* 0x000fe400078ec0ff */
[----:B------:R-:W-:Y:S02]  /*7690*/  ISETP.GT.AND P2, PT, R70, 0x1, !P1 ;  /* 0x000000014600780c */ /* 0x000fe40004f44270 */
[----:B------:R-:W-:-:S02]  /*76a0*/  LOP3.LUT R2, R2, 0xfffffffd, RZ, 0xc0, !PT ;  /* 0xfffffffd02027812 */ /* 0x000fc400078ec0ff */
[----:B------:R-:W-:Y:S02]  /*76b0*/  ISETP.LT.OR P2, PT, R71, 0x2, P2 ;  /* 0x000000024700780c */ /* 0x000fe40001741670 */
[----:B------:R-:W-:Y:S02]  /*76c0*/  @P3 LOP3.LUT R16, R16, 0x2, RZ, 0xfc, !PT ;  /* 0x0000000210103812 */ /* 0x000fe400078efcff */
[----:B------:R-:W-:Y:S02]  /*76d0*/  FSEL R56, R13, -INF , !P2 ;  /* 0xff8000000d387808 */ /* 0x000fe40005000000 */
[----:B------:R-:W-:Y:S02]  /*76e0*/  LOP3.LUT R16, R16, 0xfffffffb, RZ, 0xc0, !PT ;  /* 0xfffffffb10107812 */ /* 0x000fe400078ec0ff */
[----:B------:R-:W-:Y:S02]  /*76f0*/  ISETP.GT.AND P3, PT, R70, 0x8, !P3 ;  /* 0x000000084600780c */ /* 0x000fe40005f64270 */
[----:B------:R-:W-:-:S02]  /*7700*/  @P4 LOP3.LUT R16, R16, 0x4, RZ, 0xfc, !PT ;  /* 0x0000000410104812 */ /* 0x000fc400078efcff */
[----:B------:R-:W-:Y:S02]  /*7710*/  ISETP.GT.AND P2, PT, R70, 0x9, !P4 ;  /* 0x000000094600780c */ /* 0x000fe40006744270 */
[----:B------:R-:W-:Y:S02]  /*7720*/  ISETP.GE.AND P4, PT, R69, 0x11, PT ;  /* 0x000000114500780c */ /* 0x000fe40003f86270 */
[C---:B------:R-:W-:Y:S02]  /*7730*/  ISETP.LT.OR P3, PT, R71.reuse, 0x9, P3 ;  /* 0x000000094700780c */ /* 0x040fe40001f61670 */
[----:B------:R-:W-:Y:S02]  /*7740*/  ISETP.LT.OR P2, PT, R71, 0xa, P2 ;  /* 0x0000000a4700780c */ /* 0x000fe40001741670 */
[----:B-1----:R-:W-:Y:S02]  /*7750*/  FSEL R20, R20, -INF , !P3 ;  /* 0xff80000014147808 */ /* 0x002fe40005800000 */
[----:B------:R-:W-:-:S02]  /*7760*/  ISETP.GE.AND P3, PT, R69, 0x12, PT ;  /* 0x000000124500780c */ /* 0x000fc40003f66270 */
[----:B------:R-:W-:Y:S02]  /*7770*/  LOP3.LUT R16, R16, 0xfffffff7, RZ, 0xc0, !PT ;  /* 0xfffffff710107812 */ /* 0x000fe400078ec0ff */
[----:B------:R-:W-:Y:S02]  /*7780*/  FSEL R21, R21, -INF , !P2 ;  /* 0xff80000015157808 */ /* 0x000fe40005000000 */
[----:B------:R-:W-:Y:S02]  /*7790*/  ISETP.GT.AND P2, PT, R70, 0x10, !P4 ;  /* 0x000000104600780c */ /* 0x000fe40006744270 */
[----:B------:R-:W-:Y:S02]  /*77a0*/  @P4 LOP3.LUT R16, R16, 0x8, RZ, 0xfc, !PT ;  /* 0x0000000810104812 */ /* 0x000fe400078efcff */
[----:B------:R-:W-:Y:S02]  /*77b0*/  ISETP.LT.OR P2, PT, R71, 0x11, P2 ;  /* 0x000000114700780c */ /* 0x000fe40001741670 */
[----:B------:R-:W-:-:S02]  /*77c0*/  LOP3.LUT R16, R16, 0xffffffef, RZ, 0xc0, !PT ;  /* 0xffffffef10107812 */ /* 0x000fc400078ec0ff */
[----:B------:R-:W-:Y:S02]  /*77d0*/  FSEL R122, R122, -INF , !P2 ;  /* 0xff8000007a7a7808 */ /* 0x000fe40005000000 */
[----:B------:R-:W-:Y:S02]  /*77e0*/  @P3 LOP3.LUT R16, R16, 0x10, RZ, 0xfc, !PT ;  /* 0x0000001010103812 */ /* 0x000fe400078efcff */
[----:B------:R-:W-:Y:S02]  /*77f0*/  ISETP.GT.AND P2, PT, R70, 0x11, !P3 ;  /* 0x000000114600780c */ /* 0x000fe40005f44270 */
[----:B------:R-:W-:Y:S02]  /*7800*/  ISETP.GE.AND P3, PT, R69, 0x19, PT ;  /* 0x000000194500780c */ /* 0x000fe40003f66270 */
[----:B------:R-:W-:Y:S02]  /*7810*/  ISETP.LT.OR P2, PT, R71, 0x12, P2 ;  /* 0x000000124700780c */ /* 0x000fe40001741670 */
[----:B------:R-:W-:-:S02]  /*7820*/  LOP3.LUT R16, R16, 0x7fffffff, RZ, 0xc0, !PT ;  /* 0x7fffffff10107812 */ /* 0x000fc400078ec0ff */
        /* <DEDUP_REMOVED lines=16> */
[----:B------:R-:W-:Y:S02]  /*7930*/  @P3 LOP3.LUT R16, R16, 0x80000000, RZ, 0xfc, !PT ;  /* 0x8000000010103812 */ /* 0x000fe400078efcff */
[----:B------:R-:W-:Y:S02]  /*7940*/  ISETP.GE.AND P3, PT, R69, 0x22, PT ;  /* 0x000000224500780c */ /* 0x000fe40003f66270 */
[----:B------:R-:W-:Y:S02]  /*7950*/  LOP3.LUT R16, R16, 0xbfffffff, RZ, 0xc0, !PT ;  /* 0xbfffffff10107812 */ /* 0x000fe400078ec0ff */
[----:B------:R-:W-:-:S04]  /*7960*/  ISETP.GT.AND P2, PT, R70, 0x21, !P3 ;  /* 0x000000214600780c */ /* 0x000fc80005f44270 */
        /* <DEDUP_REMOVED lines=174> */
[----:B------:R-:W-:Y:S02]  /*8450*/  FSEL R138, R12, -INF , !P6 ;  /* 0xff8000000c8a7808 */ /* 0x000fe40007000000 */
[----:B------:R-:W-:-:S13]  /*8460*/  ISETP.GE.AND P6, PT, R69, 0x9a, PT ;  /* 0x0000009a4500780c */ /* 0x000fda0003fc6270 */
[----:B------:R-:W-:Y:S02]  /*8470*/  @P6 LOP3.LUT R2, R2, 0x4, RZ, 0xfc, !PT ;  /* 0x0000000402026812 */ /* 0x000fe400078efcff */
[----:B------:R-:W-:-:S04]  /*8480*/  ISETP.GT.AND P6, PT, R70, 0x99, !P6 ;  /* 0x000000994600780c */ /* 0x000fc800077c4270 */
[----:B------:R-:W-:-:S04]  /*8490*/  ISETP.LT.OR P6, PT, R71, 0x9a, P6 ;  /* 0x0000009a4700780c */ /* 0x000fc800037c1670 */
[----:B------:R-:W-:Y:S02]  /*84a0*/  FSEL R135, R135, -INF , !P6 ;  /* 0xff80000087877808 */ /* 0x000fe40007000000 */
[----:B------:R-:W-:-:S13]  /*84b0*/  PLOP3.LUT P6, PT, PT, PT, UP0, 0x40, 0x0 ;  /* 0x000000000000781c */ /* 0x000fda0003fce808 */
[----:B------:R-:W-:Y:S05]  /*84c0*/  @P6 BRA `(.L_x_657) ;  /* 0x0000000000546947 */ /* 0x000fea0003800000 */
[----:B------:R-:W-:Y:S01]  /*84d0*/  IMAD.IADD R57, R19, 0x1, R5 ;  /* 0x0000000113397824 */ /* 0x000fe200078e0205 */
[----:B------:R-:W-:Y:S04]  /*84e0*/  BSSY B0, `(.L_x_658) ;  /* 0x0000010000007945 */ /* 0x000fe80003800000 */
[----:B------:R-:W-:-:S13]  /*84f0*/  ISETP.GT.AND P6, PT, R57, -0x1, PT ;  /* 0xffffffff3900780c */ /* 0x000fda0003fc4270 */
[----:B------:R-:W-:Y:S05]  /*8500*/  @P6 BRA `(.L_x_659) ;  /* 0x0000000000206947 */ /* 0x000fea0003800000 */
[----:B------:R-:W-:Y:S01]  /*8510*/  IMAD.U32 R70, RZ, RZ, UR22 ;  /* 0x00000016ff467e24 */ /* 0x000fe2000f8e00ff */
[----:B------:R-:W-:-:S04]  /*8520*/  LOP3.LUT R57, RZ, R57, RZ, 0x33, !PT ;  /* 0x00000039ff397212 */ /* 0x000fc800078e33ff */
[----:B------:R-:W-:-:S13]  /*8530*/  ISETP.NE.AND P6, PT, R70, 0x1, PT ;  /* 0x000000014600780c */ /* 0x000fda0003fc5270 */
[----:B------:R-:W1:Y:S02]  /*8540*/  @P6 LDC.64 R12, c[0x0][0x9e8] ;  /* 0x00027a00ff0c6b82 */ /* 0x000e640000000a00 */
[----:B-1----:R-:W-:-:S05]  /*8550*/  @P6 IMAD.HI.U32 R12, R57, R12, RZ ;  /* 0x0000000c390c6227 */ /* 0x002fca00078e00ff */
[----:B------:R-:W-:-:S04]  /*8560*/  @P6 SHF.R.U32.HI R57, RZ, R13, R12 ;  /* 0x0000000dff396219 */ /* 0x000fc8000001160c */
[----:B------:R-:W-:Y:S01]  /*8570*/  LOP3.LUT R57, RZ, R57, RZ, 0x33, !PT ;  /* 0x00000039ff397212 */ /* 0x000fe200078e33ff */
[----:B------:R-:W-:Y:S06]  /*8580*/  BRA `(.L_x_660) ;  /* 0x0000000000147947 */ /* 0x000fec0003800000 */
.L_x_659:
[----:B------:R-:W-:-:S05]  /*8590*/  IMAD.U32 R70, RZ, RZ, UR22 ;  /* 0x00000016ff467e24 */ /* 0x000fca000f8e00ff */
[----:B------:R-:W-:-:S13]  /*85a0*/  ISETP.NE.AND P6, PT, R70, 0x1, PT ;  /* 0x000000014600780c */ /* 0x000fda0003fc5270 */
[----:B------:R-:W1:Y:S02]  /*85b0*/  @P6 LDC.64 R12, c[0x0][0x9e8] ;  /* 0x00027a00ff0c6b82 */ /* 0x000e640000000a00 */
[----:B-1----:R-:W-:-:S05]  /*85c0*/  @P6 IMAD.HI.U32 R12, R57, R12, RZ ;  /* 0x0000000c390c6227 */ /* 0x002fca00078e00ff */
[----:B------:R-:W-:-:S07]  /*85d0*/  @P6 SHF.R.U32.HI R57, RZ, R13, R12 ;  /* 0x0000000dff396219 */ /* 0x000fce000001160c */
.L_x_660:
[----:B------:R-:W-:Y:S05]  /*85e0*/  BSYNC B0 ;  /* 0x0000000000007941 */ /* 0x000fea0003800000 */
.L_x_658:
[----:B------:R-:W-:-:S05]  /*85f0*/  IMAD R57, R57, R70, R67 ;  /* 0x0000004639397224 */ /* 0x000fca00078e0243 */
[----:B------:R-:W-:Y:S02]  /*8600*/  VIADDMNMX R137, R57, R70, R137, PT ;  /* 0x0000004639897246 */ /* 0x000fe40003800189 */
[----:B------:R-:W-:-:S07]  /*8610*/  VIMNMX R136, R136, R57, !PT ;  /* 0x0000003988887248 */ /* 0x000fce0007fe0100 */
.L_x_657:
[----:B------:R-:W-:Y:S01]  /*8620*/  ISETP.GT.AND P1, PT, R136, 0x1, !P1 ;  /* 0x000000018800780c */ /* 0x000fe20004f24270 */
[----:B------:R-:W-:Y:S01]  /*8630*/  IMAD.U32 R69, RZ, RZ, UR21 ;  /* 0x00000015ff457e24 */ /* 0x000fe2000f8e00ff */
[----:B------:R-:W-:Y:S02]  /*8640*/  LOP3.LUT P6, RZ, R16, 0x8000000, RZ, 0xc0, !PT ;  /* 0x0800000010ff7812 */ /* 0x000fe400078cc0ff */
        /* <DEDUP_REMOVED lines=73> */
[----:B------:R-:W-:Y:S02]  /*8ae0*/  ISETP.GT.AND P1, PT, R136, 0x30, !P6 ;  /* 0x000000308800780c */ /* 0x000fe40007724270 */
[----:B------:R-:W-:Y:S02]  /*8af0*/  LOP3.LUT P6, RZ, R16, 0x10000, RZ, 0xc0, !PT ;  /* 0x0001000010ff7812 */ /* 0x000fe400078cc0ff */
        /* <DEDUP_REMOVED lines=19> */
[C---:B------:R-:W-:Y:S02]  /*8c30*/  ISETP.GT.AND P1, PT, R136.reuse, 0x39, !P1 ;  /* 0x000000398800780c */ /* 0x040fe40004f24270 */
[----:B------:R-:W-:Y:S02]  /*8c40*/  FMNMX.FTZ R57, R135, R12, !PT ;  /* 0x0000000c87397209 */ /* 0x000fe40007810000 */
[----:B------:R-:W-:Y:S02]  /*8c50*/  ISETP.LT.OR P1, PT, R137, 0x3a, P1 ;  /* 0x0000003a8900780c */ /* 0x000fe40000f21670 */
[----:B------:R-:W-:Y:S01]  /*8c60*/  ISETP.GT.AND P2, PT, R136, 0x89, !P2 ;  /* 0x000000898800780c */ /* 0x000fe20005744270 */
[----:B------:R-:W1:Y:S01]  /*8c70*/  SHFL.BFLY PT, R12, R57, 0x2, 0x1f ;  /* 0x0c401f00390c7f89 */ /* 0x000e6200000e0000 */
[----:B------:R-:W-:Y:S02]  /*8c80*/  FSEL R119, R119, -INF , !P1 ;  /* 0xff80000077777808 */ /* 0x000fe40004800000 */
[----:B------:R-:W-:-:S02]  /*8c90*/  LOP3.LUT P1, RZ, R16, 0x800000, RZ, 0xc0, !PT ;  /* 0x0080000010ff7812 */ /* 0x000fc4000782c0ff */
[C---:B------:R-:W-:Y:S02]  /*8ca0*/  ISETP.LT.OR P2, PT, R137.reuse, 0x8a, P2 ;  /* 0x0000008a8900780c */ /* 0x040fe40001741670 */
[C---:B------:R-:W-:Y:S02]  /*8cb0*/  ISETP.GT.AND P1, PT, R136.reuse, 0x40, !P1 ;  /* 0x000000408800780c */ /* 0x040fe40004f24270 */
[----:B------:R-:W-:Y:S02]  /*8cc0*/  ISETP.GT.AND P3, PT, R136, 0x90, !P3 ;  /* 0x000000908800780c */ /* 0x000fe40005f64270 */
[----:B------:R-:W-:Y:S02]  /*8cd0*/  ISETP.LT.OR P1, PT, R137, 0x41, P1 ;  /* 0x000000418900780c */ /* 0x000fe40000f21670 */
[----:B------:R-:W-:Y:S02]  /*8ce0*/  FSEL R62, R62, -INF , !P2 ;  /* 0xff8000003e3e7808 */ /* 0x000fe40005000000 */
[----:B------:R-:W-:-:S02]  /*8cf0*/  FSEL R90, R90, -INF , !P1 ;  /* 0xff8000005a5a7808 */ /* 0x000fc40004800000 */
[----:B------:R-:W-:Y:S02]  /*8d00*/  LOP3.LUT P1, RZ, R16, 0x400000, RZ, 0xc0, !PT ;  /* 0x0040000010ff7812 */ /* 0x000fe4000782c0ff */
[C---:B------:R-:W-:Y:S02]  /*8d10*/  ISETP.GT.AND P4, PT, R136.reuse, 0x91, !P4 ;  /* 0x000000918800780c */ /* 0x040fe40006784270 */
[----:B------:R-:W-:Y:S02]  /*8d20*/  ISETP.GT.AND P1, PT, R136, 0x41, !P1 ;  /* 0x000000418800780c */ /* 0x000fe40004f24270 */
[C---:B------:R-:W-:Y:S02]  /*8d30*/  ISETP.LT.OR P3, PT, R137.reuse, 0x91, P3 ;  /* 0x000000918900780c */ /* 0x040fe40001f61670 */
[----:B------:R-:W-:Y:S02]  /*8d40*/  ISETP.LT.OR P1, PT, R137, 0x42, P1 ;  /* 0x000000428900780c */ /* 0x000fe40000f21670 */
[----:B-1----:R-:W-:-:S02]  /*8d50*/  FMNMX.FTZ R67, R57, R12, !PT ;  /* 0x0000000c39437209 */ /* 0x002fc40007810000 */
[----:B------:R-:W-:Y:S02]  /*8d60*/  FSEL R91, R91, -INF , !P1 ;  /* 0xff8000005b5b7808 */ /* 0x000fe40004800000 */
[----:B------:R-:W-:Y:S01]  /*8d70*/  LOP3.LUT P1, RZ, R16, 0x200000, RZ, 0xc0, !PT ;  /* 0x0020000010ff7812 */ /* 0x000fe2000782c0ff */
[----:B------:R-:W1:Y:S01]  /*8d80*/  SHFL.BFLY PT, R12, R67, 0x1, 0x1f ;  /* 0x0c201f00430c7f89 */ /* 0x000e6200000e0000 */
[C---:B------:R-:W-:Y:S02]  /*8d90*/  ISETP.GT.AND P5, PT, R136.reuse, 0x98, !P5 ;  /* 0x000000988800780c */ /* 0x040fe40006fa4270 */
[----:B------:R-:W-:Y:S02]  /*8da0*/  ISETP.GT.AND P1, PT, R136, 0x48, !P1 ;  /* 0x000000488800780c */ /* 0x000fe40004f24270 */
[C---:B------:R-:W-:Y:S02]  /*8db0*/  ISETP.LT.OR P4, PT, R137.reuse, 0x92, P4 ;  /* 0x000000928900780c */ /* 0x040fe40002781670 */
[----:B------:R-:W-:-:S02]  /*8dc0*/  ISETP.LT.OR P1, PT, R137, 0x49, P1 ;  /* 0x000000498900780c */ /* 0x000fc40000f21670 */
[----:B------:R-:W-:Y:S02]  /*8dd0*/  FSEL R63, R63, -INF , !P3 ;  /* 0xff8000003f3f7808 */ /* 0x000fe40005800000 */
[----:B------:R-:W-:Y:S02]  /*8de0*/  FSEL R94, R94, -INF , !P1 ;  /* 0xff8000005e5e7808 */ /* 0x000fe40004800000 */
[----:B------:R-:W-:Y:S02]  /*8df0*/  LOP3.LUT P1, RZ, R16, 0x100000, RZ, 0xc0, !PT ;  /* 0x0010000010ff7812 */ /* 0x000fe4000782c0ff */
[----:B------:R-:W-:Y:S02]  /*8e00*/  ISETP.LT.OR P5, PT, R137, 0x99, P5 ;  /* 0x000000998900780c */ /* 0x000fe40002fa1670 */
[----:B------:R-:W-:Y:S02]  /*8e10*/  ISETP.GT.AND P1, PT, R136, 0x49, !P1 ;  /* 0x000000498800780c */ /* 0x000fe40004f24270 */
[----:B------:R-:W-:-:S02]  /*8e20*/  FSEL R66, R66, -INF , !P5 ;  /* 0xff80000042427808 */ /* 0x000fc40006800000 */
[----:B------:R-:W-:Y:S02]  /*8e30*/  ISETP.LT.OR P1, PT, R137, 0x4a, P1 ;  /* 0x0000004a8900780c */ /* 0x000fe40000f21670 */
[----:B-1----:R-:W-:Y:S02]  /*8e40*/  FMNMX.FTZ R12, R67, R12, !PT ;  /* 0x0000000c430c7209 */ /* 0x002fe40007810000 */
        /* <DEDUP_REMOVED lines=61> */
[----:B------:R-:W-:Y:S02]  /*9220*/  ISETP.GT.AND P1, PT, R136, RZ, !P6 ;  /* 0x000000ff8800720c */ /* 0x000fe40007724270 */
[----:B------:R-:W-:Y:S02]  /*9230*/  LOP3.LUT P6, RZ, R2, 0x4, RZ, 0xc0, !PT ;  /* 0x0000000402ff7812 */ /* 0x000fe400078cc0ff */
[----:B------:R-:W-:Y:S02]  /*9240*/  ISETP.LT.OR P1, PT, R137, 0x1, P1 ;  /* 0x000000018900780c */ /* 0x000fe40000f21670 */
[----:B------:R-:W-:Y:S02]  /*9250*/  ISETP.GT.AND P2, PT, R136, 0x99, !P6 ;  /* 0x000000998800780c */ /* 0x000fe40007744270 */
[----:B------:R-:W-:Y:S01]  /*9260*/  FSEL R13, R14, -INF , !P1 ;  /* 0xff8000000e0d7808 */ /* 0x000fe20004800000 */
[----:B------:R-:W-:-:S01]  /*9270*/  FFMA.FTZ R14, R12, R69, -8 ;  /* 0xc10000000c0e7423 */ /* 0x000fc20000010045 */
[----:B------:R-:W-:-:S02]  /*9280*/  FSETP.NEU.FTZ.AND P1, PT, R12, -INF , PT ;  /* 0xff8000000c00780b */ /* 0x000fc40003f3d000 */
[----:B------:R-:W-:Y:S02]  /*9290*/  ISETP.LT.OR P2, PT, R137, 0x9a, P2 ;  /* 0x0000009a8900780c */ /* 0x000fe40001741670 */
[----:B------:R-:W-:Y:S02]  /*92a0*/  FSEL R14, R14, RZ, P1 ;  /* 0x000000ff0e0e7208 */ /* 0x000fe40000800000 */
[----:B------:R-:W-:-:S03]  /*92b0*/  FSEL R68, R68, -INF , !P2 ;  /* 0xff80000044447808 */ /* 0x000fc60005000000 */
        /* <DEDUP_REMOVED lines=13> */
[----:B------:R1:W-:Y:S01]  /*9390*/  MUFU.EX2 R104, R127 ;  /* 0x0000007f00687308 */ /* 0x0003e20000000800 */
        /* <DEDUP_REMOVED lines=9> */
[--C-:B-1----:R-:W-:Y:S01]  /*9430*/  FFMA.FTZ R127, R113, UR21, -R14.reuse ;  /* 0x00000015717f7c23 */ /* 0x102fe2000801080e */
        /* <DEDUP_REMOVED lines=19> */
[----:B------:R-:W-:-:S03]  /*9570*/  FFMA.FTZ R113, R116, UR21, -R14 ;  /* 0x0000001574717c23 */ /* 0x000fc6000801080e */
[----:B------:R-:W-:Y:S02]  /*9580*/  FMNMX.FTZ R123, R111, R126, !PT ;  /* 0x0000007e6f7b7209 */ /* 0x000fe40007810000 */
[----:B------:R-:W-:Y:S01]  /*9590*/  MUFU.EX2 R70, R70 ;  /* 0x0000004600467308 */ /* 0x000fe20000000800 */
[----:B-1----:R-:W-:-:S01]  /*95a0*/  FFMA.FTZ R127, R76, UR21, -R14 ;  /* 0x000000154c7f7c23 */ /* 0x002fc2000801080e */
[----:B------:R-:W-:Y:S01]  /*95b0*/  FMNMX.FTZ R116, R114, R123, !PT ;  /* 0x0000007b72747209 */ /* 0x000fe20007810000 */
[----:B------:R-:W-:-:S01]  /*95c0*/  FFMA.FTZ R123, R117, UR21, -R14 ;  /* 0x00000015757b7c23 */ /* 0x000fc2000801080e */
[----:B------:R-:W-:Y:S02]  /*95d0*/  FSEL R76, R64, -INF , !P4 ;  /* 0xff800000404c7808 */ /* 0x000fe40006000000 */
[----:B------:R-:W-:Y:S02]  /*95e0*/  FMNMX.FTZ R117, R115, R116, !PT ;  /* 0x0000007473757209 */ /* 0x000fe40007810000 */
[----:B------:R1:W-:Y:S02]  /*95f0*/  MUFU.EX2 R116, R123 ;  /* 0x0000007b00747308 */ /* 0x0003e40000000800 */
[----:B------:R-:W-:-:S04]  /*9600*/  FMNMX.FTZ R126, R118, R117, !PT ;  /* 0x00000075767e7209 */ /* 0x000fc80007810000 */
[----:B------:R-:W-:Y:S02]  /*9610*/  FMNMX.FTZ R117, R119, R126, !PT ;  /* 0x0000007e77757209 */ /* 0x000fe40007810000 */
[----:B------:R2:W-:Y:S02]  /*9620*/  MUFU.EX2 R64, R127 ;  /* 0x0000007f00407308 */ /* 0x0005e40000000800 */
[----:B------:R-:W-:-:S04]  /*9630*/  FMNMX.FTZ R126, R90, R117, !PT ;  /* 0x000000755a7e7209 */ /* 0x000fc80007810000 */
[----:B------:R-:W-:Y:S02]  /*9640*/  FMNMX.FTZ R117, R91, R126, !PT ;  /* 0x0000007e5b757209 */ /* 0x000fe40007810000 */
[----:B------:R-:W-:Y:S02]  /*9650*/  MUFU.EX2 R57, R57 ;  /* 0x0000003900397308 */ /* 0x000fe40000000800 */
        /* <DEDUP_REMOVED lines=27> */
[----:B------:R-:W-:Y:S01]  /*9810*/  FMNMX.FTZ R117, R63, R126, !PT ;  /* 0x0000007e3f757209 */ /* 0x000fe20007810000 */
[----:B------:R-:W-:-:S03]  /*9820*/  FFMA.FTZ R126, R131, UR21, -R14 ;  /* 0x00000015837e7c23 */ /* 0x000fc6000801080e */
[----:B------:R-:W-:Y:S02]  /*9830*/  FMNMX.FTZ R117, R76, R117, !PT ;  /* 0x000000754c757209 */ /* 0x000fe40007810000 */
[----:B------:R-:W-:Y:S02]  /*9840*/  MUFU.EX2 R109, R109 ;  /* 0x0000006d006d7308 */ /* 0x000fe40000000800 */
[----:B------:R-:W-:-:S04]  /*9850*/  FMNMX.FTZ R117, R66, R117, !PT ;  /* 0x0000007542757209 */ /* 0x000fc80007810000 */
[----:B-1----:R-:W-:Y:S01]  /*9860*/  FMNMX.FTZ R123, R68, R117, !PT ;  /* 0x00000075447b7209 */ /* 0x002fe20007810000 */
[----:B------:R-:W-:-:S01]  /*9870*/  FFMA.FTZ R117, R130, UR21, -R14 ;  /* 0x0000001582757c23 */ /* 0x000fc2000801080e */
[--C-:B------:R-:W-:Y:S01]  /*9880*/  FFMA.FTZ R130, R61, UR21, -R14.reuse ;  /* 0x000000153d827c23 */ /* 0x100fe2000801080e */
[----:B------:R-:W-:-:S01]  /*9890*/  FFMA.FTZ R61, R133, UR21, -R14 ;  /* 0x00000015853d7c23 */ /* 0x000fc2000801080e */
[----:B------:R-:W-:Y:S01]  /*98a0*/  MUFU.EX2 R113, R113 ;  /* 0x0000007100717308 */ /* 0x000fe20000000800 */
[----:B------:R-:W1:Y:S07]  /*98b0*/  SHFL.BFLY PT, R136, R123, 0x2, 0x1f ;  /* 0x0c401f007b887f89 */ /* 0x000e6e00000e0000 */
[----:B------:R-:W-:Y:S08]  /*98c0*/  MUFU.EX2 R88, R88 ;  /* 0x0000005800587308 */ /* 0x000ff00000000800 */
[----:B------:R-:W-:Y:S08]  /*98d0*/  MUFU.EX2 R89, R89 ;  /* 0x0000005900597308 */ /* 0x000ff00000000800 */
[----:B------:R-:W-:Y:S01]  /*98e0*/  MUFU.EX2 R92, R92 ;  /* 0x0000005c005c7308 */ /* 0x000fe20000000800 */
[----:B-1----:R-:W-:Y:S01]  /*98f0*/  FMNMX.FTZ R136, R123, R136, !PT ;  /* 0x000000887b887209 */ /* 0x002fe20007810000 */
[--C-:B------:R-:W-:Y:S01]  /*9900*/  FFMA.FTZ R123, R132, UR21, -R14.reuse ;  /* 0x00000015847b7c23 */ /* 0x100fe2000801080e */
[----:B------:R-:W-:-:S01]  /*9910*/  FFMA.FTZ R132, R65, UR21, -R14 ;  /* 0x0000001541847c23 */ /* 0x000fc2000801080e */
[----:B------:R-:W-:Y:S01]  /*9920*/  FFMA.FTZ R65, R134, UR21, -R14 ;  /* 0x0000001586417c23 */ /* 0x000fe2000801080e */
[----:B------:R-:W-:Y:S01]  /*9930*/  FSEL R134, R12, RZ, P1 ;  /* 0x000000ff0c867208 */ /* 0x000fe20000800000 */
[----:B--2---:R-:W1:Y:S02]  /*9940*/  SHFL.BFLY PT, R127, R136, 0x1, 0x1f ;  /* 0x0c201f00887f7f89 */ /* 0x004e6400000e0000 */
[----:B------:R-:W-:Y:S02]  /*9950*/  MUFU.EX2 R93, R93 ;  /* 0x0000005d005d7308 */ /* 0x000fe40000000800 */
[----:B------:R-:W-:-:S04]  /*9960*/  FADD.FTZ R11, -R134, R11 ;  /* 0x0000000b860b7221 */ /* 0x000fc80000010100 */
[----:B------:R-:W-:Y:S02]  /*9970*/  FMUL.FTZ R11, R11, UR21 ;  /* 0x000000150b0b7c20 */ /* 0x000fe40008410000 */
[----:B------:R-:W-:Y:S08]  /*9980*/  MUFU.EX2 R96, R96 ;  /* 0x0000006000607308 */ /* 0x000ff00000000800 */
[----:B------:R-:W2:Y:S01]  /*9990*/  MUFU.EX2 R11, R11 ;  /* 0x0000000b000b7308 */ /* 0x000ea20000000800 */
[----:B-1----:R-:W-:Y:S01]  /*99a0*/  FMNMX.FTZ R14, R136, R127, !PT ;  /* 0x0000007f880e7209 */ /* 0x002fe20007810000 */
[----:B------:R-:W-:-:S06]  /*99b0*/  IMAD.U32 R127, RZ, RZ, UR21 ;  /* 0x00000015ff7f7e24 */ /* 0x000fcc000f8e00ff */
[----:B------:R-:W-:Y:S01]  /*99c0*/  MUFU.EX2 R97, R97 ;  /* 0x0000006100617308 */ /* 0x000fe20000000800 */
[C---:B------:R-:W-:Y:S01]  /*99d0*/  FSETP.NEU.FTZ.AND P1, PT, R14.reuse, -INF , PT ;  /* 0xff8000000e00780b */ /* 0x040fe20003f3d000 */
[----:B------:R-:W-:-:S05]  /*99e0*/  FFMA.FTZ R127, R14, R127, -8 ;  /* 0xc10000000e7f7423 */ /* 0x000fca000001007f */
[----:B------:R-:W-:Y:S01]  /*99f0*/  FSEL R127, R127, RZ, P1 ;  /* 0x000000ff7f7f7208 */ /* 0x000fe20000800000 */
[----:B--2---:R-:W-:-:S01]  /*9a00*/  FFMA.FTZ R138, R11, R7, R70 ;  /* 0x000000070b8a7223 */ /* 0x004fc20000010046 */
[----:B------:R-:W-:Y:S03]  /*9a10*/  MUFU.EX2 R100, R100 ;  /* 0x0000006400647308 */ /* 0x000fe60000000800 */
[----:B------:R-:W-:-:S01]  /*9a20*/  FFMA.FTZ R136, R15, UR21, -R127 ;  /* 0x000000150f887c23 */ /* 0x000fc2000801087f */
[--C-:B------:R-:W-:Y:S01]  /*9a30*/  FFMA.FTZ R15, R120, UR21, -R127.reuse ;  /* 0x00000015780f7c23 */ /* 0x100fe2000801087f */
[----:B------:R-:W-:-:S01]  /*9a40*/  FFMA.FTZ R120, R121, UR21, -R127 ;  /* 0x0000001579787c23 */ /* 0x000fc2000801087f */
[--C-:B------:R-:W-:Y:S01]  /*9a50*/  FFMA.FTZ R121, R124, UR21, -R127.reuse ;  /* 0x000000157c797c23 */ /* 0x100fe2000801087f */
[----:B------:R-:W-:-:S01]  /*9a60*/  FFMA.FTZ R124, R125, UR21, -R127 ;  /* 0x000000157d7c7c23 */ /* 0x000fc2000801087f */
[--C-:B------:R-:W-:Y:S01]  /*9a70*/  FFMA.FTZ R125, R128, UR21, -R127.reuse ;  /* 0x00000015807d7c23 */ /* 0x100fe2000801087f */
[----:B------:R-:W-:-:S01]  /*9a80*/  FFMA.FTZ R128, R129, UR21, -R127 ;  /* 0x0000001581807c23 */ /* 0x000fc2000801087f */
[----:B------:R-:W-:Y:S01]  /*9a90*/  FSEL R129, R14, RZ, P1 ;  /* 0x000000ff0e817208 */ /* 0x000fe20000800000 */
[----:B------:R-:W-:-:S01]  /*9aa0*/  FFMA.FTZ R131, R94, UR21, -R127 ;  /* 0x000000155e837c23 */ /* 0x000fc2000801087f */
[--C-:B------:R-:W-:Y:S01]  /*9ab0*/  FFMA.FTZ R13, R13, UR21, -R127.reuse ;  /* 0x000000150d0d7c23 */ /* 0x100fe2000801087f */
[----:B------:R-:W-:Y:S01]  /*9ac0*/  MUFU.EX2 R136, R136 ;  /* 0x0000008800887308 */ /* 0x000fe20000000800 */
[----:B------:R-:W-:-:S01]  /*9ad0*/  FFMA.FTZ R106, R106, UR21, -R127 ;  /* 0x000000156a6a7c23 */ /* 0x000fc2000801087f */
[----:B------:R-:W-:Y:S01]  /*9ae0*/  FADD.FTZ R129, -R129, R10 ;  /* 0x0000000a81817221 */ /* 0x000fe20000010100 */
[----:B------:R-:W-:-:S01]  /*9af0*/  FFMA.FTZ R107, R107, UR21, -R127 ;  /* 0x000000156b6b7c23 */ /* 0x000fc2000801087f */
[--C-:B------:R-:W-:Y:S01]  /*9b00*/  FFMA.FTZ R110, R110, UR21, -R127.reuse ;  /* 0x000000156e6e7c23 */ /* 0x100fe2000801087f */
[----:B------:R-:W-:-:S01]  /*9b10*/  FFMA.FTZ R111, R111, UR21, -R127 ;  /* 0x000000156f6f7c23 */ /* 0x000fc2000801087f */
[----:B------:R-:W-:Y:S01]  /*9b20*/  FMUL.FTZ R94, R129, UR21 ;  /* 0x00000015815e7c20 */ /* 0x000fe20008410000 */
[----:B------:R-:W-:-:S01]  /*9b30*/  FADD.FTZ R129, R57, R138 ;  /* 0x0000008a39817221 */ /* 0x000fc20000010000 */
[----:B------:R-:W-:Y:S01]  /*9b40*/  MUFU.EX2 R13, R13 ;  /* 0x0000000d000d7308 */ /* 0x000fe20000000800 */
[----:B------:R-:W-:-:S01]  /*9b50*/  FFMA.FTZ R114, R114, UR21, -R127 ;  /* 0x0000001572727c23 */ /* 0x000fc2000801087f */
[----:B------:R-:W-:Y:S01]  /*9b60*/  FFMA.FTZ R115, R115, UR21, -R127 ;  /* 0x0000001573737c23 */ /* 0x000fe2000801087f */
[----:B------:R-:W-:-:S01]  /*9b70*/  FADD.FTZ R138, R20, R129 ;  /* 0x00000081148a7221 */ /* 0x000fc20000010000 */
[--C-:B------:R-:W-:Y:S01]  /*9b80*/  FFMA.FTZ R118, R118, UR21, -R127.reuse ;  /* 0x0000001576767c23 */ /* 0x100fe2000801087f */
[----:B------:R-:W-:-:S01]  /*9b90*/  FFMA.FTZ R119, R119, UR21, -R127 ;  /* 0x0000001577777c23 */ /* 0x000fc2000801087f */
[----:B------:R-:W-:Y:S01]  /*9ba0*/  FFMA.FTZ R90, R90, UR21, -R127 ;  /* 0x000000155a5a7c23 */ /* 0x000fe2000801087f */
[----:B------:R-:W-:-:S01]  /*9bb0*/  FADD.FTZ R129, R21, R138 ;  /* 0x0000008a15817221 */ /* 0x000fc20000010000 */
        /* <DEDUP_REMOVED lines=17> */
[----:B-1----:R-:W-:-:S01]  /*9cd0*/  FFMA.FTZ R7, R94, R6, R13 ;  /* 0x000000065e077223 */ /* 0x002fc2000001000d */
[--C-:B------:R-:W-:Y:S01]  /*9ce0*/  FFMA.FTZ R84, R84, UR21, -R127.reuse ;  /* 0x0000001554547c23 */ /* 0x100fe2000801087f */
[----:B------:R-:W-:-:S01]  /*9cf0*/  FFMA.FTZ R85, R85, UR21, -R127 ;  /* 0x0000001555557c23 */ /* 0x000fc2000801087f */
[----:B------:R-:W-:Y:S01]  /*9d00*/  FFMA.FTZ R58, R58, UR21, -R127 ;  /* 0x000000153a3a7c23 */ /* 0x000fe2000801087f */
[----:B------:R-:W-:-:S01]  /*9d10*/  FADD.FTZ R6, R136, R7 ;  /* 0x0000000788067221 */ /* 0x000fc20000010000 */
[--C-:B------:R-:W-:Y:S01]  /*9d20*/  FFMA.FTZ R59, R59, UR21, -R127.reuse ;  /* 0x000000153b3b7c23 */ /* 0x100fe2000801087f */
[----:B------:R-:W-:-:S01]  /*9d30*/  FFMA.FTZ R60, R60, UR21, -R127 ;  /* 0x000000153c3c7c23 */ /* 0x000fc2000801087f */
[----:B------:R-:W1:Y:S01]  /*9d40*/  MUFU.EX2 R121, R121 ;  /* 0x0000007900797308 */ /* 0x000e620000000800 */
[----:B--2---:R-:W-:-:S01]  /*9d50*/  FADD.FTZ R7, R15, R6 ;  /* 0x000000060f077221 */ /* 0x004fc20000010000 */
[----:B------:R-:W-:-:S06]  /*9d60*/  FFMA.FTZ R66, R66, UR21, -R127 ;  /* 0x0000001542427c23 */ /* 0x000fcc000801087f */
[----:B------:R-:W2:Y:S01]  /*9d70*/  MUFU.EX2 R124, R124 ;  /* 0x0000007c007c7308 */ /* 0x000ea20000000800 */
[----:B---3--:R-:W-:-:S07]  /*9d80*/  FADD.FTZ R6, R120, R7 ;  /* 0x0000000778067221 */ /* 0x008fce0000010000 */
[----:B------:R-:W3:Y:S01]  /*9d90*/  MUFU.EX2 R125, R125 ;  /* 0x0000007d007d7308 */ /* 0x000ee20000000800 */
[----:B-1----:R-:W-:-:S07]  /*9da0*/  FADD.FTZ R7, R121, R6 ;  /* 0x0000000679077221 */ /* 0x002fce0000010000 */
[----:B------:R-:W1:Y:S01]  /*9db0*/  MUFU.EX2 R128, R128 ;  /* 0x0000008000807308 */ /* 0x000e620000000800 */
[----:B--2---:R-:W-:-:S01]  /*9dc0*/  FADD.FTZ R6, R124, R7 ;  /* 0x000000077c067221 */ /* 0x004fc20000010000 */
[----:B------:R-:W-:-:S06]  /*9dd0*/  FADD.FTZ R7, R69, R138 ;  /* 0x0000008a45077221 */ /* 0x000fcc0000010000 */
[----:B------:R-:W2:Y:S01]  /*9de0*/  MUFU.EX2 R106, R106 ;  /* 0x0000006a006a7308 */ /* 0x000ea20000000800 */
[----:B---3--:R-:W-:-:S01]  /*9df0*/  FADD.FTZ R129, R125, R6 ;  /* 0x000000067d817221 */ /* 0x008fc20000010000 */
[----:B------:R-:W-:-:S04]  /*9e00*/  FADD.FTZ R6, R122, R7 ;  /* 0x000000077a067221 */ /* 0x000fc80000010000 */
[----:B------:R-:W-:Y:S02]  /*9e10*/  FADD.FTZ R7, R71, R6 ;  /* 0x0000000647077221 */ /* 0x000fe40000010000 */
[----:B------:R-:W3:Y:S01]  /*9e20*/  MUFU.EX2 R107, R107 ;  /* 0x0000006b006b7308 */ /* 0x000ee20000000800 */
[----:B-1----:R-:W-:-:S01]  /*9e30*/  FADD.FTZ R129, R128, R129 ;  /* 0x0000008180817221 */ /* 0x002fc20000010000 */
[----:B------:R-:W-:-:S06]  /*9e40*/  FADD.FTZ R138, R104, R7 ;  /* 0x00000007688a7221 */ /* 0x000fcc0000010000 */
[----:B------:R-:W1:Y:S01]  /*9e50*/  MUFU.EX2 R110, R110 ;  /* 0x0000006e006e7308 */ /* 0x000e620000000800 */
[----:B--2---:R-:W-:-:S01]  /*9e60*/  FADD.FTZ R6, R106, R129 ;  /* 0x000000816a067221 */ /* 0x004fc20000010000 */
[----:B------:R-:W-:-:S04]  /*9e70*/  FADD.FTZ R129, R105, R138 ;  /* 0x0000008a69817221 */ /* 0x000fc80000010000 */
[----:B------:R-:W-:Y:S02]  /*9e80*/  FADD.FTZ R138, R108, R129 ;  /* 0x000000816c8a7221 */ /* 0x000fe40000010000 */
[----:B------:R-:W2:Y:S01]  /*9e90*/  MUFU.EX2 R111, R111 ;  /* 0x0000006f006f7308 */ /* 0x000ea20000000800 */
[----:B---3--:R-:W-:-:S01]  /*9ea0*/  FADD.FTZ R7, R107, R6 ;  /* 0x000000066b077221 */ /* 0x008fc20000010000 */
[----:B------:R-:W-:-:S04]  /*9eb0*/  FADD.FTZ R129, R109, R138 ;  /* 0x0000008a6d817221 */ /* 0x000fc80000010000 */
[----:B------:R-:W-:Y:S02]  /*9ec0*/  FADD.FTZ R138, R112, R129 ;  /* 0x00000081708a7221 */ /* 0x000fe40000010000 */
[----:B------:R-:W3:Y:S01]  /*9ed0*/  MUFU.EX2 R114, R114 ;  /* 0x0000007200727308 */ /* 0x000ee20000000800 */
[----:B-1----:R-:W-:-:S01]  /*9ee0*/  FADD.FTZ R6, R110, R7 ;  /* 0x000000076e067221 */ /* 0x002fc20000010000 */
[----:B------:R-:W-:-:S04]  /*9ef0*/  FADD.FTZ R129, R113, R138 ;  /* 0x0000008a71817221 */ /* 0x000fc80000010000 */
[----:B------:R-:W-:Y:S02]  /*9f00*/  FADD.FTZ R129, R116, R129 ;  /* 0x0000008174817221 */ /* 0x000fe40000010000 */
        /* <DEDUP_REMOVED lines=38> */
[----:B--2---:R-:W-:-:S01]  /*a170*/  FADD.FTZ R138, R74, R129 ;  /* 0x000000814a8a7221 */ /* 0x004fc20000010000 */
[----:B------:R-:W-:-:S06]  /*a180*/  FFMA.FTZ R129, R62, UR21, -R127 ;  /* 0x000000153e817c23 */ /* 0x000fcc000801087f */
[----:B------:R-:W2:Y:S01]  /*a190*/  MUFU.EX2 R78, R78 ;  /* 0x0000004e004e7308 */ /* 0x000ea20000000800 */
[----:B---3--:R-:W-:-:S04]  /*a1a0*/  FADD.FTZ R7, R73, R6 ;  /* 0x0000000649077221 */ /* 0x008fc80000010000 */
[----:B------:R-:W-:-:S03]  /*a1b0*/  FADD.FTZ R6, R64, R7 ;  /* 0x0000000740067221 */ /* 0x000fc60000010000 */
        /* <DEDUP_REMOVED lines=8> */
[--C-:B------:R-:W-:Y:S01]  /*a240*/  FFMA.FTZ R62, R63, UR21, -R127.reuse ;  /* 0x000000153f3e7c23 */ /* 0x100fe2000801087f */
[----:B------:R-:W-:-:S01]  /*a250*/  FFMA.FTZ R63, R76, UR21, -R127 ;  /* 0x000000154c3f7c23 */ /* 0x000fc2000801087f */
[----:B------:R-:W-:-:S04]  /*a260*/  FFMA.FTZ R127, R68, UR21, -R127 ;  /* 0x00000015447f7c23 */ /* 0x000fc8000801087f */
        /* <DEDUP_REMOVED lines=44> */
[----:B---3--:R-:W-:-:S03]  /*a530*/  FADD.FTZ R7, R134, R131 ;  /* 0x0000008386077221 */ /* 0x008fc60000010000 */
[----:B-1----:R-:W-:Y:S01]  /*a540*/  FADD.FTZ R6, R127, R6 ;  /* 0x000000067f067221 */ /* 0x002fe20000010000 */
[----:B------:R-:W-:Y:S06]  /*a550*/  @!P0 BRA `(.L_x_661) ;  /* 0x0000000000048947 */ /* 0x000fec0003800000 */
[----:B------:R-:W-:Y:S01]  /*a560*/  BPT.TRAP 0x1 ;  /* 0x000000040000795c */ /* 0x000fe20000300000 */
.L_x_661:
[----:B------:R-:W-:Y:S01]  /*a570*/  UIADD3 UR6, UR11, 0x13260, URZ ;  /* 0x000132600b067890 */ /* 0x000fe2000fffe03f */
[----:B------:R-:W-:Y:S01]  /*a580*/  ISETP.GT.AND P1, PT, R3, UR27, PT ;  /* 0x0000001b03007c0c */ /* 0x000fe2000bf24270 */
[----:B------:R-:W-:Y:S01]  /*a590*/  UMOV UR37, UR25 ;  /* 0x0000001900257c82 */ /* 0x000fe20008000000 */
[----:B------:R-:W-:Y:S01]  /*a5a0*/  F2FP.SATFINITE.E4M3.F32.PACK_AB_MERGE_C R15, R120, R15, RZ ;  /* 0x0000000f780f723e */ /* 0x000fe200048070ff */
[----:B------:R-:W-:Y:S01]  /*a5b0*/  UPRMT UR6, UR39, 0x654, UR6 ;  /* 0x0000065427067896 */ /* 0x000fe20008000006 */
[----:B------:R-:W-:Y:S01]  /*a5c0*/  F2FP.SATFINITE.E4M3.F32.PACK_AB_MERGE_C R10, R95, R10, RZ ;  /* 0x0000000a5f0a723e */ /* 0x000fe200048070ff */
[----:B------:R-:W-:Y:S01]  /*a5d0*/  UMOV UR38, UR26 ;  /* 0x0000001a00267c82 */ /* 0x000fe20008000000 */
[----:B------:R-:W-:Y:S01]  /*a5e0*/  F2FP.SATFINITE.E4M3.F32.PACK_AB_MERGE_C R20, R21, R20, RZ ;  /* 0x000000141514723e */ /* 0x000fe200048070ff */
[----:B------:R-:W-:Y:S01]  /*a5f0*/  FMUL.FTZ R24, R24, R11 ;  /* 0x0000000b18187220 */ /* 0x000fe20000410000 */
[----:B------:R-:W-:Y:S01]  /*a600*/  F2FP.SATFINITE.E4M3.F32.PACK_AB_MERGE_C R69, R122, R69, RZ ;  /* 0x000000457a45723e */ /* 0x000fe200048070ff */
[----:B------:R-:W-:Y:S01]  /*a610*/  FMUL.FTZ R25, R25, R11 ;  /* 0x0000000b19197220 */ /* 0x000fe20000410000 */
[----:B------:R-:W-:Y:S01]  /*a620*/  F2FP.SATFINITE.E4M3.F32.PACK_AB_MERGE_C R125, R128, R125, RZ ;  /* 0x0000007d807d723e */ /* 0x000fe200048070ff */
[----:B------:R-:W-:Y:S01]  /*a630*/  FMUL.FTZ R28, R28, R11 ;  /* 0x0000000b1c1c7220 */ /* 0x000fe20000410000 */
[----:B------:R-:W-:Y:S01]  /*a640*/  F2FP.SATFINITE.E4M3.F32.PACK_AB_MERGE_C R105, R108, R105, RZ ;  /* 0x000000696c69723e */ /* 0x000fe200048070ff */
[----:B------:R-:W-:Y:S01]  /*a650*/  SYNCS.ARRIVE.TRANS64.RED.A1T0 RZ, [UR6], RZ ;  /* 0x000000ffffff79a7 */ /* 0x000fe20008100406 */
        /* <DEDUP_REMOVED lines=27> */
[----:B------:R-:W-:Y:S01]  /*a810*/  VIADD R3, R3, 0xffffffff ;  /* 0xffffffff03037836 */ /* 0x000fe20000000000 */
[----:B------:R-:W-:Y:S01]  /*a820*/  F2FP.SATFINITE.E4M3.F32.PACK_AB_MERGE_C R153, R136, R13, R15 ;  /* 0x0000000d8899723e */ /* 0x000fe2000480700f */
[----:B------:R-:W-:Y:S01]  /*a830*/  FMUL.FTZ R26, R26, R94 ;  /* 0x0000005e1a1a7220 */ /* 0x000fe20000410000 */
[----:B------:R-:W-:Y:S01]  /*a840*/  F2FP.SATFINITE.E4M3.F32.PACK_AB_MERGE_C R145, R91, R90, R10 ;  /* 0x0000005a5b91723e */ /* 0x000fe2000480700a */
[----:B------:R-:W-:Y:S01]  /*a850*/  FMUL.FTZ R27, R27, R94 ;  /* 0x0000005e1b1b7220 */ /* 0x000fe20000410000 */
[----:B------:R-:W-:Y:S01]  /*a860*/  F2FP.SATFINITE.E4M3.F32.PACK_AB_MERGE_C R152, R57, R70, R20 ;  /* 0x000000463998723e */ /* 0x000fe20004807014 */
[----:B------:R-:W-:Y:S01]  /*a870*/  FMUL.FTZ R30, R30, R94 ;  /* 0x0000005e1e1e7220 */ /* 0x000fe20000410000 */
[----:B------:R-:W-:Y:S01]  /*a880*/  F2FP.SATFINITE.E4M3.F32.PACK_AB_MERGE_C R154, R67, R56, R69 ;  /* 0x00000038439a723e */ /* 0x000fe20004807045 */
[-C--:B------:R-:W-:Y:S01]  /*a890*/  FMUL.FTZ R31, R31, R94.reuse ;  /* 0x0000005e1f1f7220 */ /* 0x080fe20000410000 */
[----:B------:R-:W-:Y:S01]  /*a8a0*/  F2FP.SATFINITE.E4M3.F32.PACK_AB_MERGE_C R155, R124, R121, R125 ;  /* 0x000000797c9b723e */ /* 0x000fe2000480707d */
[-C--:B------:R-:W-:Y:S01]  /*a8b0*/  FMUL.FTZ R34, R34, R94.reuse ;  /* 0x0000005e22227220 */ /* 0x080fe20000410000 */
[----:B------:R-:W-:Y:S01]  /*a8c0*/  F2FP.SATFINITE.E4M3.F32.PACK_AB_MERGE_C R148, R104, R71, R105 ;  /* 0x000000476894723e */ /* 0x000fe20004807069 */
[----:B------:R-:W-:Y:S01]  /*a8d0*/  FMUL.FTZ R35, R35, R94 ;  /* 0x0000005e23237220 */ /* 0x000fe20000410000 */
[----:B------:R-:W-:Y:S01]  /*a8e0*/  F2FP.SATFINITE.E4M3.F32.PACK_AB_MERGE_C R149, R107, R106, R110 ;  /* 0x0000006a6b95723e */ /* 0x000fe2000480706e */
[-C--:B------:R-:W-:Y:S01]  /*a8f0*/  FMUL.FTZ R38, R38, R94.reuse ;  /* 0x0000005e26267220 */ /* 0x080fe20000410000 */
[----:B------:R-:W-:Y:S01]  /*a900*/  F2FP.SATFINITE.E4M3.F32.PACK_AB_MERGE_C R150, R112, R109, R113 ;  /* 0x0000006d7096723e */ /* 0x000fe20004807071 */
[----:B------:R-:W-:Y:S01]  /*a910*/  FMUL.FTZ R39, R39, R94 ;  /* 0x0000005e27277220 */ /* 0x000fe20000410000 */
        /* <DEDUP_REMOVED lines=17> */
[----:B------:R-:W-:Y:S01]  /*aa30*/  IMAD.MOV.U32 R10, RZ, RZ, R14 ;  /* 0x000000ffff0a7224 */ /* 0x000fe200078e000e */
[----:B------:R-:W-:Y:S01]  /*aa40*/  F2FP.SATFINITE.E4M3.F32.PACK_AB_MERGE_C R137, R59, R58, R60 ;  /* 0x0000003a3b89723e */ /* 0x000fe2000480703c */
[----:B------:R-:W-:Y:S01]  /*aa50*/  IMAD.MOV.U32 R11, RZ, RZ, R12 ;  /* 0x000000ffff0b7224 */ /* 0x000fe200078e000c */
[----:B------:R-:W-:-:S02]  /*aa60*/  F2FP.SATFINITE.E4M3.F32.PACK_AB_MERGE_C R138, R132, R61, R65 ;  /* 0x0000003d848a723e */ /* 0x000fc40004807041 */
[----:B------:R-:W-:Y:S01]  /*aa70*/  F2FP.SATFINITE.E4M3.F32.PACK_AB_MERGE_C R139, R63, R62, R66 ;  /* 0x0000003e3f8b723e */ /* 0x000fe20004807042 */
[----:B------:R-:W-:Y:S06]  /*aa80*/  @P1 BRA `(.L_x_662) ;  /* 0xffffffb400e81947 */ /* 0x000fec000383ffff */
[----:B------:R-:W-:Y:S01]  /*aa90*/  IMAD.MOV.U32 R10, RZ, RZ, R14 ;  /* 0x000000ffff0a7224 */ /* 0x000fe200078e000e */
[----:B------:R-:W-:Y:S01]  /*aaa0*/  UMOV UR38, UR26 ;  /* 0x0000001a00267c82 */ /* 0x000fe20008000000 */
[----:B------:R-:W-:Y:S01]  /*aab0*/  IMAD.MOV.U32 R11, RZ, RZ, R12 ;  /* 0x000000ffff0b7224 */ /* 0x000fe200078e000c */
[----:B------:R-:W-:-:S06]  /*aac0*/  UMOV UR37, UR25 ;  /* 0x0000001900257c82 */ /* 0x000fcc0008000000 */
.L_x_644:
[----:B------:R-:W1:Y:S01]  /*aad0*/  LDC R9, c[0x0][0x9e4] ;  /* 0x00027900ff097b82 */ /* 0x000e620000000800 */
[----:B------:R-:W-:Y:S01]  /*aae0*/  ULDC UR6, c[0x0][0x9dc] ;  /* 0x0002770000067ab9 */ /* 0x000fe20000000800 */
[----:B------:R-:W-:Y:S01]  /*aaf0*/  LOP3.LUT R2, R2, 0xffffffef, RZ, 0xc0, !PT ;  /* 0xffffffef02027812 */ /* 0x000fe200078ec0ff */
[----:B------:R-:W-:-:S05]  /*ab00*/  VIADD R12, R22, -UR6 ;  /* 0x80000006160c7c36 */ /* 0x000fca0008000000 */
[----:B------:R-:W-:Y:S02]  /*ab10*/  R2UR UR6, R12 ;  /* 0x000000000c0672ca */ /* 0x000fe400000e0000 */
[----:B-1----:R-:W-:-:S13]  /*ab20*/  ISETP.GE.AND P1, PT, R9, 0x1, PT ;  /* 0x000000010900780c */ /* 0x002fda0003f26270 */
[----:B------:R-:W-:Y:S01]  /*ab30*/  @P1 LOP3.LUT R2, R2, 0x10, RZ, 0xfc, !PT ;  /* 0x0000001002021812 */ /* 0x000fe200078efcff */
[----:B------:R-:W-:Y:S06]  /*ab40*/  @!P1 BRA `(.L_x_663) ;  /* 0x0000000000449947 */ /* 0x000fec0003800000 */
        /* <DEDUP_REMOVED lines=9> */
.L_x_664:
[----:B------:R-:W-:-:S13]  /*abe0*/  ISETP.NE.AND P1, PT, R9, 0x1, PT ;  /* 0x000000010900780c */ /* 0x000fda0003f25270 */
[----:B------:R-:W1:Y:S02]  /*abf0*/  @P1 LDC.64 R12, c[0x0][0x9e8] ;  /* 0x00027a00ff0c1b82 */ /* 0x000e640000000a00 */
[----:B-1----:R-:W-:-:S05]  /*ac00*/  @P1 IMAD.HI.U32 R12, R22, R12, RZ ;  /* 0x0000000c160c1227 */ /* 0x002fca00078e00ff */
[----:B------:R-:W-:-:S07]  /*ac10*/  @P1 SHF.R.U32.HI R22, RZ, R13, R12 ;  /* 0x0000000dff161219 */ /* 0x000fce000001160c */
.L_x_665:
[----:B------:R-:W-:-:S05]  /*ac20*/  IMAD R22, R22, R9, RZ ;  /* 0x0000000916167224 */ /* 0x000fca00078e02ff */
[----:B------:R-:W-:-:S13]  /*ac30*/  R2UR UR7, R22 ;  /* 0x00000000160772ca */ /* 0x000fda00000e0000 */
[----:B------:R-:W-:-:S04]  /*ac40*/  UISETP.LT.AND UP0, UPT, UR6, UR7, UPT ;  /* 0x000000070600728c */ /* 0x000fc8000bf01270 */
[----:B------:R-:W-:-:S12]  /*ac50*/  USEL UR6, UR6, UR7, !UP0 ;  /* 0x0000000706067287 */ /* 0x000fd8000c000000 */
.L_x_663:
[----:B------:R-:W-:-:S04]  /*ac60*/  UIADD3 UR6, UR6, 0x9f, URZ ;  /* 0x0000009f06067890 */ /* 0x000fc8000fffe03f */
[----:B------:R-:W-:-:S04]  /*ac70*/  UIMAD.WIDE UR6, UR6, 0x66666667, URZ ;  /* 0x66666667060678a5 */ /* 0x000fc8000f8e023f */
[----:B------:R-:W-:-:S04]  /*ac80*/  USHF.R.U32.HI UR6, URZ, 0x1f, UR7 ;  /* 0x0000001f3f067899 */ /* 0x000fc80008011607 */
[----:B------:R-:W-:-:S04]  /*ac90*/  ULEA.HI.SX32 UR6, UR7, UR6, 0x1a ;  /* 0x0000000607067291 */ /* 0x000fc8000f8fd23f */
[----:B------:R-:W-:-:S04]  /*aca0*/  UISETP.LT.AND UP0, UPT, UR45, UR6, UPT ;  /* 0x000000062d00728c */ /* 0x000fc8000bf01270 */
[----:B------:R-:W-:-:S06]  /*acb0*/  USEL UR22, UR45, UR6, !UP0 ;  /* 0x000000062d167287 */ /* 0x000fcc000c000000 */
[----:B------:R-:W-:-:S13]  /*acc0*/  ISETP.GE.AND P1, PT, R3, UR22, PT ;  /* 0x0000001603007c0c */ /* 0x000fda000bf26270 */
[----:B------:R-:W-:Y:S05]  /*acd0*/  @!P1 BRA `(.L_x_666) ;  /* 0x0000002c00249947 */ /* 0x000fea0003800000 */
[----:B------:R-:W-:Y:S01]  /*ace0*/  IMAD.MOV.U32 R13, RZ, RZ, R10 ;  /* 0x000000ffff0d7224 */ /* 0x000fe200078e000a */
[----:B------:R-:W-:Y:S01]  /*acf0*/  UMOV UR24, UR37 ;  /* 0x0000002500187c82 */ /* 0x000fe20008000000 */
[----:B------:R-:W-:Y:S01]  /*ad00*/  IMAD.MOV.U32 R12, RZ, RZ, R11 ;  /* 0x000000ffff0c7224 */ /* 0x000fe200078e000b */
[----:B------:R-:W-:Y:S01]  /*ad10*/  UMOV UR23, UR38 ;  /* 0x0000002600177c82 */ /* 0x000fe20008000000 */
[----:B------:R-:W-:-:S05]  /*ad20*/  ULDC UR21, c[0x0][0x988] ;  /* 0x0002620000157ab9 */ /* 0x000fca0000000800 */
.L_x_676:
[----:B------:R-:W-:-:S04]  /*ad30*/  UIADD3 UR38, UR23, 0x1, URZ ;  /* 0x0000000117267890 */ /* 0x000fc8000fffe03f */
[----:B------:R-:W-:-:S04]  /*ad40*/  UISETP.NE.AND UP0, UPT, UR38, 0x2, UPT ;  /* 0x000000022600788c */ /* 0x000fc8000bf05270 */
[----:B------:R-:W-:Y:S02]  /*ad50*/  USEL UR37, URZ, 0x1, UP0 ;  /* 0x000000013f257887 */ /* 0x000fe40008000000 */
[----:B------:R-:W-:Y:S02]  /*ad60*/  USEL UR38, UR38, URZ, UP0 ;  /* 0x0000003f26267287 */ /* 0x000fe40008000000 */
[----:B------:R-:W-:Y:S01]  /*ad70*/  ULOP3.LUT UR37, UR24, UR37, URZ, 0x3c, !UPT ;  /* 0x0000002518257292 */ /* 0x000fe2000f8e3c3f */
[----:B------:R-:W-:Y:S11]  /*ad80*/  @!P0 BRA `(.L_x_667) ;  /* 0x0000000000048947 */ /* 0x000ff60003800000 */
[----:B------:R-:W-:Y:S01]  /*ad90*/  BPT.TRAP 0x1 ;  /* 0x000000040000795c */ /* 0x000fe20000300000 */
.L_x_667:
[----:B------:R-:W-:Y:S01]  /*ada0*/  ULEA UR6, UR38, UR40, 0x3 ;  /* 0x0000002826067291 */ /* 0x000fe2000f8e183f */
[----:B------:R-:W-:-:S05]  /*adb0*/  IMAD.U32 R10, RZ, RZ, UR37 ;  /* 0x00000025ff0a7e24 */ /* 0x000fca000f8e00ff */
[----:B------:R-:W-:-:S04]  /*adc0*/  SHF.L.U32 R10, R10, 0x1f, RZ ;  /* 0x0000001f0a0a7819 */ /* 0x000fc800000006ff */
[----:B------:R1:W2:Y:S01]  /*add0*/  SYNCS.PHASECHK.TRANS64.TRYWAIT P1, [UR6+0x13230], R10 ;  /* 0x0132300aff0075a7 */ /* 0x0002a20008020146 */
[----:B------:R-:W-:Y:S05]  /*ade0*/  @!P0 BRA `(.L_x_668) ;  /* 0x0000000000048947 */ /* 0x000fea0003800000 */
[----:B------:R-:W-:Y:S01]  /*adf0*/  BPT.TRAP 0x1 ;  /* 0x000000040000795c */ /* 0x000fe20000300000 */
.L_x_668:
[----:B--2---:R-:W-:Y:S05]  /*ae00*/  @P1 BRA `(.L_x_669) ;  /* 0x0000000000081947 */ /* 0x004fea0003800000 */
[----:B------:R-:W2:Y:S02]  /*ae10*/  SYNCS.PHASECHK.TRANS64.TRYWAIT P1, [UR6+0x13230], R10 ;  /* 0x0132300aff0075a7 */ /* 0x000ea40008020146 */
[----:B--2---:R-:W-:Y:S05]  /*ae20*/  @!P1 BRA `(.L_x_670) ;  /* 0x000000bc00c49947 */ /* 0x004fea0003800000 */
.L_x_669:
        /* <DEDUP_REMOVED lines=64> */
.L_x_671:
[----:B------:R-:W-:Y:S01]  /*b230*/  ULEA UR11, UR23, UR40, 0x3 ;  /* 0x00000028170b7291 */ /* 0x000fe2000f8e183f */
[----:B-12---:R-:W-:-:S05]  /*b240*/  IMAD.U32 R10, RZ, RZ, UR24 ;  /* 0x00000018ff0a7e24 */ /* 0x006fca000f8e00ff */
[----:B------:R-:W-:-:S04]  /*b250*/  SHF.L.U32 R10, R10, 0x1f, RZ ;  /* 0x0000001f0a0a7819 */ /* 0x000fc800000006ff */
[----:B------:R1:W2:Y:S01]  /*b260*/  SYNCS.PHASECHK.TRANS64.TRYWAIT P1, [UR11+0x13250], R10 ;  /* 0x0132500aff0075a7 */ /* 0x0002a2000802014b */
[----:B------:R-:W-:Y:S05]  /*b270*/  @!P0 BRA `(.L_x_672) ;  /* 0x0000000000048947 */ /* 0x000fea0003800000 */
[----:B------:R-:W-:Y:S01]  /*b280*/  BPT.TRAP 0x1 ;  /* 0x000000040000795c */ /* 0x000fe20000300000 */
.L_x_672:
[----:B--2---:R-:W-:Y:S05]  /*b290*/  @P1 BRA `(.L_x_673) ;  /* 0x0000000000081947 */ /* 0x004fea0003800000 */
[----:B------:R-:W2:Y:S02]  /*b2a0*/  SYNCS.PHASECHK.TRANS64.TRYWAIT P1, [UR11+0x13250], R10 ;  /* 0x0132500aff0075a7 */ /* 0x000ea4000802014b */
[----:B--2---:R-:W-:Y:S05]  /*b2b0*/  @!P1 BRA `(.L_x_674) ;  /* 0x000000b800b89947 */ /* 0x004fea0003800000 */
.L_x_673:
        /* <DEDUP_REMOVED lines=16> */
[----:B------:R-:W-:Y:S01]  /*b3c0*/  UIADD3 UR6, UR40, 0x1000, URZ ;  /* 0x0000100028067890 */ /* 0x000fe2000fffe03f */
[C---:B------:R-:W-:Y:S01]  /*b3d0*/  FMUL.FTZ R127, R0.reuse, R133 ;  /* 0x00000085007f7220 */ /* 0x040fe20000410000 */
[C---:B------:R-:W-:Y:S01]  /*b3e0*/  FMUL.FTZ R129, R0.reuse, R135 ;  /* 0x0000008700817220 */ /* 0x040fe20000410000 */
[C---:B------:R-:W-:Y:S01]  /*b3f0*/  FMUL.FTZ R104, R0.reuse, R104 ;  /* 0x0000006800687220 */ /* 0x040fe20000410000 */
[----:B------:R-:W-:Y:S01]  /*b400*/  USHF.R.U32.HI UR6, URZ, 0x4, UR6 ;  /* 0x000000043f067899 */ /* 0x000fe20008011606 */
[C---:B------:R-:W-:Y:S01]  /*b410*/  FMUL.FTZ R106, R0.reuse, R106 ;  /* 0x0000006a006a7220 */ /* 0x040fe20000410000 */
[----:B------:R-:W3:Y:S01]  /*b420*/  MUFU.TANH R18, R18 ;  /* 0x0000001200127308 */ /* 0x000ee20000002400 */
[----:B--2---:R-:W-:Y:S01]  /*b430*/  FMNMX.FTZ R11, R15, R12, !PT ;  /* 0x0000000c0f0b7209 */ /* 0x004fe20007810000 */
[----:B------:R-:W-:Y:S01]  /*b440*/  ULOP3.LUT UR6, UR6, 0x3fff, URZ, 0xc0, !UPT ;  /* 0x00003fff06067892 */ /* 0x000fe2000f8ec03f */
[C---:B------:R-:W-:Y:S01]  /*b450*/  FMUL.FTZ R105, R0.reuse, R105 ;  /* 0x0000006900697220 */ /* 0x040fe20000410000 */
[C---:B------:R-:W-:Y:S01]  /*b460*/  FMUL.FTZ R107, R0.reuse, R107 ;  /* 0x0000006b006b7220 */ /* 0x040fe20000410000 */
[C---:B------:R-:W-:Y:S01]  /*b470*/  FMUL.FTZ R108, R0.reuse, R108 ;  /* 0x0000006c006c7220 */ /* 0x040fe20000410000 */
[----:B------:R-:W-:Y:S01]  /*b480*/  ULOP3.LUT UR6, UR6, 0x10000, URZ, 0xfc, !UPT ;  /* 0x0001000006067892 */ /* 0x000fe2000f8efc3f */
[----:B------:R-:W-:Y:S01]  /*b490*/  FMUL.FTZ R110, R0, R110 ;  /* 0x0000006e006e7220 */ /* 0x000fe20000410000 */
[----:B------:R-:W2:Y:S01]  /*b4a0*/  MUFU.TANH R20, R20 ;  /* 0x0000001400147308 */ /* 0x000ea20000002400 */
[----:B-1----:R-:W-:Y:S01]  /*b4b0*/  FMNMX.FTZ R10, R14, R11, !PT ;  /* 0x0000000b0e0a7209 */ /* 0x002fe20007810000 */
[----:B------:R-:W-:Y:S01]  /*b4c0*/  UIMAD UR10, UR23, 0x280, UR6 ;  /* 0x00000280170a78a4 */ /* 0x000fe2000f8e0206 */
[C---:B------:R-:W-:Y:S01]  /*b4d0*/  FMUL.FTZ R109, R0.reuse, R109 ;  /* 0x0000006d006d7220 */ /* 0x040fe20000410000 */
[C---:B------:R-:W-:Y:S01]  /*b4e0*/  FMUL.FTZ R111, R0.reuse, R111 ;  /* 0x0000006f006f7220 */ /* 0x040fe20000410000 */
[----:B------:R-:W-:Y:S01]  /*b4f0*/  WARPGROUP.ARRIVE ;  /* 0x00000000000079c5 */ /* 0x000fe20000000000 */
[C---:B------:R-:W-:Y:S01]  /*b500*/  FMUL.FTZ R112, R0.reuse, R112 ;  /* 0x0000007000707220 */ /* 0x040fe20000410000 */
[----:B------:R-:W-:Y:S01]  /*b510*/  FMUL.FTZ R114, R0, R114 ;  /* 0x0000007200727220 */ /* 0x000fe20000410000 */
[----:B------:R-:W1:Y:S01]  /*b520*/  MUFU.TANH R21, R21 ;  /* 0x0000001500157308 */ /* 0x000e620000002400 */
[----:B---3--:R-:W-:Y:S01]  /*b530*/  FMNMX.FTZ R11, R18, R13, !PT ;  /* 0x0000000d120b7209 */ /* 0x008fe20007810000 */
[----:B------:R-:W-:Y:S01]  /*b540*/  UMOV UR6, UR10 ;  /* 0x0000000a00067c82 */ /* 0x000fe20008000000 */
[----:B------:R-:W-:Y:S01]  /*b550*/  UMOV UR7, 0xc0000010 ;  /* 0xc000001000077882 */ /* 0x000fe20000000000 */
[C---:B------:R-:W-:Y:S01]  /*b560*/  FMUL.FTZ R113, R0.reuse, R113 ;  /* 0x0000007100717220 */ /* 0x040fe20000410000 */
[----:B------:R-:W-:Y:S01]  /*b570*/  QGMMA.64x64x32.F32.E4M3.E4M3 R24, R152, gdesc[UR4], R24, gsb0 ;  /* 0x00e0000498187df3 */ /* 0x000fe20008000818 */
[C---:B------:R-:W-:Y:S01]  /*b580*/  FMUL.FTZ R115, R0.reuse, R115 ;  /* 0x0000007300737220 */ /* 0x040fe20000410000 */
[----:B------:R-:W-:Y:S01]  /*b590*/  FMUL.FTZ R116, R0, R116 ;  /* 0x0000007400747220 */ /* 0x000fe20000410000 */
[----:B------:R-:W3:Y:S01]  /*b5a0*/  MUFU.TANH R120, R120 ;  /* 0x0000007800787308 */ /* 0x000ee20000002400 */
        /* <DEDUP_REMOVED lines=16> */
[----:B---3--:R-:W-:Y:S01]  /*b6b0*/  FMNMX.FTZ R10, R120, R11, !PT ;  /* 0x0000000b780a7209 */ /* 0x008fe20007810000 */
[C---:B------:R-:W-:Y:S01]  /*b6c0*/  FMUL.FTZ R98, R0.reuse, R98 ;  /* 0x0000006200627220 */ /* 0x040fe20000410000 */
[C---:B------:R-:W-:Y:S01]  /*b6d0*/  FMUL.FTZ R97, R0.reuse, R97 ;  /* 0x0000006100617220 */ /* 0x040fe20000410000 */
[C---:B------:R-:W-:Y:S01]  /*b6e0*/  FMUL.FTZ R99, R0.reuse, R99 ;  /* 0x0000006300637220 */ /* 0x040fe20000410000 */
[C---:B------:R-:W-:Y:S01]  /*b6f0*/  FMUL.FTZ R100, R0.reuse, R100 ;  /* 0x0000006400647220 */ /* 0x040fe20000410000 */
        /* <DEDUP_REMOVED lines=21> */
[----:B------:R-:W-:Y:S01]  /*b850*/  UIADD3 UR6, UR10, 0x80, URZ ;  /* 0x000000800a067890 */ /* 0x000fe2000fffe03f */
[C---:B------:R-:W-:Y:S01]  /*b860*/  FMUL.FTZ R84, R0.reuse, R84 ;  /* 0x0000005400547220 */ /* 0x040fe20000410000 */
[C---:B------:R-:W-:Y:S01]  /*b870*/  FMUL.FTZ R86, R0.reuse, R86 ;  /* 0x0000005600567220 */ /* 0x040fe20000410000 */
[----:B------:R-:W-:Y:S01]  /*b880*/  FMUL.FTZ R85, R0, R85 ;  /* 0x0000005500557220 */ /* 0x000fe20000410000 */
[----:B------:R-:W-:Y:S01]  /*b890*/  UMOV UR7, 0xc0000010 ;  /* 0xc000001000077882 */ /* 0x000fe20000000000 */
        /* <DEDUP_REMOVED lines=17> */
[----:B---3--:R-:W-:Y:S01]  /*b9b0*/  FMNMX.FTZ R131, R125, R130, !PT ;  /* 0x000000827d837209 */ /* 0x008fe20007810000 */
[C---:B------:R-:W-:Y:S01]  /*b9c0*/  FMUL.FTZ R67, R0.reuse, R67 ;  /* 0x0000004300437220 */ /* 0x040fe20000410000 */
[C---:B------:R-:W-:Y:S01]  /*b9d0*/  FMUL.FTZ R68, R0.reuse, R68 ;  /* 0x0000004400447220 */ /* 0x040fe20000410000 */
[C---:B------:R-:W-:Y:S01]  /*b9e0*/  FMUL.FTZ R70, R0.reuse, R70 ;  /* 0x0000004600467220 */ /* 0x040fe20000410000 */
[C---:B------:R-:W-:Y:S01]  /*b9f0*/  FMUL.FTZ R69, R0.reuse, R69 ;  /* 0x0000004500457220 */ /* 0x040fe20000410000 */
[----:B------:R-:W-:-:S02]  /*ba00*/  FMUL.FTZ R71, R0, R71 ;  /* 0x0000004700477220 */ /* 0x000fc40000410000 */
[----:B------:R-:W3:Y:S01]  /*ba10*/  MUFU.TANH R127, R127 ;  /* 0x0000007f007f7308 */ /* 0x000ee20000002400 */
[----:B--2---:R-:W-:Y:S01]  /*ba20*/  FMNMX.FTZ R10, R126, R11, !PT ;  /* 0x0000000b7e0a7209 */ /* 0x004fe20007810000 */
[----:B------:R-:W-:Y:S02]  /*ba30*/  WARPGROUP.DEPBAR.LE gsb0, 0x0 ;  /* 0x00008000000079c5 */ /* 0x000fe40000010000 */
[----:B------:R-:W-:-:S06]  /*ba40*/  WARPGROUP.ARRIVE ;  /* 0x00000000000079c5 */ /* 0x000fcc0000000000 */
[----:B------:R-:W2:Y:S01]  /*ba50*/  S2R R155, SR_TID.X ;  /* 0x00000000009b7919 */ /* 0x000ea20000002100 */
[----:B------:R-:W4:Y:S01]  /*ba60*/  MUFU.TANH R129, R129 ;  /* 0x0000008100817308 */ /* 0x000f220000002400 */
[----:B-1----:R-:W-:Y:S01]  /*ba70*/  FMNMX.FTZ R130, R128, R131, !PT ;  /* 0x0000008380827209 */ /* 0x002fe20007810000 */
[----:B------:R-:W-:Y:S01]  /*ba80*/  QGMMA.64x64x32.F32.E4M3.E4M3 R24, R148, gdesc[UR4], R24, gsb0 ;  /* 0x00e0000494187df3 */ /* 0x000fe20008000818 */
[----:B------:R-:W-:Y:S01]  /*ba90*/  UIADD3 UR6, UR10, 0x100, URZ ;  /* 0x000001000a067890 */ /* 0x000fe2000fffe03f */
[----:B------:R-:W-:-:S04]  /*baa0*/  UMOV UR7, 0xc0000010 ;  /* 0xc000001000077882 */ /* 0x000fc80000000000 */
[----:B------:R-:W1:Y:S01]  /*bab0*/  MUFU.TANH R104, R104 ;  /* 0x0000006800687308 */ /* 0x000e620000002400 */
[----:B---3--:R-:W-:-:S07]  /*bac0*/  FMNMX.FTZ R11, R127, R10, !PT ;  /* 0x0000000a7f0b7209 */ /* 0x008fce0007810000 */
[----:B------:R-:W3:Y:S01]  /*bad0*/  MUFU.TANH R106, R106 ;  /* 0x0000006a006a7308 */ /* 0x000ee20000002400 */
[----:B----4-:R-:W-:-:S07]  /*bae0*/  FMNMX.FTZ R131, R129, R130, !PT ;  /* 0x0000008281837209 */ /* 0x010fce0007810000 */
[----:B------:R-:W4:Y:S01]  /*baf0*/  MUFU.TANH R105, R105 ;  /* 0x0000006900697308 */ /* 0x000f220000002400 */
[----:B-1----:R-:W-:Y:S02]  /*bb00*/  FMNMX.FTZ R10, R104, R11, !PT ;  /* 0x0000000b680a7209 */ /* 0x002fe40007810000 */
[----:B--2---:R-:W-:-:S05]  /*bb10*/  LOP3.LUT P1, RZ, R155, 0x7f, RZ, 0xc0, !PT ;  /* 0x0000007f9bff7812 */ /* 0x004fca000782c0ff */
[----:B------:R-:W1:Y:S01]  /*bb20*/  MUFU.TANH R107, R107 ;  /* 0x0000006b006b7308 */ /* 0x000e620000002400 */
[----:B---3--:R-:W-:-:S07]  /*bb30*/  FMNMX.FTZ R130, R106, R131, !PT ;  /* 0x000000836a827209 */ /* 0x008fce0007810000 */
[----:B------:R-:W2:Y:S01]  /*bb40*/  MUFU.TANH R108, R108 ;  /* 0x0000006c006c7308 */ /* 0x000ea20000002400 */
[----:B----4-:R-:W-:-:S07]  /*bb50*/  FMNMX.FTZ R11, R105, R10, !PT ;  /* 0x0000000a690b7209 */ /* 0x010fce0007810000 */
[----:B------:R-:W3:Y:S01]  /*bb60*/  MUFU.TANH R110, R110 ;  /* 0x0000006e006e7308 */ /* 0x000ee20000002400 */
[----:B-1----:R-:W-:-:S07]  /*bb70*/  FMNMX.FTZ R131, R107, R130, !PT ;  /* 0x000000826b837209 */ /* 0x002fce0007810000 */
[----:B------:R-:W1:Y:S01]  /*bb80*/  MUFU.TANH R109, R109 ;  /* 0x0000006d006d7308 */ /* 0x000e620000002400 */
[----:B--2---:R-:W-:-:S07]  /*bb90*/  FMNMX.FTZ R10, R108, R11, !PT ;  /* 0x0000000b6c0a7209 */ /* 0x004fce0007810000 */
[----:B------:R-:W2:Y:S01]  /*bba0*/  MUFU.TANH R111, R111 ;  /* 0x0000006f006f7308 */ /* 0x000ea20000002400 */
[----:B---3--:R-:W-:-:S07]  /*bbb0*/  FMNMX.FTZ R130, R110, R131, !PT ;  /* 0x000000836e827209 */ /* 0x008fce0007810000 */
[----:B------:R-:W3:Y:S01]  /*bbc0*/  MUFU.TANH R112, R112 ;  /* 0x0000007000707308 */ /* 0x000ee20000002400 */
[----:B-1----:R-:W-:-:S07]  /*bbd0*/  FMNMX.FTZ R11, R109, R10, !PT ;  /* 0x0000000a6d0b7209 */ /* 0x002fce0007810000 */
[----:B------:R-:W1:Y:S01]  /*bbe0*/  MUFU.TANH R114, R114 ;  /* 0x0000007200727308 */ /* 0x000e620000002400 */
[----:B--2---:R-:W-:Y:S01]  /*bbf0*/  FMNMX.FTZ R131, R111, R130, !PT ;  /* 0x000000826f837209 */ /* 0x004fe20007810000 */
[----:B------:R-:W-:Y:S02]  /*bc00*/  WARPGROUP.DEPBAR.LE gsb0, 0x0 ;  /* 0x00008000000079c5 */ /* 0x000fe40000010000 */
[----:B------:R-:W-:-:S04]  /*bc10*/  WARPGROUP.ARRIVE ;  /* 0x00000000000079c5 */ /* 0x000fc80000000000 */
[----:B------:R-:W2:Y:S01]  /*bc20*/  MUFU.TANH R113, R113 ;  /* 0x0000007100717308 */ /* 0x000ea20000002400 */
[----:B---3--:R-:W-:Y:S01]  /*bc30*/  FMNMX.FTZ R10, R112, R11, !PT ;  /* 0x0000000b700a7209 */ /* 0x008fe20007810000 */
[----:B------:R-:W-:Y:S01]  /*bc40*/  QGMMA.64x64x32.F32.E4M3.E4M3 R24, R144, gdesc[UR4], R24, gsb0 ;  /* 0x00e0000490187df3 */ /* 0x000fe20008000818 */
[----:B------:R-:W-:Y:S01]  /*bc50*/  UIADD3 UR6, UR10, 0x180, URZ ;  /* 0x000001800a067890 */ /* 0x000fe2000fffe03f */
[----:B------:R-:W-:-:S04]  /*bc60*/  UMOV UR7, 0xc0000010 ;  /* 0xc000001000077882 */ /* 0x000fc80000000000 */
        /* <DEDUP_REMOVED lines=19> */
[----:B-1----:R-:W-:Y:S01]  /*bda0*/  FMNMX.FTZ R11, R89, R10, !PT ;  /* 0x0000000a590b7209 */ /* 0x002fe20007810000 */
[----:B------:R-:W-:Y:S02]  /*bdb0*/  WARPGROUP.DEPBAR.LE gsb0, 0x0 ;  /* 0x00008000000079c5 */ /* 0x000fe40000010000 */
[----:B------:R-:W-:-:S04]  /*bdc0*/  WARPGROUP.ARRIVE ;  /* 0x00000000000079c5 */ /* 0x000fc80000000000 */
[----:B------:R-:W1:Y:S01]  /*bdd0*/  MUFU.TANH R94, R94 ;  /* 0x0000005e005e7308 */ /* 0x000e620000002400 */
[----:B--2---:R-:W-:Y:S01]  /*bde0*/  FMNMX.FTZ R131, R91, R130, !PT ;  /* 0x000000825b837209 */ /* 0x004fe20007810000 */
[----:B------:R-:W-:Y:S01]  /*bdf0*/  QGMMA.64x64x32.F32.E4M3.E4M3 R24, R140, gdesc[UR4], R24, gsb0 ;  /* 0x00e000048c187df3 */ /* 0x000fe20008000818 */
[----:B------:R-:W-:Y:S01]  /*be00*/  UIADD3 UR6, UR10, 0x200, URZ ;  /* 0x000002000a067890 */ /* 0x000fe2000fffe03f */
[----:B------:R-:W-:-:S04]  /*be10*/  UMOV UR7, 0xc0000010 ;  /* 0xc000001000077882 */ /* 0x000fc80000000000 */
        /* <DEDUP_REMOVED lines=19> */
[----:B---3--:R-:W-:Y:S01]  /*bf50*/  FMNMX.FTZ R130, R102, R131, !PT ;  /* 0x0000008366827209 */ /* 0x008fe20007810000 */
[----:B------:R-:W-:Y:S02]  /*bf60*/  WARPGROUP.DEPBAR.LE gsb0, 0x0 ;  /* 0x00008000000079c5 */ /* 0x000fe40000010000 */
[----:B------:R-:W-:-:S04]  /*bf70*/  WARPGROUP.ARRIVE ;  /* 0x00000000000079c5 */ /* 0x000fc80000000000 */
[----:B------:R-:W3:Y:S01]  /*bf80*/  MUFU.TANH R72, R72 ;  /* 0x0000004800487308 */ /* 0x000ee20000002400 */
[----:B-1----:R-:W-:Y:S01]  /*bf90*/  FMNMX.FTZ R11, R101, R10, !PT ;  /* 0x0000000a650b7209 */ /* 0x002fe20007810000 */
[----:B------:R-:W-:Y:S06]  /*bfa0*/  QGMMA.64x64x32.F32.E4M3.E4M3 R24, R136, gdesc[UR4], R24, gsb0 ;  /* 0x00e0000488187df3 */ /* 0x000fec0008000818 */
        /* <DEDUP_REMOVED lines=20> */
[----:B------:R-:W-:-:S06]  /*c0f0*/  WARPGROUP.DEPBAR.LE gsb0, 0x0 ;  /* 0x00008000000079c5 */ /* 0x000fcc0000010000 */
        /* <DEDUP_REMOVED lines=41> */
[----:B--2---:R-:W-:Y:S02]  /*c390*/  FMNMX.FTZ R130, R70, R131, !PT ;  /* 0x0000008346827209 */ /* 0x004fe40007810000 */
[----:B---3--:R-:W-:-:S05]  /*c3a0*/  FMNMX.FTZ R131, R69, R10, !PT ;  /* 0x0000000a45837209 */ /* 0x008fca0007810000 */
[----:B------:R-:W2:Y:S01]  /*c3b0*/  SHFL.BFLY PT, R10, R131, 0x2, 0x1f ;  /* 0x0c401f00830a7f89 */ /* 0x000ea200000e0000 */
[----:B-1----:R-:W-:-:S05]  /*c3c0*/  FMNMX.FTZ R130, R71, R130, !PT ;  /* 0x0000008247827209 */ /* 0x002fca0007810000 */
[----:B------:R-:W1:Y:S01]  /*c3d0*/  SHFL.BFLY PT, R11, R130, 0x2, 0x1f ;  /* 0x0c401f00820b7f89 */ /* 0x000e6200000e0000 */
[----:B--2---:R-:W-:Y:S01]  /*c3e0*/  FMNMX.FTZ R132, R131, R10, !PT ;  /* 0x0000000a83847209 */ /* 0x004fe20007810000 */
[----:B------:R-:W-:Y:S01]  /*c3f0*/  IMAD.U32 R131, RZ, RZ, UR21 ;  /* 0x00000015ff837e24 */ /* 0x000fe2000f8e00ff */
[----:B-1----:R-:W-:Y:S01]  /*c400*/  FMNMX.FTZ R133, R130, R11, !PT ;  /* 0x0000000b82857209 */ /* 0x002fe20007810000 */
[----:B------:R-:W-:Y:S02]  /*c410*/  IMAD.U32 R130, RZ, RZ, UR21 ;  /* 0x00000015ff827e24 */ /* 0x000fe4000f8e00ff */
[----:B------:R-:W1:Y:S04]  /*c420*/  SHFL.BFLY PT, R11, R132, 0x1, 0x1f ;  /* 0x0c201f00840b7f89 */ /* 0x000e6800000e0000 */
[----:B------:R-:W2:Y:S01]  /*c430*/  SHFL.BFLY PT, R10, R133, 0x1, 0x1f ;  /* 0x0c201f00850a7f89 */ /* 0x000ea200000e0000 */
[----:B-1----:R-:W-:-:S02]  /*c440*/  FMNMX.FTZ R11, R132, R11, !PT ;  /* 0x0000000b840b7209 */ /* 0x002fc40007810000 */
[----:B--2---:R-:W-:-:S03]  /*c450*/  FMNMX.FTZ R10, R133, R10, !PT ;  /* 0x0000000a850a7209 */ /* 0x004fc60007810000 */
[C---:B------:R-:W-:Y:S01]  /*c460*/  FADD.FTZ R12, -R11.reuse, R12 ;  /* 0x0000000c0b0c7221 */ /* 0x040fe20000010100 */
[----:B------:R-:W-:-:S01]  /*c470*/  FFMA.FTZ R130, R11, R130, -8 ;  /* 0xc10000000b827423 */ /* 0x000fc20000010082 */
[C---:B------:R-:W-:Y:S01]  /*c480*/  FADD.FTZ R13, -R10.reuse, R13 ;  /* 0x0000000d0a0d7221 */ /* 0x040fe20000010100 */
[----:B------:R-:W-:-:S01]  /*c490*/  FFMA.FTZ R131, R10, R131, -8 ;  /* 0xc10000000a837423 */ /* 0x000fc20000010083 */
[----:B------:R-:W-:Y:S01]  /*c4a0*/  FMUL.FTZ R12, R12, UR21 ;  /* 0x000000150c0c7c20 */ /* 0x000fe20008410000 */
[----:B------:R-:W-:-:S01]  /*c4b0*/  FFMA.FTZ R15, R15, UR21, -R130 ;  /* 0x000000150f0f7c23 */ /* 0x000fc20008010882 */
[----:B------:R-:W-:Y:S01]  /*c4c0*/  FMUL.FTZ R13, R13, UR21 ;  /* 0x000000150d0d7c20 */ /* 0x000fe20008410000 */
[----:B------:R-:W-:-:S01]  /*c4d0*/  FFMA.FTZ R18, R18, UR21, -R131 ;  /* 0x0000001512127c23 */ /* 0x000fc20008010883 */
[----:B------:R-:W-:Y:S01]  /*c4e0*/  FFMA.FTZ R14, R14, UR21, -R130 ;  /* 0x000000150e0e7c23 */ /* 0x000fe20008010882 */
[----:B------:R-:W-:-:S01]  /*c4f0*/  FFMA.FTZ R133, R20, UR21, -R131 ;  /* 0x0000001514857c23 */ /* 0x000fc20008010883 */
[----:B------:R-:W-:Y:S01]  /*c500*/  MUFU.EX2 R12, R12 ;  /* 0x0000000c000c7308 */ /* 0x000fe20000000800 */
[----:B------:R-:W-:-:S01]  /*c510*/  FFMA.FTZ R21, R21, UR21, -R130 ;  /* 0x0000001515157c23 */ /* 0x000fc20008010882 */
[----:B------:R-:W-:Y:S01]  /*c520*/  FFMA.FTZ R20, R120, UR21, -R131 ;  /* 0x0000001578147c23 */ /* 0x000fe20008010883 */
[----:B------:R-:W-:-:S01]  /*c530*/  FFMA.FTZ R22, R22, UR21, -R130 ;  /* 0x0000001516167c23 */ /* 0x000fc20008010882 */
[----:B------:R-:W-:Y:S01]  /*c540*/  FFMA.FTZ R121, R121, UR21, -R131 ;  /* 0x0000001579797c23 */ /* 0x000fe20008010883 */
[----:B------:R-:W-:-:S01]  /*c550*/  FFMA.FTZ R122, R122, UR21, -R130 ;  /* 0x000000157a7a7c23 */ /* 0x000fc20008010882 */
[----:B------:R-:W-:Y:S01]  /*c560*/  FFMA.FTZ R120, R124, UR21, -R131 ;  /* 0x000000157c787c23 */ /* 0x000fe20008010883 */
[----:B------:R-:W-:-:S01]  /*c570*/  FFMA.FTZ R123, R123, UR21, -R130 ;  /* 0x000000157b7b7c23 */ /* 0x000fc20008010882 */
[----:B------:R-:W1:Y:S01]  /*c580*/  MUFU.EX2 R15, R15 ;  /* 0x0000000f000f7308 */ /* 0x000e620000000800 */
[----:B------:R-:W-:-:S01]  /*c590*/  FFMA.FTZ R125, R125, UR21, -R131 ;  /* 0x000000157d7d7c23 */ /* 0x000fc20008010883 */
[----:B------:R-:W-:Y:S01]  /*c5a0*/  FFMA.FTZ R126, R126, UR21, -R130 ;  /* 0x000000157e7e7c23 */ /* 0x000fe20008010882 */
[----:B------:R-:W-:-:S01]  /*c5b0*/  FFMA.FTZ R124, R128, UR21, -R131 ;  /* 0x00000015807c7c23 */ /* 0x000fc20008010883 */
[----:B------:R-:W-:Y:S01]  /*c5c0*/  FFMA.FTZ R127, R127, UR21, -R130 ;  /* 0x000000157f7f7c23 */ /* 0x000fe20008010882 */
        /* <DEDUP_REMOVED lines=11> */
[----:B------:R-:W2:Y:S01]  /*c680*/  MUFU.EX2 R18, R18 ;  /* 0x0000001200127308 */ /* 0x000ea20000000800 */
        /* <DEDUP_REMOVED lines=15> */
[----:B------:R-:W3:Y:S01]  /*c780*/  MUFU.EX2 R133, R133 ;  /* 0x0000008500857308 */ /* 0x000ee20000000800 */
[----:B--2---:R-:W-:-:S01]  /*c790*/  FFMA.FTZ R6, R13, R6, R18 ;  /* 0x000000060d067223 */ /* 0x004fc20000010012 */
[----:B------:R-:W-:Y:S01]  /*c7a0*/  FFMA.FTZ R93, R93, UR21, -R130 ;  /* 0x000000155d5d7c23 */ /* 0x000fe20008010882 */
[----:B------:R-:W-:-:S01]  /*c7b0*/  FFMA.FTZ R95, R95, UR21, -R131 ;  /* 0x000000155f5f7c23 */ /* 0x000fc20008010883 */
[----:B------:R-:W-:Y:S01]  /*c7c0*/  FFMA.FTZ R96, R96, UR21, -R130 ;  /* 0x0000001560607c23 */ /* 0x000fe20008010882 */
[----:B------:R-:W-:-:S01]  /*c7d0*/  FFMA.FTZ R98, R98, UR21, -R131 ;  /* 0x0000001562627c23 */ /* 0x000fc20008010883 */
[----:B------:R-:W-:Y:S01]  /*c7e0*/  FFMA.FTZ R97, R97, UR21, -R130 ;  /* 0x0000001561617c23 */ /* 0x000fe20008010882 */
[----:B------:R-:W-:-:S01]  /*c7f0*/  FFMA.FTZ R99, R99, UR21, -R131 ;  /* 0x0000001563637c23 */ /* 0x000fc20008010883 */
[----:B------:R-:W2:Y:S01]  /*c800*/  MUFU.EX2 R21, R21 ;  /* 0x0000001500157308 */ /* 0x000ea20000000800 */
        /* <DEDUP_REMOVED lines=8> */
[----:B---3--:R-:W-:-:S01]  /*c890*/  FADD.FTZ R7, R133, R6 ;  /* 0x0000000685077221 */ /* 0x008fc20000010000 */
[----:B------:R-:W-:Y:S01]  /*c8a0*/  FFMA.FTZ R73, R73, UR21, -R130 ;  /* 0x0000001549497c23 */ /* 0x000fe20008010882 */
[----:B------:R-:W-:-:S01]  /*c8b0*/  FFMA.FTZ R75, R75, UR21, -R131 ;  /* 0x000000154b4b7c23 */ /* 0x000fc20008010883 */
[----:B------:R-:W-:Y:S01]  /*c8c0*/  FFMA.FTZ R76, R76, UR21, -R130 ;  /* 0x000000154c4c7c23 */ /* 0x000fe20008010882 */
[----:B------:R-:W-:-:S01]  /*c8d0*/  FFMA.FTZ R78, R78, UR21, -R131 ;  /* 0x000000154e4e7c23 */ /* 0x000fc20008010883 */
[----:B------:R-:W-:Y:S01]  /*c8e0*/  FFMA.FTZ R77, R77, UR21, -R130 ;  /* 0x000000154d4d7c23 */ /* 0x000fe20008010882 */
[----:B------:R-:W-:-:S01]  /*c8f0*/  FFMA.FTZ R79, R79, UR21, -R131 ;  /* 0x000000154f4f7c23 */ /* 0x000fc20008010883 */
[----:B------:R-:W3:Y:S01]  /*c900*/  MUFU.EX2 R22, R22 ;  /* 0x0000001600167308 */ /* 0x000ee20000000800 */
        /* <DEDUP_REMOVED lines=21> */
[--C-:B------:R-:W-:Y:S01]  /*ca60*/  FFMA.FTZ R64, R64, UR21, -R130.reuse ;  /* 0x0000001540407c23 */ /* 0x100fe20008010882 */
[----:B------:R-:W-:-:S01]  /*ca70*/  FFMA.FTZ R65, R65, UR21, -R130 ;  /* 0x0000001541417c23 */ /* 0x000fc20008010882 */
[----:B------:R-:W3:Y:S01]  /*ca80*/  MUFU.EX2 R120, R120 ;  /* 0x0000007800787308 */ /* 0x000ee20000000800 */
[----:B--2---:R-:W-:-:S01]  /*ca90*/  FADD.FTZ R7, R121, R6 ;  /* 0x0000000679077221 */ /* 0x004fc20000010000 */
[--C-:B------:R-:W-:Y:S01]  /*caa0*/  FFMA.FTZ R68, R68, UR21, -R130.reuse ;  /* 0x0000001544447c23 */ /* 0x100fe20008010882 */
[----:B------:R-:W-:-:S01]  /*cab0*/  FFMA.FTZ R69, R69, UR21, -R130 ;  /* 0x0000001545457c23 */ /* 0x000fc20008010882 */
[----:B------:R-:W-:Y:S01]  /*cac0*/  FFMA.FTZ R66, R66, UR21, -R131 ;  /* 0x0000001542427c23 */ /* 0x000fe20008010883 */
[----:B------:R-:W-:-:S02]  /*cad0*/  IMAD.U32 R130, RZ, RZ, UR38 ;  /* 0x00000026ff827e24 */ /* 0x000fc4000f8e00ff */
[--C-:B------:R-:W-:Y:S01]  /*cae0*/  FFMA.FTZ R67, R67, UR21, -R131.reuse ;  /* 0x0000001543437c23 */ /* 0x100fe20008010883 */
[----:B------:R-:W-:-:S01]  /*caf0*/  FFMA.FTZ R70, R70, UR21, -R131 ;  /* 0x0000001546467c23 */ /* 0x000fc20008010883 */
[----:B------:R-:W2:Y:S01]  /*cb00*/  MUFU.EX2 R123, R123 ;  /* 0x0000007b007b7308 */ /* 0x000ea20000000800 */
[----:B-1----:R-:W-:-:S01]  /*cb10*/  FADD.FTZ R6, R122, R135 ;  /* 0x000000877a067221 */ /* 0x002fc20000010000 */
[----:B------:R-:W-:-:S06]  /*cb20*/  FFMA.FTZ R71, R71, UR21, -R131 ;  /* 0x0000001547477c23 */ /* 0x000fcc0008010883 */
        /* <DEDUP_REMOVED lines=108> */
[----:B------:R-:W-:-:S05]  /*d1f0*/  @!P1 LEA R6, R130, UR40, 0x3 ;  /* 0x0000002882069c11 */ /* 0x000fca000f8e18ff */
[----:B------:R-:W-:Y:S01]  /*d200*/  @!P1 VIADD R6, R6, 0x13240 ;  /* 0x0001324006069836 */ /* 0x000fe20000000000 */
[----:B------:R-:W1:Y:S01]  /*d210*/  MUFU.EX2 R58, R58 ;  /* 0x0000003a003a7308 */ /* 0x000e620000000800 */
[----:B---3--:R-:W-:-:S03]  /*d220*/  FADD.FTZ R135, R87, R128 ;  /* 0x0000008057877221 */ /* 0x008fc60000010000 */
[----:B------:R-:W-:-:S04]  /*d230*/  @!P1 PRMT R6, RZ, 0x654, R6 ;  /* 0x00000654ff069816 */ /* 0x000fc80000000006 */
[----:B------:R-:W3:Y:S01]  /*d240*/  MUFU.EX2 R57, R57 ;  /* 0x0000003900397308 */ /* 0x000ee20000000800 */
[----:B--2---:R-:W-:-:S01]  /*d250*/  FADD.FTZ R128, R56, R7 ;  /* 0x0000000738807221 */ /* 0x004fc20000010000 */
[----:B------:R2:W-:Y:S06]  /*d260*/  @!P1 SYNCS.ARRIVE.TRANS64.RED.A1T0 RZ, [R6+URZ], RZ ;  /* 0x000000ff06ff99a7 */ /* 0x0005ec000810043f */
[----:B------:R-:W4:Y:S01]  /*d270*/  MUFU.EX2 R59, R59 ;  /* 0x0000003b003b7308 */ /* 0x000f220000000800 */
[----:B-1----:R-:W-:-:S07]  /*d280*/  FADD.FTZ R130, R58, R135 ;  /* 0x000000873a827221 */ /* 0x002fce0000010000 */
[----:B------:R-:W1:Y:S01]  /*d290*/  MUFU.EX2 R60, R60 ;  /* 0x0000003c003c7308 */ /* 0x000e620000000800 */
[----:B---3--:R-:W-:-:S07]  /*d2a0*/  FADD.FTZ R7, R57, R128 ;  /* 0x0000008039077221 */ /* 0x008fce0000010000 */
[----:B------:R-:W3:Y:S01]  /*d2b0*/  MUFU.EX2 R62, R62 ;  /* 0x0000003e003e7308 */ /* 0x000ee20000000800 */
[----:B----4-:R-:W-:-:S07]  /*d2c0*/  FADD.FTZ R135, R59, R130 ;  /* 0x000000823b877221 */ /* 0x010fce0000010000 */
[----:B------:R-:W4:Y:S01]  /*d2d0*/  MUFU.EX2 R61, R61 ;  /* 0x0000003d003d7308 */ /* 0x000f220000000800 */
[----:B-1----:R-:W-:-:S07]  /*d2e0*/  FADD.FTZ R128, R60, R7 ;  /* 0x000000073c807221 */ /* 0x002fce0000010000 */
[----:B------:R-:W1:Y:S01]  /*d2f0*/  MUFU.EX2 R63, R63 ;  /* 0x0000003f003f7308 */ /* 0x000e620000000800 */
[----:B---3--:R-:W-:-:S07]  /*d300*/  FADD.FTZ R130, R62, R135 ;  /* 0x000000873e827221 */ /* 0x008fce0000010000 */
[----:B------:R-:W2:Y:S01]  /*d310*/  MUFU.EX2 R64, R64 ;  /* 0x0000004000407308 */ /* 0x000ea20000000800 */
[----:B----4-:R-:W-:-:S07]  /*d320*/  FADD.FTZ R7, R61, R128 ;  /* 0x000000803d077221 */ /* 0x010fce0000010000 */
        /* <DEDUP_REMOVED lines=18> */
.L_x_675:
        /* <DEDUP_REMOVED lines=80> */
[----:B------:R-:W-:Y:S01]  /*d950*/  F2FP.SATFINITE.E4M3.F32.PACK_AB_MERGE_C R139, R67, R66, R70 ;  /* 0x00000042438b723e */ /* 0x000fe20004807046 */
[----:B------:R-:W-:Y:S06]  /*d960*/  @P1 BRA `(.L_x_676) ;  /* 0xffffffd000f01947 */ /* 0x000fec000383ffff */
.L_x_666:
[----:B------:R-:W-:-:S13]  /*d970*/  ISETP.GE.AND P1, PT, R3, UR45, PT ;  /* 0x0000002d03007c0c */ /* 0x000fda000bf26270 */
[----:B------:R-:W-:Y:S05]  /*d980*/  @!P1 BRA `(.L_x_677) ;  /* 0x0000004800409947 */ /* 0x000fea0003800000 */
[----:B------:R-:W-:Y:S01]  /*d990*/  IMAD.MOV.U32 R15, RZ, RZ, R10 ;  /* 0x000000ffff0f7224 */ /* 0x000fe200078e000a */
[----:B------:R-:W-:Y:S01]  /*d9a0*/  UMOV UR27, UR37 ;  /* 0x00000025001b7c82 */ /* 0x000fe20008000000 */
[----:B------:R-:W-:Y:S01]  /*d9b0*/  IMAD.MOV.U32 R14, RZ, RZ, R11 ;  /* 0x000000ffff0e7224 */ /* 0x000fe200078e000b */
[----:B------:R-:W-:Y:S01]  /*d9c0*/  UMOV UR26, UR38 ;  /* 0x00000026001a7c82 */ /* 0x000fe20008000000 */
[C---:B------:R-:W-:Y:S01]  /*d9d0*/  IMAD.IADD R13, R19.reuse, 0x1, R4 ;  /* 0x00000001130d7824 */ /* 0x040fe200078e0204 */
[----:B------:R-:W-:Y:S01]  /*d9e0*/  ULDC UR22, c[0x0][0x9e4] ;  /* 0x0002790000167ab9 */ /* 0x000fe20000000800 */
[----:B------:R-:W-:Y:S01]  /*d9f0*/  IMAD.IADD R12, R19, 0x1, R5 ;  /* 0x00000001130c7824 */ /* 0x000fe200078e0205 */
[----:B------:R-:W-:Y:S01]  /*da00*/  ULDC UR24, c[0x0][0x288] ;  /* 0x0000a20000187ab9 */ /* 0x000fe20000000800 */
[----:B------:R-:W-:Y:S01]  /*da10*/  ULDC UR21, c[0x0][0x988] ;  /* 0x0002620000157ab9 */ /* 0x000fe20000000800 */
[----:B------:R-:W-:-:S05]  /*da20*/  ULDC UR23, c[0x0][0x9e0] ;  /* 0x0002780000177ab9 */ /* 0x000fca0000000800 */
.L_x_695:
[----:B------:R-:W-:-:S04]  /*da30*/  UISETP.NE.AND UP0, UPT, UR26, 0x1, UPT ;  /* 0x000000011a00788c */ /* 0x000fc8000bf05270 */
[----:B------:R-:W-:-:S04]  /*da40*/  USEL UR37, URZ, 0x1, UP0 ;  /* 0x000000013f257887 */ /* 0x000fc80008000000 */
[----:B------:R-:W-:Y:S01]  /*da50*/  ULOP3.LUT UR37, UR27, UR37, URZ, 0x3c, !UPT ;  /* 0x000000251b257292 */ /* 0x000fe2000f8e3c3f */
[----:B------:R-:W-:Y:S11]  /*da60*/  @!P0 BRA `(.L_x_678) ;  /* 0x0000000000048947 */ /* 0x000ff60003800000 */
[----:B------:R-:W-:Y:S01]  /*da70*/  BPT.TRAP 0x1 ;  /* 0x000000040000795c */ /* 0x000fe20000300000 */
.L_x_678:
        /* <DEDUP_REMOVED lines=9> */
.L_x_679:
[----:B--2---:R-:W-:Y:S05]  /*db10*/  @P1 BRA `(.L_x_680) ;  /* 0x0000000000081947 */ /* 0x004fea0003800000 */
[----:B------:R-:W2:Y:S02]  /*db20*/  SYNCS.PHASECHK.TRANS64.TRYWAIT P1, [UR25+0x13230], R10 ;  /* 0x0132300aff0075a7 */ /* 0x000ea40008020159 */
[----:B--2---:R-:W-:Y:S05]  /*db30*/  @!P1 BRA `(.L_x_681) ;  /* 0x0000009000b09947 */ /* 0x004fea0003800000 */
.L_x_680:
        /* <DEDUP_REMOVED lines=64> */
.L_x_682:
[----:B------:R-:W-:Y:S01]  /*df40*/  ULEA UR11, UR26, UR40, 0x3 ;  /* 0x000000281a0b7291 */ /* 0x000fe2000f8e183f */
[----:B-12---:R-:W-:-:S05]  /*df50*/  IMAD.U32 R10, RZ, RZ, UR27 ;  /* 0x0000001bff0a7e24 */ /* 0x006fca000f8e00ff */
[----:B------:R-:W-:-:S04]  /*df60*/  SHF.L.U32 R10, R10, 0x1f, RZ ;  /* 0x0000001f0a0a7819 */ /* 0x000fc800000006ff */
[----:B------:R1:W2:Y:S01]  /*df70*/  SYNCS.PHASECHK.TRANS64.TRYWAIT P1, [UR11+0x13250], R10 ;  /* 0x0132500aff0075a7 */ /* 0x0002a2000802014b */
[----:B------:R-:W-:Y:S05]  /*df80*/  @!P0 BRA `(.L_x_683) ;  /* 0x0000000000048947 */ /* 0x000fea0003800000 */
[----:B------:R-:W-:Y:S01]  /*df90*/  BPT.TRAP 0x1 ;  /* 0x000000040000795c */ /* 0x000fe20000300000 */
.L_x_683:
[----:B--2---:R-:W-:Y:S05]  /*dfa0*/  @P1 BRA `(.L_x_684) ;  /* 0x0000000000081947 */ /* 0x004fea0003800000 */
[----:B------:R-:W2:Y:S02]  /*dfb0*/  SYNCS.PHASECHK.TRANS64.TRYWAIT P1, [UR11+0x13250], R10 ;  /* 0x0132500aff0075a7 */ /* 0x000ea4000802014b */
[----:B--2---:R-:W-:Y:S05]  /*dfc0*/  @!P1 BRA `(.L_x_685) ;  /* 0x0000008c00a49947 */ /* 0x004fea0003800000 */
.L_x_684:
        /* <DEDUP_REMOVED lines=11> */
[----:B------:R-:W-:Y:S01]  /*e080*/  FMUL.FTZ R86, R0, R56 ;  /* 0x0000003800567220 */ /* 0x000fe20000410000 */
[----:B------:R-:W-:Y:S01]  /*e090*/  ULOP3.LUT UR6, UR6, 0x10000, URZ, 0xfc, !UPT ;  /* 0x0001000006067892 */ /* 0x000fe2000f8efc3f */
[----:B------:R-:W-:-:S02]  /*e0a0*/  IMAD.U32 R56, RZ, RZ, UR25 ;  /* 0x00000019ff387e24 */ /* 0x000fc4000f8e00ff */
[C---:B------:R-:W-:Y:S01]  /*e0b0*/  FMUL.FTZ R18, R0.reuse, R122 ;  /* 0x0000007a00127220 */ /* 0x040fe20000410000 */
[C---:B------:R-:W-:Y:S01]  /*e0c0*/  FMUL.FTZ R122, R0.reuse, R128 ;  /* 0x00000080007a7220 */ /* 0x040fe20000410000 */
[----:B------:R-:W-:Y:S01]  /*e0d0*/  UIMAD UR10, UR26, 0x280, UR6 ;  /* 0x000002801a0a78a4 */ /* 0x000fe2000f8e0206 */
[C---:B------:R-:W-:Y:S01]  /*e0e0*/  FMUL.FTZ R128, R0.reuse, R134 ;  /* 0x0000008600807220 */ /* 0x040fe20000410000 */
[C---:B--2---:R-:W-:Y:S01]  /*e0f0*/  FMUL.FTZ R11, R0.reuse, R121 ;  /* 0x00000079000b7220 */ /* 0x044fe20000410000 */
[C---:B------:R-:W-:Y:S01]  /*e100*/  FMUL.FTZ R134, R0.reuse, R65 ;  /* 0x0000004100867220 */ /* 0x040fe20000410000 */
[C---:B-1----:R-:W-:Y:S01]  /*e110*/  FMUL.FTZ R10, R0.reuse, R120 ;  /* 0x00000078000a7220 */ /* 0x042fe20000410000 */
        /* <DEDUP_REMOVED lines=72> */
[----:B------:R-:W-:Y:S01]  /*e5a0*/  IADD3 R57, R70, 0x1, R23 ;  /* 0x0000000146397810 */ /* 0x000fe20007ffe017 */
[----:B------:R-:W1:Y:S01]  /*e5b0*/  MUFU.TANH R10, R10 ;  /* 0x0000000a000a7308 */ /* 0x000e620000002400 */
[----:B------:R-:W-:-:S07]  /*e5c0*/  IMAD R67, R17, -0x2, R70 ;  /* 0xfffffffe11437824 */ /* 0x000fce00078e0246 */
[----:B------:R-:W2:Y:S01]  /*e5d0*/  MUFU.TANH R11, R11 ;  /* 0x0000000b000b7308 */ /* 0x000ea20000002400 */
[----:B------:R-:W-:Y:S02]  /*e5e0*/  WARPGROUP.DEPBAR.LE gsb0, 0x0 ;  /* 0x00008000000079c5 */ /* 0x000fe40000010000 */
[----:B------:R-:W-:-:S06]  /*e5f0*/  WARPGROUP.ARRIVE ;  /* 0x00000000000079c5 */ /* 0x000fcc0000000000 */
[----:B------:R-:W3:Y:S01]  /*e600*/  S2R R155, SR_TID.X ;  /* 0x00000000009b7919 */ /* 0x000ee20000002100 */
[----:B------:R-:W4:Y:S01]  /*e610*/  MUFU.TANH R18, R18 ;  /* 0x0000001200127308 */ /* 0x000f220000002400 */
[----:B------:R-:W-:Y:S01]  /*e620*/  QGMMA.64x64x32.F32.E4M3.E4M3 R24, R148, gdesc[UR4], R24, gsb0 ;  /* 0x00e0000494187df3 */ /* 0x000fe20008000818 */
[----:B------:R-:W-:Y:S01]  /*e630*/  UIADD3 UR6, UR10, 0x100, URZ ;  /* 0x000001000a067890 */ /* 0x000fe2000fffe03f */
[----:B------:R-:W-:-:S05]  /*e640*/  UMOV UR7, 0xc0000010 ;  /* 0xc000001000077882 */ /* 0x000fca0000000000 */
[----:B------:R-:W1:Y:S08]  /*e650*/  MUFU.TANH R20, R20 ;  /* 0x0000001400147308 */ /* 0x000e700000002400 */
[----:B------:R-:W1:Y:S08]  /*e660*/  MUFU.TANH R21, R21 ;  /* 0x0000001500157308 */ /* 0x000e700000002400 */
[----:B------:R-:W1:Y:S01]  /*e670*/  MUFU.TANH R22, R22 ;  /* 0x0000001600167308 */ /* 0x000e620000002400 */
[----:B---3--:R-:W-:-:S07]  /*e680*/  LOP3.LUT P1, RZ, R155, 0x7f, RZ, 0xc0, !PT ;  /* 0x0000007f9bff7812 */ /* 0x008fce000782c0ff */
[----:B------:R-:W3:Y:S08]  /*e690*/  MUFU.TANH R120, R120 ;  /* 0x0000007800787308 */ /* 0x000ef00000002400 */
[----:B------:R-:W1:Y:S01]  /*e6a0*/  MUFU.TANH R121, R121 ;  /* 0x0000007900797308 */ /* 0x000e620000002400 */
[----:B------:R-:W-:-:S05]  /*e6b0*/  @!P1 VIADD R56, R56, 0x13240 ;  /* 0x0001324038389836 */ /* 0x000fca0000000000 */
[----:B------:R-:W-:Y:S02]  /*e6c0*/  @!P1 PRMT R56, RZ, 0x654, R56 ;  /* 0x00000654ff389816 */ /* 0x000fe40000000038 */
        /* <DEDUP_REMOVED lines=50> */
[----:B------:R5:W-:Y:S01]  /*e9f0*/  @!P1 SYNCS.ARRIVE.TRANS64.RED.A1T0 RZ, [R56+URZ], RZ ;  /* 0x000000ff38ff99a7 */ /* 0x000be2000810043f */
[----:B------:R-:W-:-:S04]  /*ea00*/  ISETP.GE.AND P1, PT, R9, 0x1, PT ;  /* 0x000000010900780c */ /* 0x000fc80003f26270 */
[----:B------:R-:W1:Y:S01]  /*ea10*/  MUFU.TANH R100, R100 ;  /* 0x0000006400647308 */ /* 0x000e620000002400 */
[----:B-----5:R-:W-:-:S07]  /*ea20*/  VIADD R56, R57, -UR24 ;  /* 0x8000001839387c36 */ /* 0x020fce0008000000 */
[----:B------:R-:W1:Y:S01]  /*ea30*/  MUFU.TANH R101, R101 ;  /* 0x0000006500657308 */ /* 0x000e620000002400 */
[----:B------:R-:W-:-:S04]  /*ea40*/  IMAD R56, R17, -0x2, R56 ;  /* 0xfffffffe11387824 */ /* 0x000fc800078e0238 */
[C---:B------:R-:W-:Y:S02]  /*ea50*/  VIADD R137, R56.reuse, UR23 ;  /* 0x0000001738897c36 */ /* 0x040fe40008000000 */
[----:B------:R-:W-:Y:S01]  /*ea60*/  VIADD R136, R56, UR20 ;  /* 0x0000001438887c36 */ /* 0x000fe20008000000 */
[----:B------:R-:W1:Y:S01]  /*ea70*/  MUFU.TANH R102, R102 ;  /* 0x0000006600667308 */ /* 0x000e620000002400 */
[C---:B------:R-:W-:Y:S02]  /*ea80*/  IMAD.IADD R135, R4.reuse, 0x1, R137 ;  /* 0x0000000104877824 */ /* 0x040fe400078e0289 */
[----:B------:R-:W-:-:S05]  /*ea90*/  IMAD.IADD R71, R4, 0x1, R136 ;  /* 0x0000000104477824 */ /* 0x000fca00078e0288 */
        /* <DEDUP_REMOVED lines=33> */
[----:B--234-:R-:W-:Y:S05]  /*ecb0*/  @!P1 BRA `(.L_x_686) ;  /* 0x0000000000589947 */ /* 0x01cfea0003800000 */
        /* <DEDUP_REMOVED lines=11> */
.L_x_688:
[----:B------:R-:W-:-:S05]  /*ed70*/  IMAD.U32 R138, RZ, RZ, UR22 ;  /* 0x00000016ff8a7e24 */ /* 0x000fca000f8e00ff */
[----:B------:R-:W-:-:S13]  /*ed80*/  ISETP.NE.AND P1, PT, R138, 0x1, PT ;  /* 0x000000018a00780c */ /* 0x000fda0003f25270 */
[----:B------:R-:W2:Y:S01]  /*ed90*/  @P1 LDC.64 R56, c[0x0][0x9e8] ;  /* 0x00027a00ff381b82 */ /* 0x000ea20000000a00 */
[----:B------:R-:W-:-:S04]  /*eda0*/  @P1 IMAD.IADD R139, R19, 0x1, R4 ;  /* 0x00000001138b1824 */ /* 0x000fc800078e0204 */
[----:B--2---:R-:W-:-:S04]  /*edb0*/  @P1 IMAD.HI.U32 R140, R139, R56, RZ ;  /* 0x000000388b8c1227 */ /* 0x004fc800078e00ff */
[----:B------:R-:W-:Y:S01]  /*edc0*/  IMAD.MOV.U32 R56, RZ, RZ, R13 ;  /* 0x000000ffff387224 */ /* 0x000fe200078e000d */
[----:B------:R-:W-:-:S07]  /*edd0*/  @P1 SHF.R.U32.HI R56, RZ, R57, R140 ;  /* 0x00000039ff381219 */ /* 0x000fce000001168c */
.L_x_689:
[----:B------:R-:W-:Y:S05]  /*ede0*/  BSYNC B0 ;  /* 0x0000000000007941 */ /* 0x000fea0003800000 */
.L_x_687:
[----:B------:R-:W-:-:S05]  /*edf0*/  IMAD R56, R56, R138, R67 ;  /* 0x0000008a38387224 */ /* 0x000fca00078e0243 */
[----:B------:R-:W-:Y:S02]  /*ee00*/  VIADDMNMX R135, R56, R138, R135, PT ;  /* 0x0000008a38877246 */ /* 0x000fe40003800187 */
[----:B------:R-:W-:-:S07]  /*ee10*/  VIMNMX R71, R71, R56, !PT ;  /* 0x0000003847477248 */ /* 0x000fce0007fe0100 */
.L_x_686:
[C---:B------:R-:W-:Y:S01]  /*ee20*/  ISETP.GE.AND P2, PT, R70.reuse, 0x9, PT ;  /* 0x000000094600780c */ /* 0x040fe20003f46270 */
[C---:B------:R-:W-:Y:S01]  /*ee30*/  IMAD.IADD R137, R5.reuse, 0x1, R137 ;  /* 0x0000000105897824 */ /* 0x040fe200078e0289 */
[----:B------:R-:W-:Y:S01]  /*ee40*/  ISETP.GE.AND P1, PT, R70, 0x2, PT ;  /* 0x000000024600780c */ /* 0x000fe20003f26270 */
[----:B------:R-:W-:Y:S01]  /*ee50*/  IMAD.IADD R136, R5, 0x1, R136 ;  /* 0x0000000105887824 */ /* 0x000fe200078e0288 */
[----:B------:R-:W-:Y:S02]  /*ee60*/  LOP3.LUT R16, R16, 0xfffffffd, RZ, 0xc0, !PT ;  /* 0xfffffffd10107812 */ /* 0x000fe400078ec0ff */
[----:B------:R-:W-:Y:S02]  /*ee70*/  ISETP.GT.AND P3, PT, R71, 0x1, !P1 ;  /* 0x000000014700780c */ /* 0x000fe40004f64270 */
[----:B------:R-:W-:Y:S02]  /*ee80*/  ISETP.GE.AND P4, PT, R70, 0xa, PT ;  /* 0x0000000a4600780c */ /* 0x000fe40003f86270 */
[----:B------:R-:W-:-:S02]  /*ee90*/  ISETP.LT.OR P3, PT, R135, 0x2, P3 ;  /* 0x000000028700780c */ /* 0x000fc40001f61670 */
[----:B------:R-:W-:Y:S02]  /*eea0*/  LOP3.LUT R2, R2, 0xfffffffd, RZ, 0xc0, !PT ;  /* 0xfffffffd02027812 */ /* 0x000fe400078ec0ff */
[----:B------:R-:W-:Y:S02]  /*eeb0*/  @P2 LOP3.LUT R16, R16, 0x2, RZ, 0xfc, !PT ;  /* 0x0000000210102812 */ /* 0x000fe400078efcff */
[----:B------:R-:W-:Y:S02]  /*eec0*/  ISETP.GT.AND P2, PT, R71, 0x8, !P2 ;  /* 0x000000084700780c */ /* 0x000fe40005744270 */
[----:B------:R-:W-:Y:S02]  /*eed0*/  FSEL R56, R11, -INF , !P3 ;  /* 0xff8000000b387808 */ /* 0x000fe40005800000 */
[----:B------:R-:W-:Y:S02]  /*eee0*/  ISETP.LT.OR P2, PT, R135, 0x9, P2 ;  /* 0x000000098700780c */ /* 0x000fe40001741670 */
[----:B------:R-:W-:-:S02]  /*eef0*/  ISETP.GE.AND P3, PT, R70, 0x11, PT ;  /* 0x000000114600780c */ /* 0x000fc40003f66270 */
[----:B------:R-:W-:Y:S02]  /*ef00*/  LOP3.LUT R16, R16, 0xfffffffb, RZ, 0xc0, !PT ;  /* 0xfffffffb10107812 */ /* 0x000fe400078ec0ff */
[----:B-1----:R-:W-:Y:S02]  /*ef10*/  FSEL R21, R21, -INF , !P2 ;  /* 0xff80000015157808 */ /* 0x002fe40005000000 */
        /* <DEDUP_REMOVED lines=15> */
[----:B------:R-:W-:Y:S02]  /*f010*/  FSEL R123, R123, -INF , !P2 ;  /* 0xff8000007b7b7808 */ /* 0x000fe40005000000 */
[----:B------:R-:W-:Y:S02]  /*f020*/  ISETP.GT.AND P2, PT, R71, 0x18, !P3 ;  /* 0x000000184700780c */ /* 0x000fe40005f44270 */
[----:B------:R-:W-:-:S02]  /*f030*/  LOP3.LUT R16, R16, 0x7fffffff, RZ, 0xc0, !PT ;  /* 0x7fffffff10107812 */ /* 0x000fc400078ec0ff */
        /* <DEDUP_REMOVED lines=198> */
[----:B------:R-:W-:-:S13]  /*fca0*/  ISETP.GE.AND P6, PT, R9, 0x1, PT ;  /* 0x000000010900780c */ /* 0x000fda0003fc6270 */
[----:B------:R-:W-:Y:S05]  /*fcb0*/  @!P6 BRA `(.L_x_690) ;  /* 0x000000000058e947 */ /* 0x000fea0003800000 */
[----:B------:R-:W-:Y:S01]  /*fcc0*/  ISETP.GT.AND P6, PT, R12, -0x1, PT ;  /* 0xffffffff0c00780c */ /* 0x000fe20003fc4270 */
[----:B------:R-:W-:-:S12]  /*fcd0*/  BSSY B0, `(.L_x_691) ;  /* 0x0000011000007945 */ /* 0x000fd80003800000 */
        /* <DEDUP_REMOVED lines=9> */
.L_x_692:
[----:B------:R-:W-:-:S05]  /*fd70*/  IMAD.U32 R70, RZ, RZ, UR22 ;  /* 0x00000016ff467e24 */ /* 0x000fca000f8e00ff */
[----:B------:R-:W-:-:S13]  /*fd80*/  ISETP.NE.AND P6, PT, R70, 0x1, PT ;  /* 0x000000014600780c */ /* 0x000fda0003fc5270 */
[----:B------:R-:W1:Y:S01]  /*fd90*/  @P6 LDC.64 R10, c[0x0][0x9e8] ;  /* 0x00027a00ff0a6b82 */ /* 0x000e620000000a00 */
[----:B------:R-:W-:-:S04]  /*fda0*/  @P6 IMAD.IADD R71, R19, 0x1, R5 ;  /* 0x0000000113476824 */ /* 0x000fc800078e0205 */
[----:B-1----:R-:W-:-:S04]  /*fdb0*/  @P6 IMAD.HI.U32 R138, R71, R10, RZ ;  /* 0x0000000a478a6227 */ /* 0x002fc800078e00ff */
[----:B------:R-:W-:Y:S01]  /*fdc0*/  IMAD.MOV.U32 R10, RZ, RZ, R12 ;  /* 0x000000ffff0a7224 */ /* 0x000fe200078e000c */
[----:B------:R-:W-:-:S07]  /*fdd0*/  @P6 SHF.R.U32.HI R10, RZ, R11, R138 ;  /* 0x0000000bff0a6219 */ /* 0x000fce000001168a */
.L_x_693:
[----:B------:R-:W-:Y:S05]  /*fde0*/  BSYNC B0 ;  /* 0x0000000000007941 */ /* 0x000fea0003800000 */
.L_x_691:
[----:B------:R-:W-:-:S05]  /*fdf0*/  IMAD R67, R10, R70, R67 ;  /* 0x000000460a437224 */ /* 0x000fca00078e0243 */
[----:B------:R-:W-:Y:S02]  /*fe00*/  VIADDMNMX R137, R67, R70, R137, PT ;  /* 0x0000004643897246 */ /* 0x000fe40003800189 */
[----:B------:R-:W-:-:S07]  /*fe10*/  VIMNMX R136, R136, R67, !PT ;  /* 0x0000004388887248 */ /* 0x000fce0007fe0100 */
.L_x_690:
[----:B------:R-:W-:Y:S02]  /*fe20*/  ISETP.GT.AND P1, PT, R136, 0x1, !P1 ;  /* 0x000000018800780c */ /* 0x000fe40004f24270 */
        /* <DEDUP_REMOVED lines=109> */
[C---:B------:R-:W-:Y:S02]  /*10500*/  ISETP.LT.OR P3, PT, R137.reuse, 0x91, P3 ;  /* 0x000000918900780c */ /* 0x040fe40001f61670 */
[C---:B------:R-:W-:Y:S02]  /*10510*/  ISETP.GT.AND P1, PT, R136.reuse, 0x41, !P1 ;  /* 0x000000418800780c */ /* 0x040fe40004f24270 */
[----:B------:R-:W-:Y:S02]  /*10520*/  ISETP.GT.AND P4, PT, R136, 0x91, !P4 ;  /* 0x000000918800780c */ /* 0x000fe40006784270 */
[----:B------:R-:W-:Y:S02]  /*10530*/  ISETP.LT.OR P1, PT, R137, 0x42, P1 ;  /* 0x000000428900780c */ /* 0x000fe40000f21670 */
[----:B-1----:R-:W-:-:S02]  /*10540*/  FMNMX.FTZ R67, R10, R11, !PT ;  /* 0x0000000b0a437209 */ /* 0x002fc40007810000 */
[----:B------:R-:W-:Y:S02]  /*10550*/  FSEL R91, R91, -INF , !P1 ;  /* 0xff8000005b5b7808 */ /* 0x000fe40004800000 */
[----:B------:R-:W-:Y:S01]  /*10560*/  LOP3.LUT P1, RZ, R16, 0x200000, RZ, 0xc0, !PT ;  /* 0x0020000010ff7812 */ /* 0x000fe2000782c0ff */
[----:B------:R-:W1:Y:S01]  /*10570*/  SHFL.BFLY PT, R70, R67, 0x1, 0x1f ;  /* 0x0c201f0043467f89 */ /* 0x000e6200000e0000 */
[----:B------:R-:W-:Y:S02]  /*10580*/  FSEL R63, R63, -INF , !P3 ;  /* 0xff8000003f3f7808 */ /* 0x000fe40005800000 */
[C---:B------:R-:W-:Y:S02]  /*10590*/  ISETP.GT.AND P1, PT, R136.reuse, 0x48, !P1 ;  /* 0x000000488800780c */ /* 0x040fe40004f24270 */
[----:B------:R-:W-:Y:S02]  /*105a0*/  ISETP.GT.AND P5, PT, R136, 0x98, !P5 ;  /* 0x000000988800780c */ /* 0x000fe40006fa4270 */
[----:B------:R-:W-:-:S02]  /*105b0*/  ISETP.LT.OR P1, PT, R137, 0x49, P1 ;  /* 0x000000498900780c */ /* 0x000fc40000f21670 */
[C---:B------:R-:W-:Y:S02]  /*105c0*/  ISETP.LT.OR P4, PT, R137.reuse, 0x92, P4 ;  /* 0x000000928900780c */ /* 0x040fe40002781670 */
[----:B------:R-:W-:Y:S02]  /*105d0*/  FSEL R94, R94, -INF , !P1 ;  /* 0xff8000005e5e7808 */ /* 0x000fe40004800000 */
[----:B------:R-:W-:Y:S02]  /*105e0*/  LOP3.LUT P1, RZ, R16, 0x100000, RZ, 0xc0, !PT ;  /* 0x0010000010ff7812 */ /* 0x000fe4000782c0ff */
[----:B------:R-:W-:Y:S02]  /*105f0*/  ISETP.LT.OR P5, PT, R137, 0x99, P5 ;  /* 0x000000998900780c */ /* 0x000fe40002fa1670 */
[----:B------:R-:W-:Y:S02]  /*10600*/  ISETP.GT.AND P1, PT, R136, 0x49, !P1 ;  /* 0x000000498800780c */ /* 0x000fe40004f24270 */
[----:B------:R-:W-:-:S02]  /*10610*/  FSEL R65, R65, -INF , !P5 ;  /* 0xff80000041417808 */ /* 0x000fc40006800000 */
[----:B------:R-:W-:Y:S02]  /*10620*/  ISETP.LT.OR P1, PT, R137, 0x4a, P1 ;  /* 0x0000004a8900780c */ /* 0x000fe40000f21670 */
[----:B-1----:R-:W-:Y:S01]  /*10630*/  FMNMX.FTZ R11, R67, R70, !PT ;  /* 0x00000046430b7209 */ /* 0x002fe20007810000 */
[----:B------:R-:W-:Y:S01]  /*10640*/  IMAD.U32 R70, RZ, RZ, UR21 ;  /* 0x00000015ff467e24 */ /* 0x000fe2000f8e00ff */
[----:B------:R-:W-:Y:S02]  /*10650*/  FSEL R95, R95, -INF , !P1 ;  /* 0xff8000005f5f7808 */ /* 0x000fe40004800000 */
[----:B------:R-:W-:Y:S01]  /*10660*/  LOP3.LUT P1, RZ, R16, 0x80000, RZ, 0xc0, !PT ;  /* 0x0008000010ff7812 */ /* 0x000fe2000782c0ff */
[----:B------:R-:W-:-:S03]  /*10670*/  FFMA.FTZ R70, R11, R70, -8 ;  /* 0xc10000000b467423 */ /* 0x000fc60000010046 */
        /* <DEDUP_REMOVED lines=63> */
[----:B------:R-:W-:-:S02]  /*10a70*/  FSEL R18, R18, -INF , !P1 ;  /* 0xff80000012127808 */ /* 0x000fc40004800000 */
[----:B------:R-:W-:Y:S02]  /*10a80*/  FSETP.NEU.FTZ.AND P1, PT, R11, -INF , PT ;  /* 0xff8000000b00780b */ /* 0x000fe40003f3d000 */
[----:B------:R-:W-:Y:S02]  /*10a90*/  ISETP.LT.OR P2, PT, R137, 0x9a, P2 ;  /* 0x0000009a8900780c */ /* 0x000fe40001741670 */
[----:B------:R-:W-:Y:S02]  /*10aa0*/  FSEL R10, R70, RZ, P1 ;  /* 0x000000ff460a7208 */ /* 0x000fe40000800000 */
[----:B------:R-:W-:-:S03]  /*10ab0*/  FSEL R66, R66, -INF , !P2 ;  /* 0xff80000042427808 */ /* 0x000fc60005000000 */
[--C-:B------:R-:W-:Y:S01]  /*10ac0*/  FFMA.FTZ R67, R123, UR21, -R10.reuse ;  /* 0x000000157b437c23 */ /* 0x100fe2000801080a */
[----:B------:R-:W-:Y:S01]  /*10ad0*/  FMNMX.FTZ R123, R18, R15, !PT ;  /* 0x0000000f127b7209 */ /* 0x000fe20007810000 */
[--C-:B------:R-:W-:Y:S01]  /*10ae0*/  FFMA.FTZ R71, R126, UR21, -R10.reuse ;  /* 0x000000157e477c23 */ /* 0x100fe2000801080a */
[----:B------:R-:W-:-:S01]  /*10af0*/  FFMA.FTZ R135, R76, UR21, -R10 ;  /* 0x000000154c877c23 */ /* 0x000fc2000801080a */
[----:B------:R-:W-:Y:S01]  /*10b00*/  FSEL R76, R62, -INF , !P4 ;  /* 0xff8000003e4c7808 */ /* 0x000fe20006000000 */
        /* <DEDUP_REMOVED lines=43> */
[----:B------:R-:W-:Y:S01]  /*10dc0*/  FFMA.FTZ R68, R68, UR21, -R10 ;  /* 0x0000001544447c23 */ /* 0x000fe2000801080a */
[----:B------:R-:W-:Y:S01]  /*10dd0*/  IMAD.U32 R133, RZ, RZ, UR21 ;  /* 0x00000015ff857e24 */ /* 0x000fe2000f8e00ff */
[----:B------:R-:W-:Y:S01]  /*10de0*/  FMNMX.FTZ R126, R114, R123, !PT ;  /* 0x0000007b727e7209 */ /* 0x000fe20007810000 */
[----:B------:R1:W-:Y:S03]  /*10df0*/  MUFU.EX2 R62, R135 ;  /* 0x00000087003e7308 */ /* 0x0003e60000000800 */
[----:B------:R-:W-:-:S04]  /*10e00*/  FMNMX.FTZ R123, R115, R126, !PT ;  /* 0x0000007e737b7209 */ /* 0x000fc80007810000 */
[----:B------:R-:W-:Y:S01]  /*10e10*/  FMNMX.FTZ R126, R118, R123, !PT ;  /* 0x0000007b767e7209 */ /* 0x000fe20007810000 */
[----:B------:R-:W-:Y:S03]  /*10e20*/  MUFU.EX2 R70, R70 ;  /* 0x0000004600467308 */ /* 0x000fe60000000800 */
        /* <DEDUP_REMOVED lines=35> */
[----:B------:R-:W-:-:S01]  /*11060*/  FFMA.FTZ R126, R81, UR21, -R10 ;  /* 0x00000015517e7c23 */ /* 0x000fc2000801080a */
[----:B------:R-:W-:Y:S01]  /*11070*/  FFMA.FTZ R81, R131, UR21, -R10 ;  /* 0x0000001583517c23 */ /* 0x000fe2000801080a */
[----:B------:R-:W-:Y:S01]  /*11080*/  MUFU.EX2 R112, R112 ;  /* 0x0000007000707308 */ /* 0x000fe20000000800 */
[----:B------:R-:W-:-:S05]  /*11090*/  FMNMX.FTZ R127, R66, R123, !PT ;  /* 0x0000007b427f7209 */ /* 0x000fca0007810000 */
[----:B------:R-:W2:Y:S02]  /*110a0*/  SHFL.BFLY PT, R136, R127, 0x2, 0x1f ;  /* 0x0c401f007f887f89 */ /* 0x000ea400000e0000 */
[----:B------:R-:W-:Y:S08]  /*110b0*/  MUFU.EX2 R113, R113 ;  /* 0x0000007100717308 */ /* 0x000ff00000000800 */
[----:B------:R-:W-:Y:S08]  /*110c0*/  MUFU.EX2 R116, R116 ;  /* 0x0000007400747308 */ /* 0x000ff00000000800 */
[----:B------:R-:W-:Y:S01]  /*110d0*/  MUFU.EX2 R117, R117 ;  /* 0x0000007500757308 */ /* 0x000fe20000000800 */
[----:B--2---:R-:W-:Y:S01]  /*110e0*/  FMNMX.FTZ R136, R127, R136, !PT ;  /* 0x000000887f887209 */ /* 0x004fe20007810000 */
[--C-:B------:R-:W-:Y:S01]  /*110f0*/  FFMA.FTZ R127, R134, UR21, -R10.reuse ;  /* 0x00000015867f7c23 */ /* 0x100fe2000801080a */
[----:B------:R-:W-:-:S01]  /*11100*/  FFMA.FTZ R134, R69, UR21, -R10 ;  /* 0x0000001545867c23 */ /* 0x000fc2000801080a */
[----:B------:R-:W-:-:S04]  /*11110*/  FSEL R69, R11, RZ, P1 ;  /* 0x000000ff0b457208 */ /* 0x000fc80000800000 */
[----:B------:R-:W-:Y:S01]  /*11120*/  MUFU.EX2 R88, R88 ;  /* 0x0000005800587308 */ /* 0x000fe20000000800 */
[----:B------:R-:W2:Y:S01]  /*11130*/  SHFL.BFLY PT, R131, R136, 0x1, 0x1f ;  /* 0x0c201f0088837f89 */ /* 0x000ea200000e0000 */
[----:B------:R-:W-:-:S04]  /*11140*/  FADD.FTZ R69, -R69, R14 ;  /* 0x0000000e45457221 */ /* 0x000fc80000010100 */
[----:B------:R-:W-:Y:S02]  /*11150*/  FMUL.FTZ R69, R69, UR21 ;  /* 0x0000001545457c20 */ /* 0x000fe40008410000 */
[----:B------:R-:W-:Y:S08]  /*11160*/  MUFU.EX2 R89, R89 ;  /* 0x0000005900597308 */ /* 0x000ff00000000800 */
[----:B------:R-:W3:Y:S01]  /*11170*/  MUFU.EX2 R69, R69 ;  /* 0x0000004500457308 */ /* 0x000ee20000000800 */
[----:B--2---:R-:W-:-:S07]  /*11180*/  FMNMX.FTZ R10, R136, R131, !PT ;  /* 0x00000083880a7209 */ /* 0x004fce0007810000 */
[----:B------:R-:W-:Y:S01]  /*11190*/  MUFU.EX2 R123, R137 ;  /* 0x00000089007b7308 */ /* 0x000fe20000000800 */
[C---:B------:R-:W-:Y:S01]  /*111a0*/  FSETP.NEU.FTZ.AND P1, PT, R10.reuse, -INF , PT ;  /* 0xff8000000a00780b */ /* 0x040fe20003f3d000 */
[----:B------:R-:W-:-:S06]  /*111b0*/  FFMA.FTZ R133, R10, R133, -8 ;  /* 0xc10000000a857423 */ /* 0x000fcc0000010085 */
[----:B------:R-:W-:Y:S01]  /*111c0*/  MUFU.EX2 R92, R92 ;  /* 0x0000005c005c7308 */ /* 0x000fe20000000800 */
[----:B------:R-:W-:-:S05]  /*111d0*/  FSEL R133, R133, RZ, P1 ;  /* 0x000000ff85857208 */ /* 0x000fca0000800000 */
[--C-:B------:R-:W-:Y:S01]  /*111e0*/  FFMA.FTZ R14, R20, UR21, -R133.reuse ;  /* 0x00000015140e7c23 */ /* 0x100fe20008010885 */
[----:B------:R-:W-:-:S01]  /*111f0*/  FFMA.FTZ R20, R124, UR21, -R133 ;  /* 0x000000157c147c23 */ /* 0x000fc20008010885 */
[----:B------:R-:W-:Y:S01]  /*11200*/  FSEL R124, R10, RZ, P1 ;  /* 0x000000ff0a7c7208 */ /* 0x000fe20000800000 */
[----:B-1----:R-:W-:-:S01]  /*11210*/  FFMA.FTZ R135, R18, UR21, -R133 ;  /* 0x0000001512877c23 */ /* 0x002fc20008010885 */
[--C-:B------:R-:W-:Y:S01]  /*11220*/  FFMA.FTZ R18, R120, UR21, -R133.reuse ;  /* 0x0000001578127c23 */ /* 0x100fe20008010885 */
[----:B------:R-:W-:-:S01]  /*11230*/  FFMA.FTZ R120, R128, UR21, -R133 ;  /* 0x0000001580787c23 */ /* 0x000fc20008010885 */
[----:B------:R-:W-:Y:S01]  /*11240*/  FFMA.FTZ R128, R94, UR21, -R133 ;  /* 0x000000155e807c23 */ /* 0x000fe20008010885 */
[----:B------:R-:W-:-:S01]  /*11250*/  FADD.FTZ R124, -R124, R15 ;  /* 0x0000000f7c7c7221 */ /* 0x000fc20000010100 */
[----:B------:R-:W-:Y:S01]  /*11260*/  MUFU.EX2 R14, R14 ;  /* 0x0000000e000e7308 */ /* 0x000fe20000000800 */
[----:B------:R-:W-:-:S01]  /*11270*/  FFMA.FTZ R121, R121, UR21, -R133 ;  /* 0x0000001579797c23 */ /* 0x000fc20008010885 */
[--C-:B------:R-:W-:Y:S01]  /*11280*/  FFMA.FTZ R125, R125, UR21, -R133.reuse ;  /* 0x000000157d7d7c23 */ /* 0x100fe20008010885 */
[----:B------:R-:W-:Y:S01]  /*11290*/  FMUL.FTZ R94, R124, UR21 ;  /* 0x000000157c5e7c20 */ /* 0x000fe20008410000 */
[--C-:B------:R-:W-:Y:S01]  /*112a0*/  FFMA.FTZ R124, R95, UR21, -R133.reuse ;  /* 0x000000155f7c7c23 */ /* 0x100fe20008010885 */
[----:B------:R-:W-:-:S01]  /*112b0*/  FFMA.FTZ R95, R98, UR21, -R133 ;  /* 0x00000015625f7c23 */ /* 0x000fc20008010885 */
[--C-:B------:R-:W-:Y:S01]  /*112c0*/  FFMA.FTZ R98, R99, UR21, -R133.reuse ;  /* 0x0000001563627c23 */ /* 0x100fe20008010885 */
[----:B------:R-:W-:-:S01]  /*112d0*/  FFMA.FTZ R99, R102, UR21, -R133 ;  /* 0x0000001566637c23 */ /* 0x000fc20008010885 */
[----:B------:R-:W-:Y:S01]  /*112e0*/  MUFU.EX2 R135, R135 ;  /* 0x0000008700877308 */ /* 0x000fe20000000800 */
[----:B---3--:R-:W-:-:S01]  /*112f0*/  FFMA.FTZ R102, R69, R7, R70 ;  /* 0x0000000745667223 */ /* 0x008fc20000010046 */
        /* <DEDUP_REMOVED lines=24> */
[----:B------:R-:W-:Y:S01]  /*11480*/  FADD.FTZ R6, R57, R102 ;  /* 0x0000006639067221 */ /* 0x000fe20000010000 */
[----:B------:R-:W-:-:S01]  /*11490*/  FFMA.FTZ R102, R103, UR21, -R133 ;  /* 0x0000001567667c23 */ /* 0x000fc20008010885 */
[----:B------:R-:W-:Y:S01]  /*114a0*/  FFMA.FTZ R63, R63, UR21, -R133 ;  /* 0x000000153f3f7c23 */ /* 0x000fe20008010885 */
[----:B------:R-:W-:-:S01]  /*114b0*/  FADD.FTZ R7, R14, R7 ;  /* 0x000000070e077221 */ /* 0x000fc20000010000 */
[----:B------:R-:W-:Y:S01]  /*114c0*/  FADD.FTZ R103, R21, R6 ;  /* 0x0000000615677221 */ /* 0x000fe20000010000 */
[----:B------:R-:W-:-:S01]  /*114d0*/  FFMA.FTZ R76, R76, UR21, -R133 ;  /* 0x000000154c4c7c23 */ /* 0x000fc20008010885 */
[----:B------:R-:W1:Y:S01]  /*114e0*/  MUFU.EX2 R20, R20 ;  /* 0x0000001400147308 */ /* 0x000e620000000800 */
[----:B--2---:R-:W-:-:S01]  /*114f0*/  FADD.FTZ R6, R18, R7 ;  /* 0x0000000712067221 */ /* 0x004fc20000010000 */
[----:B------:R-:W-:Y:S01]  /*11500*/  FADD.FTZ R103, R22, R103 ;  /* 0x0000006716677221 */ /* 0x000fe20000010000 */
[----:B------:R-:W-:-:S01]  /*11510*/  FFMA.FTZ R65, R65, UR21, -R133 ;  /* 0x0000001541417c23 */ /* 0x000fc20008010885 */
[----:B------:R-:W-:-:S04]  /*11520*/  FFMA.FTZ R66, R66, UR21, -R133 ;  /* 0x0000001542427c23 */ /* 0x000fc80008010885 */
[----:B------:R-:W2:Y:S01]  /*11530*/  MUFU.EX2 R125, R125 ;  /* 0x0000007d007d7308 */ /* 0x000ea20000000800 */
[----:B---3--:R-:W-:-:S01]  /*11540*/  FADD.FTZ R7, R121, R6 ;  /* 0x0000000679077221 */ /* 0x008fc20000010000 */
[----:B------:R-:W-:-:S04]  /*11550*/  FADD.FTZ R6, R56, R103 ;  /* 0x0000006738067221 */ /* 0x000fc80000010000 */
[----:B------:R-:W-:Y:S02]  /*11560*/  FADD.FTZ R6, R67, R6 ;  /* 0x0000000643067221 */ /* 0x000fe40000010000 */
[----:B------:R-:W3:Y:S02]  /*11570*/  MUFU.EX2 R120, R120 ;  /* 0x0000007800787308 */ /* 0x000ee40000000800 */
[----:B------:R-:W-:-:S04]  /*11580*/  FADD.FTZ R103, R71, R6 ;  /* 0x0000000647677221 */ /* 0x000fc80000010000 */
[----:B------:R-:W-:Y:S02]  /*11590*/  FADD.FTZ R103, R122, R103 ;  /* 0x000000677a677221 */ /* 0x000fe40000010000 */
[----:B------:R-:W4:Y:S08]  /*115a0*/  MUFU.EX2 R129, R129 ;  /* 0x0000008100817308 */ /* 0x000f300000000800 */
[----:B------:R-:W5:Y:S08]  /*115b0*/  MUFU.EX2 R106, R106 ;  /* 0x0000006a006a7308 */ /* 0x000f700000000800 */
[----:B------:R1:W-:Y:S08]  /*115c0*/  MUFU.EX2 R15, R128 ;  /* 0x00000080000f7308 */ /* 0x0003f00000000800 */
[----:B------:R-:W5:Y:S01]  /*115d0*/  MUFU.EX2 R107, R107 ;  /* 0x0000006b006b7308 */ /* 0x000f620000000800 */
[----:B-1----:R-:W-:-:S04]  /*115e0*/  FADD.FTZ R128, R20, R7 ;  /* 0x0000000714807221 */ /* 0x002fc80000010000 */
[----:B--2---:R-:W-:-:S03]  /*115f0*/  FADD.FTZ R7, R125, R128 ;  /* 0x000000807d077221 */ /* 0x004fc60000010000 */
[----:B------:R-:W1:Y:S01]  /*11600*/  MUFU.EX2 R110, R110 ;  /* 0x0000006e006e7308 */ /* 0x000e620000000800 */
[----:B---3--:R-:W-:-:S04]  /*11610*/  FADD.FTZ R6, R120, R7 ;  /* 0x0000000778067221 */ /* 0x008fc80000010000 */
[----:B----4-:R-:W-:Y:S01]  /*11620*/  FADD.FTZ R7, R129, R6 ;  /* 0x0000000681077221 */ /* 0x010fe20000010000 */
[----:B------:R-:W-:-:S02]  /*11630*/  FADD.FTZ R6, R104, R103 ;  /* 0x0000006768067221 */ /* 0x000fc40000010000 */
[----:B------:R-:W2:Y:S01]  /*11640*/  MUFU.EX2 R111, R111 ;  /* 0x0000006f006f7308 */ /* 0x000ea20000000800 */
[----:B-----5:R-:W-:-:S01]  /*11650*/  FADD.FTZ R128, R106, R7 ;  /* 0x000000076a807221 */ /* 0x020fc20000010000 */
[----:B------:R-:W-:-:S03]  /*11660*/  FADD.FTZ R7, R105, R6 ;  /* 0x0000000669077221 */ /* 0x000fc60000010000 */
[----:B------:R-:W-:Y:S01]  /*11670*/  FADD.FTZ R103, R107, R128 ;  /* 0x000000806b677221 */ /* 0x000fe20000010000 */
[----:B------:R-:W-:-:S02]  /*11680*/  FADD.FTZ R6, R108, R7 ;  /* 0x000000076c067221 */ /* 0x000fc40000010000 */
        /* <DEDUP_REMOVED lines=10> */
[----:B------:R-:W-:Y:S01]  /*11730*/  FFMA.FTZ R103, R82, UR21, -R133 ;  /* 0x0000001552677c23 */ /* 0x000fe20008010885 */
[----:B------:R-:W-:-:S04]  /*11740*/  FADD.FTZ R7, R117, R6 ;  /* 0x0000000675077221 */ /* 0x000fc80000010000 */
[----:B------:R-:W-:Y:S01]  /*11750*/  FADD.FTZ R6, R88, R7 ;  /* 0x0000000758067221 */ /* 0x000fe20000010000 */
[----:B------:R-:W3:Y:S01]  /*11760*/  MUFU.EX2 R119, R119 ;  /* 0x0000007700777308 */ /* 0x000ee20000000800 */
[----:B-1----:R-:W-:-:S02]  /*11770*/  FADD.FTZ R137, R115, R128 ;  /* 0x0000008073897221 */ /* 0x002fc40000010000 */
[----:B------:R-:W-:-:S04]  /*11780*/  FADD.FTZ R7, R89, R6 ;  /* 0x0000000659077221 */ /* 0x000fc80000010000 */
[----:B------:R-:W-:Y:S01]  /*11790*/  FADD.FTZ R6, R92, R7 ;  /* 0x000000075c067221 */ /* 0x000fe20000010000 */
[----:B------:R-:W1:Y:S01]  /*117a0*/  MUFU.EX2 R90, R90 ;  /* 0x0000005a005a7308 */ /* 0x000e620000000800 */
[----:B--2---:R-:W-:-:S07]  /*117b0*/  FADD.FTZ R82, R118, R137 ;  /* 0x0000008976527221 */ /* 0x004fce0000010000 */
[----:B------:R-:W2:Y:S01]  /*117c0*/  MUFU.EX2 R91, R91 ;  /* 0x0000005b005b7308 */ /* 0x000ea20000000800 */
[----:B---3--:R-:W-:-:S01]  /*117d0*/  FADD.FTZ R137, R119, R82 ;  /* 0x0000005277897221 */ /* 0x008fc20000010000 */
[--C-:B------:R-:W-:Y:S01]  /*117e0*/  FFMA.FTZ R82, R83, UR21, -R133.reuse ;  /* 0x0000001553527c23 */ /* 0x100fe20008010885 */
[----:B------:R-:W-:-:S05]  /*117f0*/  FFMA.FTZ R83, R84, UR21, -R133 ;  /* 0x0000001554537c23 */ /* 0x000fca0008010885 */
[----:B------:R-:W3:Y:S01]  /*11800*/  MUFU.EX2 R93, R93 ;  /* 0x0000005d005d7308 */ /* 0x000ee20000000800 */
[----:B-1----:R-:W-:-:S07]  /*11810*/  FADD.FTZ R128, R90, R137 ;  /* 0x000000895a807221 */ /* 0x002fce0000010000 */
[----:B------:R-:W1:Y:S01]  /*11820*/  MUFU.EX2 R124, R124 ;  /* 0x0000007c007c7308 */ /* 0x000e620000000800 */
[----:B--2---:R-:W-:-:S04]  /*11830*/  FADD.FTZ R128, R91, R128 ;  /* 0x000000805b807221 */ /* 0x004fc80000010000 */
[----:B------:R-:W-:-:S03]  /*11840*/  FADD.FTZ R7, R15, R128 ;  /* 0x000000800f077221 */ /* 0x000fc60000010000 */
        /* <DEDUP_REMOVED lines=82> */
.L_x_694:
        /* <DEDUP_REMOVED lines=10> */
[-C--:B------:R-:W-:Y:S01]  /*11e10*/  FMUL.FTZ R25, R25, R69.reuse ;  /* 0x0000004519197220 */ /* 0x080fe20000410000 */
        /* <DEDUP_REMOVED lines=71> */
.L_x_677:
[----:B------:R-:W-:Y:S06]  /*12290*/  BAR.ARV 0x8, 0x1a0 ;  /* 0x0206800000007b1d */ /* 0x000fec0000002000 */
[----:B------:R-:W-:Y:S05]  /*122a0*/  @!P0 BRA `(.L_x_696) ;  /* 0x0000000000048947 */ /* 0x000fea0003800000 */
[----:B------:R-:W-:Y:S01]  /*122b0*/  BPT.TRAP 0x1 ;  /* 0x000000040000795c */ /* 0x000fe20000300000 */
.L_x_696:
[----:B------:R-:W-:Y:S01]  /*122c0*/  ULEA UR14, UR38, UR40, 0x3 ;  /* 0x00000028260e7291 */ /* 0x000fe2000f8e183f */
[----:B------:R-:W-:-:S05]  /*122d0*/  IMAD.U32 R0, RZ, RZ, UR37 ;  /* 0x00000025ff007e24 */ /* 0x000fca000f8e00ff */
[----:B------:R-:W-:-:S04]  /*122e0*/  SHF.L.U32 R0, R0, 0x1f, RZ ;  /* 0x0000001f00007819 */ /* 0x000fc800000006ff */
[----:B------:R1:W2:Y:S01]  /*122f0*/  SYNCS.PHASECHK.TRANS64.TRYWAIT P1, [UR14+0x13250], R0 ;  /* 0x01325000ff0075a7 */ /* 0x0002a2000802014e */
[----:B------:R-:W-:Y:S05]  /*12300*/  @!P0 BRA `(.L_x_697) ;  /* 0x0000000000048947 */ /* 0x000fea0003800000 */
[----:B------:R-:W-:Y:S01]  /*12310*/  BPT.TRAP 0x1 ;  /* 0x000000040000795c */ /* 0x000fe20000300000 */
.L_x_697:
[----:B--2---:R-:W-:Y:S05]  /*12320*/  @P1 BRA `(.L_x_698) ;  /* 0x0000000000081947 */ /* 0x004fea0003800000 */
[----:B------:R-:W2:Y:S02]  /*12330*/  SYNCS.PHASECHK.TRANS64.TRYWAIT P1, [UR14+0x13250], R0 ;  /* 0x01325000ff0075a7 */ /* 0x000ea4000802014e */
[----:B--2---:R-:W-:Y:S05]  /*12340*/  @!P1 BRA `(.L_x_699) ;  /* 0x0000004800dc9947 */ /* 0x004fea0003800000 */
.L_x_698:
        /* <DEDUP_REMOVED lines=9> */
[----:B------:R-:W-:-:S04]  /*123e0*/  PLOP3.LUT P1, PT, PT, PT, UP0, 0x80, 0x0 ;  /* 0x000000000000781c */ /* 0x000fc80003f2f008 */
[----:B------:R-:W-:Y:S01]  /*123f0*/  @UP0 USHF.R.S32.HI UR8, URZ, 0x1f, UR44 ;  /* 0x0000001f3f080899 */ /* 0x000fe2000801142c */
[----:B------:R-:W-:Y:S01]  /*12400*/  @UP0 ULDC.64 UR10, c[0x0][0x9c8] ;  /* 0x00027200000a0ab9 */ /* 0x000fe20000000a00 */
[----:B------:R-:W-:Y:S02]  /*12410*/  @UP0 USHF.R.S32.HI UR9, URZ, 0x1f, UR41 ;  /* 0x0000001f3f090899 */ /* 0x000fe40008011429 */
[----:B------:R-:W-:Y:S02]  /*12420*/  @UP0 UIMAD UR8, UR8, UR10, URZ ;  /* 0x0000000a080802a4 */ /* 0x000fe4000f8e023f */
[----:B------:R-:W-:Y:S02]  /*12430*/  @UP0 UIMAD.WIDE.U32 UR6, UR44, UR10, URZ ;  /* 0x0000000a2c0602a5 */ /* 0x000fe4000f8e003f */
[----:B------:R-:W-:Y:S02]  /*12440*/  UIMAD UR10, UR38, 0x280, UR40 ;  /* 0x00000280260a78a4 */ /* 0x000fe4000f8e0228 */
[----:B------:R-:W-:Y:S01]  /*12450*/  @UP0 UIMAD UR8, UR44, UR11, UR8 ;  /* 0x0000000b2c0802a4 */ /* 0x000fe2000f8e0208 */
[----:B------:R-:W-:-:S02]  /*12460*/  @UP0 ULDC.64 UR12, c[0x0][0x9d0] ;  /* 0x00027400000c0ab9 */ /* 0x000fc40000000a00 */
[----:B------:R-:W-:Y:S01]  /*12470*/  UMOV UR11, 0xc0000010 ;  /* 0xc0000010000b7882 */ /* 0x000fe20000000000 */
[----:B------:R-:W-:Y:S02]  /*12480*/  @UP0 UIMAD UR9, UR9, UR12, URZ ;  /* 0x0000000c090902a4 */ /* 0x000fe4000f8e023f */
[----:B------:R-:W-:-:S07]  /*12490*/  @UP0 UIADD3 UR7, UR7, UR8, URZ ;  /* 0x0000000807070290 */ /* 0x000fce000fffe03f */
[----:B------:R-:W-:Y:S01]  /*124a0*/  QGMMA.64x64x32.F32.E4M3.E4M3 R24, R152, gdesc[UR8], R24, gsb0 ;  /* 0x00e0000898187df3 */ /* 0x000fe20008000818 */
[----:B------:R-:W-:Y:S02]  /*124b0*/  @UP0 UIMAD UR9, UR41, UR13, UR9 ;  /* 0x0000000d290902a4 */ /* 0x000fe4000f8e0209 */
[----:B------:R-:W-:-:S04]  /*124c0*/  @UP0 UIMAD.WIDE.U32 UR6, UR41, UR12, UR6 ;  /* 0x0000000c290602a5 */ /* 0x000fc8000f8e0006 */
[----:B------:R-:W-:Y:S02]  /*124d0*/  @UP0 UIADD3 UR7, UR7, UR9, URZ ;  /* 0x0000000907070290 */ /* 0x000fe4000fffe03f */
[----:B------:R-:W-:-:S04]  /*124e0*/  @UP0 ULEA UR4, UP1, UR6, UR4, 0x2 ;  /* 0x0000000406040291 */ /* 0x000fc8000f82103f */
[----:B------:R-:W-:Y:S02]  /*124f0*/  @UP0 ULEA.HI.X UR5, UR6, UR5, UR7, 0x2, UP1 ;  /* 0x0000000506050291 */ /* 0x000fe400088f1407 */
[----:B------:R-:W-:-:S04]  /*12500*/  IMAD.U32 R4, RZ, RZ, UR4 ;  /* 0x00000004ff047e24 */ /* 0x000fc8000f8e00ff */
[----:B------:R-:W-:Y:S01]  /*12510*/  IMAD.U32 R5, RZ, RZ, UR5 ;  /* 0x00000005ff057e24 */ /* 0x000fe2000f8e00ff */
[----:B------:R-:W-:-:S04]  /*12520*/  UIADD3 UR4, UR10, 0x80, URZ ;  /* 0x000000800a047890 */ /* 0x000fc8000fffe03f */
[----:B------:R3:W4:Y:S01]  /*12530*/  @P1 LDG.E R8, desc[UR50][R4.64] ;  /* 0x0000003204081981 */ /* 0x000722000c1e1900 */
[----:B------:R-:W-:Y:S02]  /*12540*/  UMOV UR7, 0xc0000010 ;  /* 0xc000001000077882 */ /* 0x000fe40000000000 */
[----:B------:R-:W-:Y:S01]  /*12550*/  UMOV UR6, UR4 ;  /* 0x0000000400067c82 */ /* 0x000fe20008000000 */
[----:B------:R-:W-:Y:S02]  /*12560*/  WARPGROUP.DEPBAR.LE gsb0, 0x0 ;  /* 0x00008000000079c5 */ /* 0x000fe40000010000 */
[----:B------:R-:W-:-:S06]  /*12570*/  WARPGROUP.ARRIVE ;  /* 0x00000000000079c5 */ /* 0x000fcc0000000000 */
[----:B------:R-:W-:Y:S01]  /*12580*/  QGMMA.64x64x32.F32.E4M3.E4M3 R24, R148, gdesc[UR4], R24, gsb0 ;  /* 0x00e0000494187df3 */ /* 0x000fe20008000818 */
[----:B------:R-:W-:Y:S01]  /*12590*/  UIADD3 UR4, UR10, 0x100, URZ ;  /* 0x000001000a047890 */ /* 0x000fe2000fffe03f */
[----:B------:R-:W-:-:S06]  /*125a0*/  UMOV UR7, 0xc0000010 ;  /* 0xc000001000077882 */ /* 0x000fcc0000000000 */
[----:B------:R-:W-:Y:S01]  /*125b0*/  UMOV UR6, UR4 ;  /* 0x0000000400067c82 */ /* 0x000fe20008000000 */
[----:B------:R-:W-:Y:S02]  /*125c0*/  WARPGROUP.DEPBAR.LE gsb0, 0x0 ;  /* 0x00008000000079c5 */ /* 0x000fe40000010000 */
[----:B------:R-:W-:-:S06]  /*125d0*/  WARPGROUP.ARRIVE ;  /* 0x00000000000079c5 */ /* 0x000fcc0000000000 */
[----:B------:R-:W-:Y:S01]  /*125e0*/  QGMMA.64x64x32.F32.E4M3.E4M3 R24, R144, gdesc[UR4], R24, gsb0 ;  /* 0x00e0000490187df3 */ /* 0x000fe20008000818 */
[----:B------:R-:W-:Y:S01]  /*125f0*/  UIADD3 UR4, UR10, 0x180, URZ ;  /* 0x000001800a047890 */ /* 0x000fe2000fffe03f */
[----:B------:R-:W-:-:S06]  /*12600*/  UMOV UR7, 0xc0000010 ;  /* 0xc000001000077882 */ /* 0x000fcc0000000000 */
[----:B------:R-:W-:Y:S01]  /*12610*/  UMOV UR6, UR4 ;  /* 0x0000000400067c82 */ /* 0x000fe20008000000 */
[----:B-12---:R-:W1:Y:S04]  /*12620*/  SHFL.BFLY PT, R0, R7, 0x2, 0x1f ;  /* 0x0c401f0007007f89 */ /* 0x006e6800000e0000 */
[----:B---3--:R-:W2:Y:S01]  /*12630*/  SHFL.BFLY PT, R5, R6, 0x2, 0x1f ;  /* 0x0c401f0006057f89 */ /* 0x008ea200000e0000 */
[----:B------:R-:W-:Y:S02]  /*12640*/  WARPGROUP.DEPBAR.LE gsb0, 0x0 ;  /* 0x00008000000079c5 */ /* 0x000fe40000010000 */
[----:B------:R-:W-:-:S06]  /*12650*/  WARPGROUP.ARRIVE ;  /* 0x00000000000079c5 */ /* 0x000fcc0000000000 */
[----:B------:R-:W-:Y:S01]  /*12660*/  QGMMA.64x64x32.F32.E4M3.E4M3 R24, R140, gdesc[UR4], R24, gsb0 ;  /* 0x00e000048c187df3 */ /* 0x000fe20008000818 */
[----:B-1----:R-:W-:-:S01]  /*12670*/  FADD.FTZ R0, R0, R7 ;  /* 0x0000000700007221 */ /* 0x002fc20000010000 */
[----:B------:R-:W-:Y:S01]  /*12680*/  UIADD3 UR10, UR10, 0x200, URZ ;  /* 0x000002000a0a7890 */ /* 0x000fe2000fffe03f */
[----:B--2---:R-:W-:-:S01]  /*12690*/  FADD.FTZ R5, R5, R6 ;  /* 0x0000000605057221 */ /* 0x004fc20000010000 */
[----:B------:R-:W-:Y:S02]  /*126a0*/  UMOV UR11, 0xc0000010 ;  /* 0xc0000010000b7882 */ /* 0x000fe40000000000 */
[----:B------:R-:W1:Y:S04]  /*126b0*/  SHFL.BFLY PT, R3, R0, 0x1, 0x1f ;  /* 0x0c201f0000037f89 */ /* 0x000e6800000e0000 */
[----:B------:R-:W2:Y:S01]  /*126c0*/  SHFL.BFLY PT, R4, R5, 0x1, 0x1f ;  /* 0x0c201f0005047f89 */ /* 0x000ea200000e0000 */
[----:B------:R-:W-:-:S02]  /*126d0*/  IMAD.MOV.U32 R7, RZ, RZ, RZ ;  /* 0x000000ffff077224 */ /* 0x000fc400078e00ff */
[----:B-1----:R-:W-:Y:S01]  /*126e0*/  FADD.FTZ R12, R0, R3 ;  /* 0x00000003000c7221 */ /* 0x002fe20000010000 */
[----:B--2---:R-:W-:-:S04]  /*126f0*/  FADD.FTZ R14, R5, R4 ;  /* 0x00000004050e7221 */ /* 0x004fc80000010000 */
[C---:B------:R-:W-:Y:S01]  /*12700*/  FSETP.NE.FTZ.AND P1, PT, R12.reuse, RZ, PT ;  /* 0x000000ff0c00720b */ /* 0x040fe20003f35000 */
[----:B------:R-:W-:Y:S01]  /*12710*/  FMUL.FTZ R13, R12, 0.00390625 ;  /* 0x3b8000000c0d7820 */ /* 0x000fe20000410000 */
[----:B------:R-:W-:Y:S01]  /*12720*/  FMUL.FTZ R6, R14, 0.00390625 ;  /* 0x3b8000000e067820 */ /* 0x000fe20000410000 */
        /* <DEDUP_REMOVED lines=17> */
[----:B------:R-:W-:Y:S02]  /*12840*/  IMAD.MOV.U32 R3, RZ, RZ, -0x800000 ;  /* 0xff800000ff037424 */ /* 0x000fe400078e00ff */
[----:B------:R-:W-:Y:S01]  /*12850*/  @P2 FFMA.FTZ R3, R4, R11, R5 ;  /* 0x0000000b04032223 */ /* 0x000fe20000010005 */
[----:B------:R-:W-:Y:S02]  /*12860*/  IMAD.MOV.U32 R0, RZ, RZ, -0x800000 ;  /* 0xff800000ff007424 */ /* 0x000fe400078e00ff */
[----:B------:R-:W-:Y:S01]  /*12870*/  @P3 FFMA.FTZ R0, R12, R10, R13 ;  /* 0x0000000a0c003223 */ /* 0x000fe2000001000d */
[-C--:B----4-:R-:W-:Y:S01]  /*12880*/  FMUL.FTZ R7, R7, R8.reuse ;  /* 0x0000000807077220 */ /* 0x090fe20000410000 */
[----:B---3--:R-:W-:Y:S01]  /*12890*/  FMUL.FTZ R4, R9, R8 ;  /* 0x0000000809047220 */ /* 0x008fe20000410000 */
[----:B------:R-:W-:-:S02]  /*128a0*/  WARPGROUP.DEPBAR.LE gsb0, 0x0 ;  /* 0x00008000000079c5 */ /* 0x000fc40000010000 */
[----:B------:R-:W-:Y:S05]  /*128b0*/  @!P0 BRA `(.L_x_700) ;  /* 0x0000000000048947 */ /* 0x000fea0003800000 */
[----:B------:R-:W-:Y:S01]  /*128c0*/  BPT.TRAP 0x1 ;  /* 0x000000040000795c */ /* 0x000fe20000300000 */
.L_x_700:
[----:B------:R-:W-:Y:S01]  /*128d0*/  UIADD3 UR4, UR14, 0x13260, URZ ;  /* 0x000132600e047890 */ /* 0x000fe2000fffe03f */
[-C--:B------:R-:W-:Y:S01]  /*128e0*/  FMUL.FTZ R57, R24, R7.reuse ;  /* 0x0000000718397220 */ /* 0x080fe20000410000 */
[----:B------:R-:W-:Y:S01]  /*128f0*/  UIADD3 UR38, UR38, 0x1, URZ ;  /* 0x0000000126267890 */ /* 0x000fe2000fffe03f */
[-C--:B------:R-:W-:Y:S01]  /*12900*/  FMUL.FTZ R56, R25, R7.reuse ;  /* 0x0000000719387220 */ /* 0x080fe20000410000 */
[----:B------:R-:W-:Y:S01]  /*12910*/  UPRMT UR4, UR39, 0x654, UR4 ;  /* 0x0000065427047896 */ /* 0x000fe20008000004 */
[-C--:B------:R-:W-:Y:S01]  /*12920*/  FMUL.FTZ R28, R28, R7.reuse ;  /* 0x000000071c1c7220 */ /* 0x080fe20000410000 */
[----:B------:R-:W-:Y:S01]  /*12930*/  UISETP.NE.AND UP0, UPT, UR38, 0x2, UPT ;  /* 0x000000022600788c */ /* 0x000fe2000bf05270 */
[-C--:B------:R-:W-:Y:S01]  /*12940*/  FMUL.FTZ R29, R29, R7.reuse ;  /* 0x000000071d1d7220 */ /* 0x080fe20000410000 */
[-C--:B------:R-:W-:Y:S01]  /*12950*/  FMUL.FTZ R21, R32, R7.reuse ;  /* 0x0000000720157220 */ /* 0x080fe20000410000 */
[-C--:B------:R-:W-:Y:S01]  /*12960*/  FMUL.FTZ R20, R33, R7.reuse ;  /* 0x0000000721147220 */ /* 0x080fe20000410000 */
[-C--:B------:R-:W-:Y:S01]  /*12970*/  FMUL.FTZ R36, R36, R7.reuse ;  /* 0x0000000724247220 */ /* 0x080fe20000410000 */
[-C--:B------:R-:W-:Y:S01]  /*12980*/  FMUL.FTZ R37, R37, R7.reuse ;  /* 0x0000000725257220 */ /* 0x080fe20000410000 */
[-C--:B------:R-:W-:Y:S01]  /*12990*/  FMUL.FTZ R13, R40, R7.reuse ;  /* 0x00000007280d7220 */ /* 0x080fe20000410000 */
[----:B------:R-:W-:Y:S01]  /*129a0*/  SYNCS.ARRIVE.TRANS64.RED.A1T0 RZ, [UR4], RZ ;  /* 0x000000ffffff79a7 */ /* 0x000fe20008100404 */
[-C--:B------:R-:W-:Y:S01]  /*129b0*/  FMUL.FTZ R12, R41, R7.reuse ;  /* 0x00000007290c7220 */ /* 0x080fe20000410000 */
[-C--:B------:R-:W-:Y:S01]  /*129c0*/  FMUL.FTZ R44, R44, R7.reuse ;  /* 0x000000072c2c7220 */ /* 0x080fe20000410000 */
[-C--:B------:R-:W-:Y:S01]  /*129d0*/  FMUL.FTZ R45, R45, R7.reuse ;  /* 0x000000072d2d7220 */ /* 0x080fe20000410000 */
[-C--:B------:R-:W-:Y:S01]  /*129e0*/  FMUL.FTZ R9, R48, R7.reuse ;  /* 0x0000000730097220 */ /* 0x080fe20000410000 */
[-C--:B------:R-:W-:Y:S01]  /*129f0*/  FMUL.FTZ R8, R49, R7.reuse ;  /* 0x0000000731087220 */ /* 0x080fe20000410000 */
[-C--:B------:R-:W-:Y:S01]  /*12a00*/  FMUL.FTZ R52, R52, R7.reuse ;  /* 0x0000000734347220 */ /* 0x080fe20000410000 */
[----:B------:R-:W-:Y:S01]  /*12a10*/  FMUL.FTZ R53, R53, R7 ;  /* 0x0000000735357220 */ /* 0x000fe20000410000 */
[----:B------:R-:W-:Y:S01]  /*12a20*/  USEL UR4, URZ, 0x1, UP0 ;  /* 0x000000013f047887 */ /* 0x000fe20008000000 */
        /* <DEDUP_REMOVED lines=19> */
[----:B------:R-:W-:-:S12]  /*12b60*/  ULOP3.LUT UR37, UR37, UR4, URZ, 0x3c, !UPT ;  /* 0x0000000425257292 */ /* 0x000fd8000f8e3c3f */
.L_x_626:
[----:B------:R-:W1:Y:S08]  /*12b70*/  S2UR UR39, SR_CgaCtaId ;  /* 0x00000000002779c3 */ /* 0x000e700000008800 */
[----:B------:R-:W-:Y:S06]  /*12b80*/  BAR.SYNC.DEFER_BLOCKING 0x5, 0x200 ;  /* 0x0148000000007b1d */ /* 0x000fec0000010000 */
[----:B------:R-:W-:Y:S01]  /*12b90*/  UMOV UR40, 0x400 ;  /* 0x0000040000287882 */ /* 0x000fe20000000000 */
[----:B------:R-:W2:Y:S01]  /*12ba0*/  S2R R49, SR_TID.X ;  /* 0x0000000000317919 */ /* 0x000ea20000002100 */
[----:B-1----:R-:W-:-:S09]  /*12bb0*/  ULEA UR40, UR39, UR40, 0x18 ;  /* 0x0000002827287291 */ /* 0x002fd2000f8ec03f */
[----:B------:R-:W1:Y:S01]  /*12bc0*/  LDS R4, [UR40+0x132d0] ;  /* 0x0132d028ff047984 */ /* 0x000e620008000800 */
[----:B--2---:R-:W-:Y:S01]  /*12bd0*/  VIADD R22, R49, 0xffffff80 ;  /* 0xffffff8031167836 */ /* 0x004fe20000000000 */
[----:B-1----:R-:W-:Y:S01]  /*12be0*/  R2UR UR4, R4 ;  /* 0x00000000040472ca */ /* 0x002fe200000e0000 */
[----:B------:R-:W-:Y:S06]  /*12bf0*/  BAR.ARV 0x4, 0x200 ;  /* 0x0108000000007b1d */ /* 0x000fec0000002000 */
[----:B------:R-:W-:Y:S08]  /*12c00*/  @P0 BRA `(.L_x_701) ;  /* 0x00000008007c0947 */ /* 0x000ff00003800000 */
[----:B------:R-:W-:Y:S01]  /*12c10*/  IMAD.SHL.U32 R4, R49, 0x4, RZ ;  /* 0x0000000431047824 */ /* 0x000fe200078e00ff */
[----:B------:R-:W-:Y:S01]  /*12c20*/  ULDC.64 UR6, c[0x4][0x38] ;  /* 0x01000e0000067ab9 */ /* 0x000fe20000000a00 */
[----:B------:R-:W2:Y:S01]  /*12c30*/  LDL R50, [R1] ;  /* 0x0000000001327983 */ /* 0x000ea20000100800 */
[----:B------:R-:W-:Y:S02]  /*12c40*/  F2FP.BF16.F32.PACK_AB R11, R46, R11 ;  /* 0x0000000b2e0b723e */ /* 0x000fe400000010ff */
[----:B------:R-:W-:Y:S02]  /*12c50*/  F2FP.BF16.F32.PACK_AB R10, R47, R10 ;  /* 0x0000000a2f0a723e */ /* 0x000fe400000010ff */
[----:B------:R-:W-:Y:S02]  /*12c60*/  F2FP.BF16.F32.PACK_AB R9, R52, R9 ;  /* 0x000000093409723e */ /* 0x000fe400000010ff */
[----:B------:R-:W-:Y:S02]  /*12c70*/  F2FP.BF16.F32.PACK_AB R8, R53, R8 ;  /* 0x000000083508723e */ /* 0x000fe400000010ff */
[----:B------:R-:W-:-:S02]  /*12c80*/  F2FP.BF16.F32.PACK_AB R14, R39, R14 ;  /* 0x0000000e270e723e */ /* 0x000fc400000010ff */
[----:B------:R-:W-:Y:S02]  /*12c90*/  F2FP.BF16.F32.PACK_AB R24, R31, R24 ;  /* 0x000000181f18723e */ /* 0x000fe400000010ff */
[----:B------:R-:W-:Y:S02]  /*12ca0*/  F2FP.BF16.F32.PACK_AB R7, R54, R7 ;  /* 0x000000073607723e */ /* 0x000fe400000010ff */
[----:B------:R-:W-:Y:S02]  /*12cb0*/  F2FP.BF16.F32.PACK_AB R6, R55, R6 ;  /* 0x000000063706723e */ /* 0x000fe400000010ff */
[----:B------:R-:W-:Y:S02]  /*12cc0*/  F2FP.BF16.F32.PACK_AB R12, R45, R12 ;  /* 0x0000000c2d0c723e */ /* 0x000fe400000010ff */
[----:B------:R-:W-:Y:S02]  /*12cd0*/  F2FP.BF16.F32.PACK_AB R28, R28, R57 ;  /* 0x000000391c1c723e */ /* 0x000fe400000010ff */
[----:B------:R-:W-:-:S02]  /*12ce0*/  F2FP.BF16.F32.PACK_AB R29, R29, R56 ;  /* 0x000000381d1d723e */ /* 0x000fc400000010ff */
[----:B------:R-:W-:Y:S01]  /*12cf0*/  F2FP.BF16.F32.PACK_AB R13, R44, R13 ;  /* 0x0000000d2c0d723e */ /* 0x000fe200000010ff */
[----:B------:R-:W-:Y:S01]  /*12d00*/  USHF.R.S32.HI UR5, URZ, 0x1f, UR43 ;  /* 0x0000001f3f057899 */ /* 0x000fe2000801142b */
[----:B------:R-:W-:Y:S01]  /*12d10*/  LOP3.LUT R4, R4, 0xc, RZ, 0xc0, !PT ;  /* 0x0000000c04047812 */ /* 0x000fe200078ec0ff */
[----:B------:R-:W-:Y:S01]  /*12d20*/  ULDC.64 UR8, c[0x0][0xb70] ;  /* 0x0002dc0000087ab9 */ /* 0x000fe20000000a00 */
[----:B------:R-:W-:Y:S02]  /*12d30*/  BAR.SYNC.DEFER_BLOCKING 0x1, 0x180 ;  /* 0x0046000000007b1d */ /* 0x000fe40000010000 */
[----:B------:R-:W-:-:S05]  /*12d40*/  IADD3 R4, P0, R4, UR6, RZ ;  /* 0x0000000604047c10 */ /* 0x000fca000ff1e0ff */
[----:B------:R-:W-:-:S05]  /*12d50*/  IMAD.X R5, RZ, RZ, UR7, P0 ;  /* 0x00000007ff057e24 */ /* 0x000fca00080e06ff */
[----:B------:R1:W3:Y:S01]  /*12d60*/  LDG.E.CONSTANT R18, desc[UR50][R4.64] ;  /* 0x0000003204127981 */ /* 0x0002e2000c1e9900 */
[----:B------:R-:W-:Y:S01]  /*12d70*/  IADD3 R47, P2, R156, 0x60, RZ ;  /* 0x000000609c2f7810 */ /* 0x000fe20007f5e0ff */
[----:B------:R-:W-:Y:S01]  /*12d80*/  UIMAD UR5, UR5, UR8, URZ ;  /* 0x00000008050572a4 */ /* 0x000fe2000f8e023f */
[----:B------:R-:W-:Y:S01]  /*12d90*/  F2FP.BF16.F32.PACK_AB R25, R30, R25 ;  /* 0x000000191e19723e */ /* 0x000fe200000010ff */
[----:B------:R-:W-:Y:S01]  /*12da0*/  UIMAD.WIDE.U32 UR6, UR43, UR8, URZ ;  /* 0x000000082b0672a5 */ /* 0x000fe2000f8e003f */
[----:B------:R-:W-:Y:S01]  /*12db0*/  F2FP.BF16.F32.PACK_AB R21, R36, R21 ;  /* 0x000000152415723e */ /* 0x000fe200000010ff */
[----:B------:R-:W-:Y:S01]  /*12dc0*/  UIMAD UR5, UR43, UR9, UR5 ;  /* 0x000000092b0572a4 */ /* 0x000fe2000f8e0205 */
[----:B------:R-:W-:Y:S02]  /*12dd0*/  F2FP.BF16.F32.PACK_AB R15, R38, R15 ;  /* 0x0000000f260f723e */ /* 0x000fe400000010ff */
[----:B------:R-:W-:Y:S01]  /*12de0*/  F2FP.BF16.F32.PACK_AB R20, R37, R20 ;  /* 0x000000142514723e */ /* 0x000fe200000010ff */
[----:B------:R-:W-:Y:S01]  /*12df0*/  UIADD3 UR5, UR7, UR5, URZ ;  /* 0x0000000507057290 */ /* 0x000fe2000fffe03f */
[----:B-1----:R-:W-:-:S02]  /*12e00*/  LOP3.LUT P0, R4, R49, 0x3, RZ, 0xc0, !PT ;  /* 0x0000000331047812 */ /* 0x002fc4000780c0ff */
[----:B------:R-:W-:Y:S02]  /*12e10*/  IADD3 R5, P3, R156, 0x40, RZ ;  /* 0x000000409c057810 */ /* 0x000fe40007f7e0ff */
[----:B------:R-:W-:Y:S02]  /*12e20*/  ISETP.EQ.OR P0, PT, R4, 0x3, !P0 ;  /* 0x000000030400780c */ /* 0x000fe40004702670 */
[----:B------:R-:W-:Y:S02]  /*12e30*/  LOP3.LUT R4, R5, 0x380, RZ, 0xc0, !PT ;  /* 0x0000038005047812 */ /* 0x000fe400078ec0ff */
[----:B------:R-:W-:Y:S02]  /*12e40*/  SEL R39, R11, R10, P0 ;  /* 0x0000000a0b277207 */ /* 0x000fe40000000000 */
[----:B------:R-:W-:Y:S02]  /*12e50*/  SEL R41, R10, R11, P0 ;  /* 0x0000000b0a297207 */ /* 0x000fe40000000000 */
[----:B------:R-:W-:-:S02]  /*12e60*/  LOP3.LUT R11, R156, 0x380, RZ, 0xc0, !PT ;  /* 0x000003809c0b7812 */ /* 0x000fc400078ec0ff */
[----:B------:R-:W-:Y:S02]  /*12e70*/  SEL R31, R9, R8, P0 ;  /* 0x00000008091f7207 */ /* 0x000fe40000000000 */
[----:B------:R-:W-:Y:S02]  /*12e80*/  SEL R33, R8, R9, P0 ;  /* 0x0000000908217207 */ /* 0x000fe40000000000 */
[----:B------:R-:W-:Y:S02]  /*12e90*/  IADD3 R9, P1, R156, 0x20, RZ ;  /* 0x000000209c097810 */ /* 0x000fe40007f3e0ff */
[----:B------:R-:W-:Y:S02]  /*12ea0*/  SHF.R.U64 R11, R11, 0x3, RZ ;  /* 0x000000030b0b7819 */ /* 0x000fe400000012ff */
[----:B------:R-:W-:Y:S02]  /*12eb0*/  LOP3.LUT R8, R9, 0x380, RZ, 0xc0, !PT ;  /* 0x0000038009087812 */ /* 0x000fe400078ec0ff */
[----:B------:R-:W-:-:S02]  /*12ec0*/  SEL R43, R7, R6, P0 ;  /* 0x00000006072b7207 */ /* 0x000fc40000000000 */
[----:B------:R-:W-:Y:S02]  /*12ed0*/  SEL R45, R6, R7, P0 ;  /* 0x00000007062d7207 */ /* 0x000fe40000000000 */
[----:B------:R-:W-:Y:S02]  /*12ee0*/  LOP3.LUT R7, R47, 0x380, RZ, 0xc0, !PT ;  /* 0x000003802f077812 */ /* 0x000fe400078ec0ff */
[----:B------:R-:W-:Y:S01]  /*12ef0*/  LOP3.LUT R10, R11, R156, RZ, 0x3c, !PT ;  /* 0x0000009c0b0a7212 */ /* 0x000fe200078e3cff */
[--C-:B------:R-:W-:Y:S01]  /*12f00*/  IMAD.MOV.U32 R11, RZ, RZ, R157.reuse ;  /* 0x000000ffff0b7224 */ /* 0x100fe200078e009d */
[----:B------:R-:W-:Y:S02]  /*12f10*/  SHF.R.U64 R8, R8, 0x3, RZ ;  /* 0x0000000308087819 */ /* 0x000fe400000012ff */
[----:B------:R-:W-:Y:S02]  /*12f20*/  SHF.R.U64 R6, R4, 0x3, RZ ;  /* 0x0000000304067819 */ /* 0x000fe400000012ff */
[----:B------:R-:W-:Y:S01]  /*12f30*/  SHF.R.U64 R4, R7, 0x3, RZ ;  /* 0x0000000307047819 */ /* 0x000fe200000012ff */
[----:B------:R-:W-:Y:S01]  /*12f40*/  IMAD.X R7, RZ, RZ, R157, P3 ;  /* 0x000000ffff077224 */ /* 0x000fe200018e069d */
[----:B------:R-:W-:-:S02]  /*12f50*/  SEL R19, R28, R29, P0 ;  /* 0x0000001d1c137207 */ /* 0x000fc40000000000 */
[----:B------:R-:W-:Y:S02]  /*12f60*/  LOP3.LUT R8, R8, R9, RZ, 0x3c, !PT ;  /* 0x0000000908087212 */ /* 0x000fe400078e3cff */
[----:B------:R-:W-:Y:S02]  /*12f70*/  MOV R44, R10 ;  /* 0x0000000a002c7202 */ /* 0x000fe40000000f00 */
[----:B------:R-:W-:Y:S02]  /*12f80*/  SEL R29, R29, R28, P0 ;  /* 0x0000001c1d1d7207 */ /* 0x000fe40000000000 */
[----:B------:R-:W-:Y:S02]  /*12f90*/  SHF.R.S32.HI R9, RZ, 0x1f, R22 ;  /* 0x0000001fff097819 */ /* 0x000fe40000011416 */
[----:B------:R-:W-:Y:S02]  /*12fa0*/  LOP3.LUT R4, R4, R47, RZ, 0x3c, !PT ;  /* 0x0000002f04047212 */ /* 0x000fe400078e3cff */
[----:B------:R-:W1:Y:S01]  /*12fb0*/  LDC.64 R46, c[0x0][0xb78] ;  /* 0x0002de00ff2e7b82 */ /* 0x000e620000000a00 */
[----:B------:R-:W-:-:S02]  /*12fc0*/  SEL R27, R13, R12, P0 ;  /* 0x0000000c0d1b7207 */ /* 0x000fc40000000000 */
[----:B------:R-:W-:Y:S02]  /*12fd0*/  LOP3.LUT R6, R6, R5, RZ, 0x3c, !PT ;  /* 0x0000000506067212 */ /* 0x000fe400078e3cff */
[----:B------:R-:W-:Y:S02]  /*12fe0*/  SEL R13, R12, R13, P0 ;  /* 0x0000000d0c0d7207 */ /* 0x000fe40000000000 */
[----:B------:R-:W-:Y:S02]  /*12ff0*/  LEA.HI R5, R9, R22, RZ, 0x7 ;  /* 0x0000001609057211 */ /* 0x000fe400078f38ff */
[----:B------:R-:W-:Y:S02]  /*13000*/  SEL R35, R25, R24, P0 ;  /* 0x0000001819237207 */ /* 0x000fe40000000000 */
[----:B------:R-:W-:Y:S02]  /*13010*/  LOP3.LUT R5, R5, 0xffffff80, RZ, 0xc0, !PT ;  /* 0xffffff8005057812 */ /* 0x000fe400078ec0ff */
[----:B------:R-:W-:-:S02]  /*13020*/  SEL R23, R21, R20, P0 ;  /* 0x0000001415177207 */ /* 0x000fc40000000000 */
[----:B------:R-:W-:Y:S01]  /*13030*/  SEL R25, R24, R25, P0 ;  /* 0x0000001918197207 */ /* 0x000fe20000000000 */
[----:B------:R-:W-:Y:S01]  /*13040*/  IMAD.IADD R5, R22, 0x1, -R5 ;  /* 0x0000000116057824 */ /* 0x000fe200078e0a05 */
[----:B------:R-:W-:Y:S02]  /*13050*/  SEL R37, R15, R14, P0 ;  /* 0x0000000e0f257207 */ /* 0x000fe40000000000 */
[----:B------:R-:W-:Y:S01]  /*13060*/  LEA.HI R48, R9, R22, RZ, 0x5 ;  /* 0x0000001609307211 */ /* 0x000fe200078f28ff */
[----:B------:R-:W-:Y:S01]  /*13070*/  IMAD.X R9, RZ, RZ, R157, P1 ;  /* 0x000000ffff097224 */ /* 0x000fe200008e069d */
[----:B------:R-:W-:Y:S02]  /*13080*/  SEL R21, R20, R21, P0 ;  /* 0x0000001514157207 */ /* 0x000fe40000000000 */
[----:B------:R-:W-:Y:S02]  /*13090*/  SEL R15, R14, R15, P0 ;  /* 0x0000000f0e0f7207 */ /* 0x000fe40000000000 */
[----:B------:R-:W-:-:S02]  /*130a0*/  MOV R40, R6 ;  /* 0x0000000600287202 */ /* 0x000fc40000000f00 */
[----:B------:R-:W-:Y:S01]  /*130b0*/  MOV R42, R8 ;  /* 0x00000008002a7202 */ /* 0x000fe20000000f00 */
[----:B------:R-:W-:Y:S01]  /*130c0*/  IMAD.U32 R9, RZ, RZ, UR7 ;  /* 0x00000007ff097e24 */ /* 0x000fe2000f8e00ff */
[----:B------:R-:W-:Y:S01]  /*130d0*/  LOP3.LUT P1, RZ, R5, 0x3, RZ, 0xc0, !PT ;  /* 0x0000000305ff7812 */ /* 0x000fe2000782c0ff */
[----:B------:R-:W-:Y:S01]  /*130e0*/  IMAD.U32 R9, RZ, RZ, UR5 ;  /* 0x00000005ff097e24 */ /* 0x000fe2000f8e00ff */
[----:B------:R-:W-:Y:S01]  /*130f0*/  USHF.R.S32.HI UR5, URZ, 0x1f, UR44 ;  /* 0x0000001f3f057899 */ /* 0x000fe2000801142c */
[----:B------:R-:W-:Y:S02]  /*13100*/  IMAD.X R5, RZ, RZ, R157, P2 ;  /* 0x000000ffff057224 */ /* 0x000fe400010e069d */
[----:B------:R-:W-:Y:S01]  /*13110*/  IMAD.U32 R8, RZ, RZ, UR6 ;  /* 0x00000006ff087e24 */ /* 0x000fe2000f8e00ff */
[----:B------:R-:W-:Y:S02]  /*13120*/  ULDC.64 UR6, c[0x0][0xb40] ;  /* 0x0002d00000067ab9 */ /* 0x000fe40000000a00 */
[----:B------:R-:W-:Y:S01]  /*13130*/  MOV R38, R4 ;  /* 0x0000000400267202 */ /* 0x000fe20000000f00 */
[----:B-1----:R-:W-:Y:S01]  /*13140*/  IMAD R4, R46, UR5, RZ ;  /* 0x000000052e047c24 */ /* 0x002fe2000f8e02ff */
[----:B------:R-:W-:-:S03]  /*13150*/  ULDC UR5, c[0x0][0xa88] ;  /* 0x0002a20000057ab9 */ /* 0x000fc60000000800 */
[----:B------:R-:W-:Y:S02]  /*13160*/  IMAD R11, R47, UR44, R4 ;  /* 0x0000002c2f0b7c24 */ /* 0x000fe4000f8e0204 */
[----:B------:R-:W-:Y:S01]  /*13170*/  IMAD.WIDE.U32 R4, R46, UR44, R8 ;  /* 0x0000002c2e047c25 */ /* 0x000fe2000f8e0008 */
[----:B---3--:R-:W-:Y:S01]  /*13180*/  LOP3.LUT R10, R18, 0x2, RZ, 0x3c, !PT ;  /* 0x00000002120a7812 */ /* 0x008fe200078e3cff */
[----:B------:R-:W-:Y:S04]  /*13190*/  SHFL.IDX PT, R19, R19, R18, 0x1c1f ;  /* 0x001c1f1213137589 */ /* 0x000fe800000e0000 */
[----:B------:R-:W1:Y:S04]  /*131a0*/  SHFL.IDX PT, R12, R29, R10, 0x1c1f ;  /* 0x001c1f0a1d0c7589 */ /* 0x000e6800000e0000 */
[----:B------:R-:W-:Y:S04]  /*131b0*/  SHFL.IDX PT, R35, R35, R18, 0x1c1f ;  /* 0x001c1f1223237589 */ /* 0x000fe800000e0000 */
[----:B------:R-:W3:Y:S04]  /*131c0*/  SHFL.IDX PT, R26, R25, R10, 0x1c1f ;  /* 0x001c1f0a191a7589 */ /* 0x000ee800000e0000 */
[----:B------:R-:W-:Y:S04]  /*131d0*/  SHFL.IDX PT, R6, R23, R18, 0x1c1f ;  /* 0x001c1f1217067589 */ /* 0x000fe800000e0000 */
[----:B------:R-:W-:Y:S04]  /*131e0*/  SHFL.IDX PT, R27, R27, R18, 0x1c1f ;  /* 0x001c1f121b1b7589 */ /* 0x000fe800000e0000 */
[----:B------:R-:W-:Y:S04]  /*131f0*/  SHFL.IDX PT, R37, R37, R18, 0x1c1f ;  /* 0x001c1f1225257589 */ /* 0x000fe800000e0000 */
[----:B------:R3:W4:Y:S01]  /*13200*/  SHFL.IDX PT, R7, R21, R10, 0x1c1f ;  /* 0x001c1f0a15077589 */ /* 0x00072200000e0000 */
[----:B-1----:R-:W-:-:S02]  /*13210*/  SEL R20, R19, R12, P0 ;  /* 0x0000000c13147207 */ /* 0x002fc40000000000 */
[----:B------:R-:W-:Y:S01]  /*13220*/  SEL R22, R12, R19, P0 ;  /* 0x000000130c167207 */ /* 0x000fe20000000000 */
[----:B------:R-:W1:Y:S01]  /*13230*/  SHFL.IDX PT, R14, R13, R10, 0x1c1f ;  /* 0x001c1f0a0d0e7589 */ /* 0x000e6200000e0000 */
[----:B--2---:R-:W-:-:S03]  /*13240*/  VIADD R19, R50, UR42 ;  /* 0x0000002a32137c36 */ /* 0x004fc60008000000 */
[----:B------:R-:W2:Y:S01]  /*13250*/  SHFL.IDX PT, R32, R15, R10, 0x1c1f ;  /* 0x001c1f0a0f207589 */ /* 0x000ea200000e0000 */
[C---:B------:R-:W-:Y:S01]  /*13260*/  VIADD R8, R19.reuse, 0x8 ;  /* 0x0000000813087836 */ /* 0x040fe20000000000 */
[----:B------:R-:W-:Y:S02]  /*13270*/  SHF.R.S32.HI R9, RZ, 0x1f, R19 ;  /* 0x0000001fff097819 */ /* 0x000fe40000011413 */
[----:B------:R-:W-:Y:S01]  /*13280*/  SHFL.IDX PT, R31, R31, R18, 0x1c1f ;  /* 0x001c1f121f1f7589 */ /* 0x000fe200000e0000 */
[----:B------:R-:W-:Y:S02]  /*13290*/  ISETP.GE.OR P2, PT, R19, UR5, P1 ;  /* 0x0000000513007c0c */ /* 0x000fe40008f46670 */
[----:B---3--:R-:W-:Y:S01]  /*132a0*/  SEL R21, R35, R26, P0 ;  /* 0x0000001a23157207 */ /* 0x008fe20000000000 */
[----:B------:R-:W-:Y:S01]  /*132b0*/  SHFL.IDX PT, R39, R39, R18, 0x1c1f ;  /* 0x001c1f1227277589 */ /* 0x000fe200000e0000 */
[----:B------:R-:W-:Y:S02]  /*132c0*/  SEL R23, R26, R35, P0 ;  /* 0x000000231a177207 */ /* 0x000fe40000000000 */
[----:B------:R-:W-:Y:S01]  /*132d0*/  ISETP.GE.OR P1, PT, R8, UR5, P1 ;  /* 0x0000000508007c0c */ /* 0x000fe20008f26670 */
[----:B------:R-:W3:Y:S04]  /*132e0*/  SHFL.IDX PT, R24, R33, R10, 0x1c1f ;  /* 0x001c1f0a21187589 */ /* 0x000ee800000e0000 */
[----:B------:R-:W5:Y:S01]  /*132f0*/  SHFL.IDX PT, R34, R41, R10, 0x1c1f ;  /* 0x001c1f0a29227589 */ /* 0x000f6200000e0000 */
[----:B----4-:R-:W-:-:S03]  /*13300*/  SEL R8, R6, R7, P0 ;  /* 0x0000000706087207 */ /* 0x010fc60000000000 */
[----:B------:R4:W-:Y:S01]  /*13310*/  SHFL.IDX PT, R43, R43, R18, 0x1c1f ;  /* 0x001c1f122b2b7589 */ /* 0x0009e200000e0000 */
[----:B-1----:R-:W-:Y:S02]  /*13320*/  SEL R12, R27, R14, P0 ;  /* 0x0000000e1b0c7207 */ /* 0x002fe40000000000 */
[----:B------:R-:W-:Y:S01]  /*13330*/  SEL R14, R14, R27, P0 ;  /* 0x0000001b0e0e7207 */ /* 0x000fe20000000000 */
[----:B------:R1:W5:Y:S04]  /*13340*/  SHFL.IDX PT, R36, R45, R10, 0x1c1f ;  /* 0x001c1f0a2d247589 */ /* 0x00036800000e0000 */
[----:B------:R-:W-:Y:S01]  /*13350*/  STSM.16.M88.4 [R44], R20 ;  /* 0x000000142c007844 */ /* 0x000fe20000000200 */
[----:B----4-:R-:W-:-:S04]  /*13360*/  IADD3 R18, P3, R19, R4, RZ ;  /* 0x0000000413127210 */ /* 0x010fc80007f7e0ff */
[----:B------:R-:W-:Y:S02]  /*13370*/  IADD3.X R5, R9, R5, R11, P3, !PT ;  /* 0x0000000509057210 */ /* 0x000fe40001ffe40b */
[----:B-1----:R-:W-:Y:S02]  /*13380*/  SEL R10, R7, R6, P0 ;  /* 0x00000006070a7207 */ /* 0x002fe40000000000 */
[----:B--2---:R-:W-:Y:S02]  /*13390*/  SEL R9, R37, R32, P0 ;  /* 0x0000002025097207 */ /* 0x004fe40000000000 */
[----:B------:R-:W-:Y:S02]  /*133a0*/  SEL R11, R32, R37, P0 ;  /* 0x00000025200b7207 */ /* 0x000fe40000000000 */
[----:B---3--:R-:W-:Y:S02]  /*133b0*/  SEL R28, R31, R24, P0 ;  /* 0x000000181f1c7207 */ /* 0x008fe40000000000 */
[----:B------:R-:W-:Y:S01]  /*133c0*/  SEL R30, R24, R31, P0 ;  /* 0x0000001f181e7207 */ /* 0x000fe20000000000 */
[----:B------:R-:W-:Y:S01]  /*133d0*/  STSM.16.M88.4 [R42], R8 ;  /* 0x000000082a007844 */ /* 0x000fe20000000200 */
[----:B-----5:R-:W-:-:S02]  /*133e0*/  SEL R13, R39, R34, P0 ;  /* 0x00000022270d7207 */ /* 0x020fc40000000000 */
[----:B------:R-:W-:Y:S02]  /*133f0*/  SEL R15, R34, R39, P0 ;  /* 0x00000027220f7207 */ /* 0x000fe40000000000 */
[----:B------:R-:W-:Y:S02]  /*13400*/  SEL R29, R43, R36, P0 ;  /* 0x000000242b1d7207 */ /* 0x000fe40000000000 */
[----:B------:R-:W-:Y:S01]  /*13410*/  SEL R31, R36, R43, P0 ;  /* 0x0000002b241f7207 */ /* 0x000fe20000000000 */
[----:B------:R-:W-:Y:S01]  /*13420*/  STSM.16.M88.4 [R40], R12 ;  /* 0x0000000c28007844 */ /* 0x000fe20000000200 */
[----:B------:R-:W-:Y:S02]  /*13430*/  SHF.R.S32.HI R6, RZ, 0x5, R48 ;  /* 0x00000005ff067819 */ /* 0x000fe40000011430 */
[C---:B------:R-:W-:Y:S01]  /*13440*/  LEA R4, P3, R18.reuse, UR6, 0x2 ;  /* 0x0000000612047c11 */ /* 0x040fe2000f8610ff */
[----:B------:R-:W-:Y:S03]  /*13450*/  STSM.16.M88.4 [R38], R28 ;  /* 0x0000001c26007844 */ /* 0x000fe60000000200 */
[----:B------:R-:W-:Y:S01]  /*13460*/  LEA.HI.X R5, R18, UR7, R5, 0x2, P3 ;  /* 0x0000000712057c11 */ /* 0x000fe200098f1405 */
        /* <DEDUP_REMOVED lines=12> */
[----:B------:R-:W-:Y:S01]  /*13530*/  ULDC.64 UR6, c[0x0][0x198] ;  /* 0x0000660000067ab9 */ /* 0x000fe20000000a00 */
[----:B------:R-:W-:Y:S01]  /*13540*/  UMOV UR41, URZ ;  /* 0x0000003f00297c82 */ /* 0x000fe20008000000 */
[----:B------:R-:W-:Y:S01]  /*13550*/  UIADD3 UR6, UP0, UR6, 0x9f0, URZ ;  /* 0x000009f006067890 */ /* 0x000fe2000ff1e03f */
[----:B------:R-:W-:Y:S01]  /*13560*/  UMOV UR45, URZ ;  /* 0x0000003f002d7c82 */ /* 0x000fe20008000000 */
[----:B------:R-:W-:Y:S02]  /*13570*/  UIADD3 UR5, UR40, 0x13220, URZ ;  /* 0x0001322028057890 */ /* 0x000fe4000fffe03f */
[----:B------:R-:W-:Y:S02]  /*13580*/  UIADD3.X UR7, URZ, UR7, URZ, UP0, !UPT ;  /* 0x000000073f077290 */ /* 0x000fe400087fe43f */
[----:B------:R-:W-:-:S07]  /*13590*/  UPRMT UR5, URZ, 0x654, UR5 ;  /* 0x000006543f057896 */ /* 0x000fce0008000005 */
[----:B------:R2:W-:Y:S01]  /*135a0*/  UTMASTG.5D [UR40], [UR6] ;  /* 0x00000028060073b5 */ /* 0x0005e20008020000 */
[----:B------:R0:W-:Y:S01]  /*135b0*/  UTMACMDFLUSH ;  /* 0x00000000000079b7 */ /* 0x0001e20000000000 */
[----:B------:R-:W-:-:S04]  /*135c0*/  DEPBAR.LE SB0, 0x0 ;  /* 0x000080000000791a */ /* 0x000fc80000000000 */
[----:B--2---:R-:W-:Y:S01]  /*135d0*/  SYNCS.ARRIVE.TRANS64.RED.A1T0 RZ, [UR5], RZ ;  /* 0x000000ffffff79a7 */ /* 0x004fe20008100405 */
.L_x_704:
[----:B------:R-:W-:Y:S05]  /*135e0*/  BSYNC B0 ;  /* 0x0000000000007941 */ /* 0x000fea0003800000 */
.L_x_703:
[----:B------:R-:W-:Y:S05]  /*135f0*/  BRA `(.L_x_702) ;  /* 0x0000000400e47947 */ /* 0x000fea0003800000 */
.L_x_701:
[----:B------:R-:W1:Y:S01]  /*13600*/  LDC.64 R12, c[0x0][0xae0] ;  /* 0x0002b800ff0c7b82 */ /* 0x000e620000000a00 */
[----:B------:R-:W-:Y:S01]  /*13610*/  SHF.R.S32.HI R3, RZ, 0x1f, R22 ;  /* 0x0000001fff037819 */ /* 0x000fe20000011416 */
[----:B------:R-:W-:Y:S01]  /*13620*/  USHF.R.S32.HI UR5, URZ, 0x1f, UR43 ;  /* 0x0000001f3f057899 */ /* 0x000fe2000801142b */
[----:B------:R-:W-:Y:S01]  /*13630*/  ISETP.GT.AND P0, PT, R22, 0xbf, PT ;  /* 0x000000bf1600780c */ /* 0x000fe20003f04270 */
[----:B------:R-:W-:Y:S01]  /*13640*/  USHF.R.S32.HI UR6, URZ, 0x1f, UR44 ;  /* 0x0000001f3f067899 */ /* 0x000fe2000801142c */
[----:B------:R-:W-:Y:S01]  /*13650*/  LEA.HI R23, R3, R22, RZ, 0x3 ;  /* 0x0000001603177211 */ /* 0x000fe200078f18ff */
[----:B------:R-:W-:Y:S02]  /*13660*/  BSSY B0, `(.L_x_705) ;  /* 0x000001f000007945 */ /* 0x000fe40003800000 */
[----:B------:R-:W2:Y:S01]  /*13670*/  LDC R11, c[0x0][0xdac] ;  /* 0x00036b00ff0b7b82 */ /* 0x000ea20000000800 */
[----:B------:R-:W-:-:S05]  /*13680*/  LOP3.LUT R3, R23, 0x1ffffff8, RZ, 0xc0, !PT ;  /* 0x1ffffff817037812 */ /* 0x000fca00078ec0ff */
[----:B------:R-:W-:Y:S02]  /*13690*/  IMAD.IADD R3, R22, 0x1, -R3 ;  /* 0x0000000116037824 */ /* 0x000fe400078e0a03 */
[----:B------:R-:W3:Y:S02]  /*136a0*/  LDC.64 R20, c[0x0][0xa88] ;  /* 0x0002a200ff147b82 */ /* 0x000ee40000000a00 */
[----:B------:R-:W-:-:S05]  /*136b0*/  IMAD.SHL.U32 R8, R3, 0x8, RZ ;  /* 0x0000000803087824 */ /* 0x000fca00078e00ff */
[----:B------:R-:W-:Y:S01]  /*136c0*/  SHF.R.S32.HI R9, RZ, 0x1f, R8 ;  /* 0x0000001fff097819 */ /* 0x000fe20000011408 */
[----:B------:R-:W4:Y:S01]  /*136d0*/  LDC.64 R14, c[0x0][0xae8] ;  /* 0x0002ba00ff0e7b82 */ /* 0x000f220000000a00 */
[----:B-1----:R-:W-:Y:S01]  /*136e0*/  IMAD R10, R12, UR5, RZ ;  /* 0x000000050c0a7c24 */ /* 0x002fe2000f8e02ff */
[----:B------:R-:W-:Y:S06]  /*136f0*/  @P0 BRA `(.L_x_706) ;  /* 0x0000000000540947 */ /* 0x000fec0003800000 */
[----:B------:R-:W-:Y:S01]  /*13700*/  IMAD.U32 R4, RZ, RZ, UR42 ;  /* 0x0000002aff047e24 */ /* 0x000fe2000f8e00ff */
[----:B------:R-:W-:-:S04]  /*13710*/  ULDC UR7, c[0x0][0xa88] ;  /* 0x0002a20000077ab9 */ /* 0x000fc80000000800 */
[----:B------:R-:W-:-:S04]  /*13720*/  IADD3 R4, R4, -0x80, R49 ;  /* 0xffffff8004047810 */ /* 0x000fc80007ffe031 */
[----:B------:R-:W-:-:S13]  /*13730*/  ISETP.GE.AND P0, PT, R4, UR7, PT ;  /* 0x0000000704007c0c */ /* 0x000fda000bf06270 */
[----:B------:R-:W-:Y:S05]  /*13740*/  @P0 BRA `(.L_x_706) ;  /* 0x0000000000400947 */ /* 0x000fea0003800000 */
[----:B------:R-:W1:Y:S01]  /*13750*/  LDC.64 R6, c[0x0][0xb70] ;  /* 0x0002dc00ff067b82 */ /* 0x000e620000000a00 */
[----:B------:R-:W-:Y:S01]  /*13760*/  SHF.R.S32.HI R5, RZ, 0x1f, R4 ;  /* 0x0000001fff057819 */ /* 0x000fe20000011404 */
[----:B------:R-:W-:-:S06]  /*13770*/  ULDC.64 UR8, c[0x0][0xb40] ;  /* 0x0002d00000087ab9 */ /* 0x000fcc0000000a00 */
[----:B------:R-:W5:Y:S01]  /*13780*/  LDC.64 R18, c[0x0][0xb78] ;  /* 0x0002de00ff127b82 */ /* 0x000f620000000a00 */
[C---:B-1----:R-:W-:Y:S02]  /*13790*/  IMAD R0, R6.reuse, UR5, RZ ;  /* 0x0000000506007c24 */ /* 0x042fe4000f8e02ff */
[----:B------:R-:W-:-:S04]  /*137a0*/  IMAD.WIDE.U32 R4, R6, UR43, R4 ;  /* 0x0000002b06047c25 */ /* 0x000fc8000f8e0004 */
[----:B------:R-:W-:Y:S02]  /*137b0*/  IMAD R3, R7, UR43, R0 ;  /* 0x0000002b07037c24 */ /* 0x000fe4000f8e0200 */
[C---:B-----5:R-:W-:Y:S02]  /*137c0*/  IMAD R0, R18.reuse, UR6, RZ ;  /* 0x0000000612007c24 */ /* 0x060fe4000f8e02ff */
[----:B------:R-:W-:Y:S02]  /*137d0*/  IMAD.IADD R5, R5, 0x1, R3 ;  /* 0x0000000105057824 */ /* 0x000fe400078e0203 */
[----:B------:R-:W-:Y:S02]  /*137e0*/  IMAD R3, R19, UR44, R0 ;  /* 0x0000002c13037c24 */ /* 0x000fe4000f8e0200 */
[----:B------:R-:W-:-:S04]  /*137f0*/  IMAD.WIDE.U32 R4, R18, UR44, R4 ;  /* 0x0000002c12047c25 */ /* 0x000fc8000f8e0004 */
[----:B------:R-:W-:Y:S01]  /*13800*/  IMAD.IADD R3, R5, 0x1, R3 ;  /* 0x0000000105037824 */ /* 0x000fe200078e0203 */
[----:B------:R-:W-:-:S04]  /*13810*/  LEA R6, P0, R4, UR8, 0x2 ;  /* 0x0000000804067c11 */ /* 0x000fc8000f8010ff */
[----:B------:R-:W-:Y:S01]  /*13820*/  LEA.HI.X R7, R4, UR9, R3, 0x2, P0 ;  /* 0x0000000904077c11 */ /* 0x000fe200080f1403 */
[----:B------:R-:W-:-:S05]  /*13830*/  IMAD.MOV.U32 R3, RZ, RZ, -0x800000 ;  /* 0xff800000ff037424 */ /* 0x000fca00078e00ff */
[----:B------:R1:W-:Y:S03]  /*13840*/  STG.E desc[UR50][R6.64], R3 ;  /* 0x0000000306007986 */ /* 0x0003e6000c101932 */
.L_x_706:
[----:B------:R-:W-:Y:S05]  /*13850*/  BSYNC B0 ;  /* 0x0000000000007941 */ /* 0x000fea0003800000 */
.L_x_705:
[----:B------:R-:W-:Y:S01]  /*13860*/  ULOP3.LUT UR48, URZ, UR48, URZ, 0x33, !UPT ;  /* 0x000000303f307292 */ /* 0x000fe2000f8e333f */
[----:B-1----:R-:W-:Y:S01]  /*13870*/  IMAD R3, R13, UR43, R10 ;  /* 0x0000002b0d037c24 */ /* 0x002fe2000f8e020a */
[----:B------:R-:W-:Y:S01]  /*13880*/  SHF.R.S32.HI R4, RZ, 0x3, R23 ;  /* 0x00000003ff047819 */ /* 0x000fe20000011417 */
[----:B------:R-:W-:Y:S01]  /*13890*/  IMAD.WIDE.U32 R6, R12, UR43, R8 ;  /* 0x0000002b0c067c25 */ /* 0x000fe2000f8e0008 */
[----:B---3--:R-:W-:Y:S01]  /*138a0*/  ISETP.GE.AND P0, PT, R8, R21, PT ;  /* 0x000000150800720c */ /* 0x008fe20003f06270 */
[----:B------:R-:W-:Y:S02]  /*138b0*/  BSSY B0, `(.L_x_707) ;  /* 0x000001d000007945 */ /* 0x000fe40003800000 */
[----:B--2---:R-:W-:Y:S02]  /*138c0*/  VIADD R11, R11, UR48 ;  /* 0x000000300b0b7c36 */ /* 0x004fe40008000000 */
[----:B------:R-:W-:Y:S02]  /*138d0*/  IMAD.IADD R7, R7, 0x1, R3 ;  /* 0x0000000107077824 */ /* 0x000fe400078e0203 */
[----:B------:R-:W-:-:S02]  /*138e0*/  IMAD R8, R11, -0xc0, R20 ;  /* 0xffffff400b087824 */ /* 0x000fc400078e0214 */
[C---:B------:R-:W-:Y:S02]  /*138f0*/  VIADD R0, R4.reuse, 0x30 ;  /* 0x0000003004007836 */ /* 0x040fe40000000000 */
[C---:B------:R-:W-:Y:S02]  /*13900*/  VIADD R3, R4.reuse, 0x60 ;  /* 0x0000006004037836 */ /* 0x040fe40000000000 */
[----:B------:R-:W-:Y:S01]  /*13910*/  VIADD R5, R4, 0x90 ;  /* 0x0000009004057836 */ /* 0x000fe20000000000 */
[-C--:B------:R-:W-:Y:S01]  /*13920*/  ISETP.GE.OR P3, PT, R0, R8.reuse, P0 ;  /* 0x000000080000720c */ /* 0x080fe20000766670 */
[----:B----4-:R-:W-:Y:S01]  /*13930*/  IMAD R0, R14, UR6, RZ ;  /* 0x000000060e007c24 */ /* 0x010fe2000f8e02ff */
[-C--:B------:R-:W-:Y:S02]  /*13940*/  ISETP.GE.OR P1, PT, R3, R8.reuse, P0 ;  /* 0x000000080300720c */ /* 0x080fe40000726670 */
[-C--:B------:R-:W-:Y:S01]  /*13950*/  ISETP.GE.OR P2, PT, R5, R8.reuse, P0 ;  /* 0x000000080500720c */ /* 0x080fe20000746670 */
[----:B------:R-:W-:Y:S01]  /*13960*/  IMAD R3, R15, UR44, R0 ;  /* 0x0000002c0f037c24 */ /* 0x000fe2000f8e0200 */
[----:B------:R-:W-:Y:S01]  /*13970*/  ISETP.GE.OR P0, PT, R4, R8, P0 ;  /* 0x000000080400720c */ /* 0x000fe20000706670 */
[----:B------:R-:W-:Y:S01]  /*13980*/  IMAD.WIDE.U32 R8, R14, UR44, R6 ;  /* 0x0000002c0e087c25 */ /* 0x000fe2000f8e0006 */
[----:B------:R-:W-:-:S03]  /*13990*/  SHF.R.S32.HI R5, RZ, 0x1f, R4 ;  /* 0x0000001fff057819 */ /* 0x000fc60000011404 */
[----:B------:R-:W-:-:S04]  /*139a0*/  IMAD.WIDE R6, R11, 0xc0, R4 ;  /* 0x000000c00b067825 */ /* 0x000fc800078e0204 */
[----:B------:R-:W-:-:S04]  /*139b0*/  IMAD.IADD R11, R9, 0x1, R3 ;  /* 0x00000001090b7824 */ /* 0x000fc800078e0203 */
[----:B------:R-:W-:Y:S05]  /*139c0*/  @P0 BRA `(.L_x_708) ;  /* 0x00000000002c0947 */ /* 0x000fea0003800000 */
        /* <DEDUP_REMOVED lines=11> */
.L_x_708:
[----:B------:R-:W-:Y:S05]  /*13a80*/  BSYNC B0 ;  /* 0x0000000000007941 */ /* 0x000fea0003800000 */
.L_x_707:
[----:B------:R-:W-:Y:S04]  /*13a90*/  BSSY B0, `(.L_x_709) ;  /* 0x000000f000007945 */ /* 0x000fe80003800000 */
        /* <DEDUP_REMOVED lines=13> */
[----:B------:R2:W-:Y:S02]  /*13b70*/  STG.E.128 desc[UR50][R12.64], RZ ;  /* 0x000000ff0c007986 */ /* 0x0005e4000c101d32 */
.L_x_710:
[----:B------:R-:W-:Y:S05]  /*13b80*/  BSYNC B0 ;  /* 0x0000000000007941 */ /* 0x000fea0003800000 */
.L_x_709:
        /* <DEDUP_REMOVED lines=11> */
[----:B-12---:R-:W-:Y:S01]  /*13c40*/  LEA R12, P0, R4, UR6, 0x1 ;  /* 0x00000006040c7c11 */ /* 0x006fe2000f8008ff */
[----:B------:R-:W-:-:S05]  /*13c50*/  IMAD.IADD R3, R5, 0x1, R3 ;  /* 0x0000000105037824 */ /* 0x000fca00078e0203 */
[----:B------:R-:W-:-:S05]  /*13c60*/  LEA.HI.X R13, R4, UR7, R3, 0x1, P0 ;  /* 0x00000007040d7c11 */ /* 0x000fca00080f0c03 */
[----:B------:R3:W-:Y:S02]  /*13c70*/  STG.E.128 desc[UR50][R12.64], RZ ;  /* 0x000000ff0c007986 */ /* 0x0007e4000c101d32 */
.L_x_712:
[----:B------:R-:W-:Y:S05]  /*13c80*/  BSYNC B0 ;  /* 0x0000000000007941 */ /* 0x000fea0003800000 */
.L_x_711:
        /* <DEDUP_REMOVED lines=15> */
.L_x_713:
[----:B------:R-:W-:Y:S05]  /*13d80*/  BSYNC B0 ;  /* 0x0000000000007941 */ /* 0x000fea0003800000 */
.L_x_702:
[----:B-1----:R-:W1:Y:S02]  /*13d90*/  LDC R0, c[0x0][0xda8] ;  /* 0x00036a00ff007b82 */ /* 0x002e640000000800 */
[----:B-1----:R-:W-:-:S13]  /*13da0*/  ISETP.LE.AND P0, PT, R0, UR4, PT ;  /* 0x0000000400007c0c */ /* 0x002fda000bf03270 */
[----:B------:R-:W-:Y:S05]  /*13db0*/  @!P0 BRA `(.L_x_714) ;  /* 0xfffffecc00e88947 */ /* 0x000fea000383ffff */
[----:B------:R-:W-:Y:S05]  /*13dc0*/  EXIT ;  /* 0x000000000000794d */ /* 0x000fea0003800000 */
.L_x_616:
[----:B------:R-:W-:-:S08]  /*13dd0*/  NOP ;  /* 0x0000000000007918 */ /* 0x000fd00000000000 */
[----:B------:R-:W1:-:S00]  /*13de0*/  USETMAXREG.DEALLOC.CTAPOOL 0x20 ;  /* 0x00000020000079c8 */ /* 0x000e4000080e0500 */
[----:B-1----:R-:W-:-:S06]  /*13df0*/  LOP3.LUT R28, R28, 0x3, RZ, 0xc0, !PT ;  /* 0x000000031c1c7812 */ /* 0x002fcc00078ec0ff */
[----:B------:R-:W1:Y:S01]  /*13e00*/  S2UR UR4, SR_CTAID.X ;  /* 0x00000000000479c3 */ /* 0x000e620000002500 */
[----:B------:R-:W-:Y:S01]  /*13e10*/  LOP3.LUT R16, R16, 0xfffffffd, RZ, 0xc0, !PT ;  /* 0xfffffffd10107812 */ /* 0x000fe200078ec0ff */
[----:B------:R-:W-:Y:S01]  /*13e20*/  IMAD.MOV.U32 R17, RZ, RZ, RZ ;  /* 0x000000ffff117224 */ /* 0x000fe200078e00ff */
[----:B------:R-:W2:Y:S01]  /*13e30*/  SHFL.IDX PT, R2, R28, RZ, 0x1f ;  /* 0x00001fff1c027589 */ /* 0x000ea200000e0000 */
[----:B------:R-:W-:Y:S02]  /*13e40*/  IMAD.MOV.U32 R18, RZ, RZ, 0x1 ;  /* 0x00000001ff127424 */ /* 0x000fe400078e00ff */
[----:B------:R-:W-:Y:S02]  /*13e50*/  IMAD.MOV.U32 R25, RZ, RZ, RZ ;  /* 0x000000ffff197224 */ /* 0x000fe400078e00ff */
[----:B------:R-:W1:Y:S01]  /*13e60*/  LDC R0, c[0x0][0xda8] ;  /* 0x00036a00ff007b82 */ /* 0x000e620000000800 */
[----:B--2---:R-:W-:-:S13]  /*13e70*/  ISETP.NE.AND P0, PT, R2, RZ, PT ;  /* 0x000000ff0200720c */ /* 0x004fda0003f05270 */
[----:B------:R-:W-:Y:S01]  /*13e80*/  @P0 LOP3.LUT R16, R16, 0x2, RZ, 0xfc, !PT ;  /* 0x0000000210100812 */ /* 0x000fe200078efcff */
[----:B------:R-:W-:Y:S06]  /*13e90*/  @P0 BAR.ARV 0x4, 0x200 ;  /* 0x0108000000000b1d */ /* 0x000fec0000002000 */
[----:B-1----:R-:W-:-:S13]  /*13ea0*/  ISETP.LE.AND P0, PT, R0, UR4, PT ;  /* 0x0000000400007c0c */ /* 0x002fda000bf03270 */
[----:B------:R-:W-:Y:S05]  /*13eb0*/  @P0 BRA `(.L_x_715) ;  /* 0x0000002800500947 */ /* 0x000fea0003800000 */
[----:B------:R-:W1:Y:S01]  /*13ec0*/  S2R R6, SR_TID.X ;  /* 0x0000000000067919 */ /* 0x000e620000002100 */
[----:B------:R-:W-:Y:S01]  /*13ed0*/  IMAD.SHL.U32 R5, R27, 0x10, RZ ;  /* 0x000000101b057824 */ /* 0x000fe200078e00ff */
[----:B------:R-:W-:Y:S01]  /*13ee0*/  ULOP3.LUT UR41, UR46, 0x1, URZ, 0xfc, !UPT ;  /* 0x000000012e297892 */ /* 0x000fe2000f8efc3f */
[----:B------:R-:W-:Y:S01]  /*13ef0*/  IMAD.U32 R24, RZ, RZ, UR4 ;  /* 0x00000004ff187e24 */ /* 0x000fe2000f8e00ff */
[----:B------:R-:W-:Y:S01]  /*13f00*/  ULOP3.LUT UR45, UR46, 0x2, URZ, 0xfc, !UPT ;  /* 0x000000022e2d7892 */ /* 0x000fe2000f8efc3f */
[----:B------:R-:W-:Y:S01]  /*13f10*/  IMAD.MOV.U32 R18, RZ, RZ, 0x1 ;  /* 0x00000001ff127424 */ /* 0x000fe200078e00ff */
[----:B------:R-:W-:Y:S01]  /*13f20*/  LOP3.LUT R5, R5, 0x600, RZ, 0xc0, !PT ;  /* 0x0000060005057812 */ /* 0x000fe200078ec0ff */
[----:B------:R-:W-:Y:S01]  /*13f30*/  IMAD.MOV.U32 R25, RZ, RZ, RZ ;  /* 0x000000ffff197224 */ /* 0x000fe200078e00ff */
[----:B------:R-:W-:Y:S01]  /*13f40*/  ULDC UR44, c[0x0][0xc] ;  /* 0x00000300002c7ab9 */ /* 0x000fe20000000800 */
[----:B------:R-:W-:Y:S01]  /*13f50*/  IMAD.MOV.U32 R17, RZ, RZ, RZ ;  /* 0x000000ffff117224 */ /* 0x000fe200078e00ff */
[----:B------:R-:W-:Y:S01]  /*13f60*/  ULDC.64 UR48, c[0x0][0x198] ;  /* 0x0000660000307ab9 */ /* 0x000fe20000000a00 */
[C---:B-1----:R-:W-:Y:S01]  /*13f70*/  IMAD.SHL.U32 R23, R6.reuse, 0x40, RZ ;  /* 0x0000004006177824 */ /* 0x042fe200078e00ff */
[----:B------:R-:W-:Y:S01]  /*13f80*/  SHF.R.U32.HI R3, RZ, 0x1, R6 ;  /* 0x00000001ff037819 */ /* 0x000fe20000011606 */
[C---:B------:R-:W-:Y:S01]  /*13f90*/  IMAD.SHL.U32 R2, R6.reuse, 0x20, RZ ;  /* 0x0000002006027824 */ /* 0x040fe200078e00ff */
[C---:B------:R-:W-:Y:S01]  /*13fa0*/  LOP3.LUT R26, R6.reuse, 0x1f, RZ, 0xc0, !PT ;  /* 0x0000001f061a7812 */ /* 0x040fe200078ec0ff */
[----:B------:R-:W-:Y:S01]  /*13fb0*/  IMAD.SHL.U32 R7, R6, 0x4, RZ ;  /* 0x0000000406077824 */ /* 0x000fe200078e00ff */
[----:B------:R-:W-:-:S02]  /*13fc0*/  LOP3.LUT R0, R23, 0x180, RZ, 0xc0, !PT ;  /* 0x0000018017007812 */ /* 0x000fc400078ec0ff */
[----:B------:R-:W-:Y:S02]  /*13fd0*/  LOP3.LUT R4, R2, 0x80, RZ, 0xc0, !PT ;  /* 0x0000008002047812 */ /* 0x000fe400078ec0ff */
[----:B------:R-:W-:Y:S01]  /*13fe0*/  LOP3.LUT R0, R0, 0x30, R3, 0xf8, !PT ;  /* 0x0000003000007812 */ /* 0x000fe200078ef803 */
[----:B------:R-:W-:Y:S01]  /*13ff0*/  IMAD.SHL.U32 R3, R6, 0x8, RZ ;  /* 0x0000000806037824 */ /* 0x000fe200078e00ff */
[----:B------:R-:W-:Y:S02]  /*14000*/  LOP3.LUT R4, R4, 0x10, R6, 0xf8, !PT ;  /* 0x0000001004047812 */ /* 0x000fe400078ef806 */
[--C-:B------:R-:W-:Y:S02]  /*14010*/  LOP3.LUT R5, R5, 0x60, R2.reuse, 0xf8, !PT ;  /* 0x0000006005057812 */ /* 0x100fe400078ef802 */
[----:B------:R-:W-:Y:S02]  /*14020*/  LOP3.LUT R4, R4, 0x10, R7, 0x78, !PT ;  /* 0x0000001004047812 */ /* 0x000fe400078e7807 */
[----:B------:R-:W-:-:S02]  /*14030*/  LOP3.LUT R5, R5, 0x100, R2, 0xf8, !PT ;  /* 0x0000010005057812 */ /* 0x000fc400078ef802 */
[----:B------:R-:W-:Y:S02]  /*14040*/  LOP3.LUT R0, R0, 0x30, R3, 0x78, !PT ;  /* 0x0000003000007812 */ /* 0x000fe400078e7803 */
[----:B------:R-:W-:Y:S02]  /*14050*/  LOP3.LUT R22, R5, R4, RZ, 0xfc, !PT ;  /* 0x0000000405167212 */ /* 0x000fe400078efcff */
[----:B------:R-:W-:-:S07]  /*14060*/  LOP3.LUT R23, R0, 0x640, R23, 0xf8, !PT ;  /* 0x0000064000177812 */ /* 0x000fce00078ef817 */
.L_x_773:
[----:B------:R-:W-:Y:S01]  /*14070*/  ULDC UR8, c[0x0][0xdd0] ;  /* 0x0003740000087ab9 */ /* 0x000fe20000000800 */
[----:B-1-3--:R-:W1:Y:S01]  /*14080*/  LDC R0, c[0x0][0xde8] ;  /* 0x00037a00ff007b82 */ /* 0x00ae620000000800 */
[C---:B------:R-:W-:Y:S01]  /*14090*/  R2UR UR7, R24.reuse ;  /* 0x00000000180772ca */ /* 0x040fe200000e0000 */
[----:B------:R-:W-:Y:S01]  /*140a0*/  UISETP.NE.AND UP0, UPT, UR8, 0x1, UPT ;  /* 0x000000010800788c */ /* 0x000fe2000bf05270 */
[----:B------:R-:W-:-:S10]  /*140b0*/  R2UR UR6, R24 ;  /* 0x00000000180672ca */ /* 0x000fd400000e0000 */
[----:B------:R-:W-:Y:S01]  /*140c0*/  @UP0 ULDC UR4, c[0x0][0xdd4] ;  /* 0x0003750000040ab9 */ /* 0x000fe20000000800 */
[----:B------:R-:W-:Y:S01]  /*140d0*/  @UP0 ULDC UR9, c[0x0][0xdd8] ;  /* 0x0003760000090ab9 */ /* 0x000fe20000000800 */
[----:B------:R-:W-:-:S04]  /*140e0*/  UIMAD.WIDE.U32 UR4, UR7, UR4, URZ ;  /* 0x00000004070472a5 */ /* 0x000fc8000f8e003f */
[----:B------:R-:W-:-:S04]  /*140f0*/  @UP0 USHF.R.U32.HI UR7, URZ, UR9, UR5 ;  /* 0x000000093f070299 */ /* 0x000fc80008011605 */
[----:B------:R-:W-:Y:S02]  /*14100*/  UIADD3 UR4, -UR7, URZ, URZ ;  /* 0x0000003f07047290 */ /* 0x000fe4000fffe13f */
[----:B-1----:R-:W-:Y:S02]  /*14110*/  ISETP.LE.AND P0, PT, R0, UR7, PT ;  /* 0x0000000700007c0c */ /* 0x002fe4000bf03270 */
[----:B------:R-:W-:-:S11]  /*14120*/  UIMAD UR8, UR8, UR4, UR6 ;  /* 0x00000004080872a4 */ /* 0x000fd6000f8e0206 */
[----:B------:R-:W-:Y:S05]  /*14130*/  @!P0 BRA `(.L_x_716) ;  /* 0x0000000000208947 */ /* 0x000fea0003800000 */
        /* <DEDUP_REMOVED lines=8> */
.L_x_716:
[----:B------:R-:W-:Y:S01]  /*141c0*/  ULDC UR9, c[0x0][0xdc4] ;  /* 0x0003710000097ab9 */ /* 0x000fe20000000800 */
[----:B------:R-:W-:Y:S01]  /*141d0*/  UMOV UR6, UR8 ;  /* 0x0000000800067c82 */ /* 0x000fe20008000000 */
[----:B------:R-:W-:-:S11]  /*141e0*/  UISETP.NE.AND UP0, UPT, UR9, 0x1, UPT ;  /* 0x000000010900788c */ /* 0x000fd6000bf05270 */
[----:B------:R-:W-:Y:S02]  /*141f0*/  @UP0 ULDC.64 UR10, c[0x0][0xdc8] ;  /* 0x00037200000a0ab9 */ /* 0x000fe40000000a00 */
[----:B------:R-:W-:-:S04]  /*14200*/  UIMAD.WIDE.U32 UR4, UR8, UR10, URZ ;  /* 0x0000000a080472a5 */ /* 0x000fc8000f8e003f */
[----:B------:R-:W-:-:S04]  /*14210*/  @UP0 USHF.R.U32.HI UR6, URZ, UR11, UR5 ;  /* 0x0000000b3f060299 */ /* 0x000fc80008011605 */
[----:B------:R-:W-:-:S12]  /*14220*/  UIMAD UR4, UR6, UR9, URZ ;  /* 0x00000009060472a4 */ /* 0x000fd8000f8e023f */
.L_x_717:
[----:B------:R-:W-:Y:S01]  /*14230*/  ULDC.64 UR10, c[0x0][0x3f8] ;  /* 0x0000fe00000a7ab9 */ /* 0x000fe20000000a00 */
[----:B------:R-:W-:Y:S02]  /*14240*/  UIADD3 UR8, UR8, -UR4, URZ ;  /* 0x8000000408087290 */ /* 0x000fe4000fffe03f */
[----:B------:R-:W-:Y:S02]  /*14250*/  UISETP.NE.U32.AND UP0, UPT, UR10, URZ, UPT ;  /* 0x0000003f0a00728c */ /* 0x000fe4000bf05070 */
[----:B------:R-:W-:Y:S02]  /*14260*/  ULOP3.LUT UR9, URZ, UR6, URZ, 0x33, !UPT ;  /* 0x000000063f097292 */ /* 0x000fe4000f8e333f */
[----:B------:R-:W-:Y:S01]  /*14270*/  UISETP.NE.AND.EX UP0, UPT, UR11, URZ, UPT, UP0 ;  /* 0x0000003f0b00728c */ /* 0x000fe2000bf05300 */
[----:B------:R-:W-:Y:S02]  /*14280*/  ULDC.64 UR4, c[0x0][0x9e0] ;  /* 0x0002780000047ab9 */ /* 0x000fe40000000a00 */
[----:B------:R-:W-:Y:S01]  /*14290*/  ULDC UR11, c[0x0][0xdb8] ;  /* 0x00036e00000b7ab9 */ /* 0x000fe20000000800 */
[----:B------:R-:W-:Y:S01]  /*142a0*/  ULDC UR10, c[0x0][0xdc4] ;  /* 0x00037100000a7ab9 */ /* 0x000fe20000000800 */
[----:B------:R-:W-:Y:S01]  /*142b0*/  UISETP.NE.AND UP1, UPT, UR11, 0x1, UPT ;  /* 0x000000010b00788c */ /* 0x000fe2000bf25270 */
[----:B------:R-:W-:Y:S01]  /*142c0*/  ULDC UR37, c[0x0][0xdac] ;  /* 0x00036b0000257ab9 */ /* 0x000fe20000000800 */
[----:B------:R-:W-:-:S02]  /*142d0*/  UISETP.GE.AND UP2, UPT, UR5, 0x1, UPT ;  /* 0x000000010500788c */ /* 0x000fc4000bf46270 */
[----:B------:R-:W-:Y:S02]  /*142e0*/  UIMAD UR10, UR7, UR10, UR8 ;  /* 0x0000000a070a72a4 */ /* 0x000fe4000f8e0208 */
[----:B------:R-:W-:Y:S02]  /*142f0*/  UIADD3 UR37, UR9, UR37, URZ ;  /* 0x0000002509257290 */ /* 0x000fe4000fffe03f */
[----:B------:R-:W-:Y:S01]  /*14300*/  PLOP3.LUT P1, PT, PT, PT, UP2, 0x80, 0x0 ;  /* 0x000000000000781c */ /* 0x000fe20003f2f028 */
[----:B------:R-:W-:Y:S02]  /*14310*/  ULDC UR12, c[0x0][0x404] ;  /* 0x00010100000c7ab9 */ /* 0x000fe40000000800 */
[----:B------:R-:W-:Y:S01]  /*14320*/  @UP1 ULDC UR8, c[0x0][0xdbc] ;  /* 0x00036f0000081ab9 */ /* 0x000fe20000000800 */
[----:B------:R-:W-:Y:S02]  /*14330*/  UIMAD UR37, UR37, 0xc0, URZ ;  /* 0x000000c0252578a4 */ /* 0x000fe4000f8e023f */
[----:B------:R-:W-:Y:S01]  /*14340*/  UIMAD.WIDE.U32 UR8, UR10, UR8, URZ ;  /* 0x000000080a0872a5 */ /* 0x000fe2000f8e003f */
[----:B------:R-:W-:Y:S01]  /*14350*/  ULDC UR13, c[0x0][0x288] ;  /* 0x0000a200000d7ab9 */ /* 0x000fe20000000800 */
[----:B------:R-:W-:Y:S01]  /*14360*/  @UP1 ULDC UR14, c[0x0][0xdc0] ;  /* 0x00037000000e1ab9 */ /* 0x000fe20000000800 */
[----:B------:R-:W-:Y:S01]  /*14370*/  UMOV UR39, UR10 ;  /* 0x0000000a00277c82 */ /* 0x000fe20008000000 */
[----:B------:R-:W-:-:S02]  /*14380*/  USEL UR12, UR12, 0x1, UP0 ;  /* 0x000000010c0c7887 */ /* 0x000fc40008000000 */
[----:B------:R-:W-:Y:S02]  /*14390*/  UIADD3 UR7, UR37, 0xc0, -UR13 ;  /* 0x000000c025077890 */ /* 0x000fe4000fffe80d */
[----:B------:R-:W-:Y:S01]  /*143a0*/  @UP1 USHF.R.U32.HI UR39, URZ, UR14, UR9 ;  /* 0x0000000e3f271299 */ /* 0x000fe20008011609 */
[----:B------:R-:W-:Y:S02]  /*143b0*/  ULDC UR6, c[0x0][0x2e0] ;  /* 0x0000b80000067ab9 */ /* 0x000fe40000000800 */
[----:B------:R-:W-:Y:S02]  /*143c0*/  UIMAD UR8, UR12, UR6, UR7 ;  /* 0x000000060c0872a4 */ /* 0x000fe4000f8e0207 */
[----:B------:R-:W-:Y:S02]  /*143d0*/  UIADD3 UR38, -UR39, URZ, URZ ;  /* 0x0000003f27267290 */ /* 0x000fe4000fffe13f */
[----:B------:R-:W-:Y:S02]  /*143e0*/  UIADD3 UR4, UR8, UR4, URZ ;  /* 0x0000000408047290 */ /* 0x000fe4000fffe03f */
[----:B------:R-:W-:Y:S01]  /*143f0*/  UIMAD UR38, UR11, UR38, UR10 ;  /* 0x000000260b2672a4 */ /* 0x000fe2000f8e020a */
[----:B------:R-:W-:Y:S11]  /*14400*/  @!P1 BRA `(.L_x_718) ;  /* 0x0000000000449947 */ /* 0x000ff60003800000 */
[----:B------:R-:W-:Y:S01]  /*14410*/  ISETP.LT.AND P0, PT, RZ, UR8, PT ;  /* 0x00000008ff007c0c */ /* 0x000fe2000bf01270 */
[----:B------:R-:W-:-:S12]  /*14420*/  UIADD3 UR7, UR8, -0x1, URZ ;  /* 0xffffffff08077890 */ /* 0x000fd8000fffe03f */
[----:B------:R-:W-:Y:S05]  /*14430*/  @P0 BRA `(.L_x_719) ;  /* 0x00000000001c0947 */ /* 0x000fea0003800000 */
[----:B------:R-:W-:Y:S02]  /*14440*/  UISETP.NE.AND UP0, UPT, UR5, 0x1, UPT ;  /* 0x000000010500788c */ /* 0x000fe4000bf05270 */
[----:B------:R-:W-:-:S09]  /*14450*/  UIADD3 UR7, -UR8, URZ, URZ ;  /* 0x0000003f08077290 */ /* 0x000fd2000fffe13f */
[----:B------:R-:W-:Y:S02]  /*14460*/  @UP0 ULDC.64 UR10, c[0x0][0x9e8] ;  /* 0x00027a00000a0ab9 */ /* 0x000fe40000000a00 */
[----:B------:R-:W-:-:S04]  /*14470*/  UIMAD.WIDE.U32 UR8, UR7, UR10, URZ ;  /* 0x0000000a070872a5 */ /* 0x000fc8000f8e003f */
[----:B------:R-:W-:-:S04]  /*14480*/  @UP0 USHF.R.U32.HI UR7, URZ, UR11, UR9 ;  /* 0x0000000b3f070299 */ /* 0x000fc80008011609 */
[----:B------:R-:W-:Y:S01]  /*14490*/  ULOP3.LUT UR7, URZ, UR7, URZ, 0x33, !UPT ;  /* 0x000000073f077292 */ /* 0x000fe2000f8e333f */
[----:B------:R-:W-:Y:S11]  /*144a0*/  BRA `(.L_x_720) ;  /* 0x0000000000107947 */ /* 0x000ff60003800000 */
.L_x_719:
[----:B------:R-:W-:-:S11]  /*144b0*/  UISETP.NE.AND UP0, UPT, UR5, 0x1, UPT ;  /* 0x000000010500788c */ /* 0x000fd6000bf05270 */
[----:B------:R-:W-:Y:S02]  /*144c0*/  @UP0 ULDC.64 UR10, c[0x0][0x9e8] ;  /* 0x00027a00000a0ab9 */ /* 0x000fe40000000a00 */
[----:B------:R-:W-:-:S04]  /*144d0*/  UIMAD.WIDE.U32 UR8, UR7, UR10, URZ ;  /* 0x0000000a070872a5 */ /* 0x000fc8000f8e003f */
[----:B------:R-:W-:-:S12]  /*144e0*/  @UP0 USHF.R.U32.HI UR7, URZ, UR11, UR9 ;  /* 0x0000000b3f070299 */ /* 0x000fd80008011609 */
.L_x_720:
[----:B------:R-:W-:-:S04]  /*144f0*/  UIMAD UR7, UR7, UR5, UR5 ;  /* 0x00000005070772a4 */ /* 0x000fc8000f8e0205 */
[----:B------:R-:W-:-:S04]  /*14500*/  UISETP.LT.AND UP0, UPT, UR4, UR7, UPT ;  /* 0x000000070400728c */ /* 0x000fc8000bf01270 */
[----:B------:R-:W-:-:S12]  /*14510*/  USEL UR4, UR4, UR7, UP0 ;  /* 0x0000000704047287 */ /* 0x000fd80008000000 */
.L_x_718:
[----:B------:R-:W-:Y:S02]  /*14520*/  UIMAD UR8, UR12, UR6, 0x9f ;  /* 0x0000009f0c0874a4 */ /* 0x000fe4000f8e0206 */
[----:B------:R-:W-:Y:S02]  /*14530*/  UIADD3 UR10, UR4, 0x9f, URZ ;  /* 0x0000009f040a7890 */ /* 0x000fe4000fffe03f */
[----:B------:R-:W-:Y:S02]  /*14540*/  UIMAD.WIDE UR8, UR8, 0x66666667, URZ ;  /* 0x66666667080878a5 */ /* 0x000fe4000f8e023f */
[----:B------:R-:W-:Y:S02]  /*14550*/  UIMAD.WIDE UR10, UR10, 0x66666667, URZ ;  /* 0x666666670a0a78a5 */ /* 0x000fe4000f8e023f */
[----:B------:R-:W-:Y:S02]  /*14560*/  USHF.R.U32.HI UR8, URZ, 0x1f, UR9 ;  /* 0x0000001f3f087899 */ /* 0x000fe40008011609 */
[----:B------:R-:W-:-:S02]  /*14570*/  USHF.R.U32.HI UR4, URZ, 0x1f, UR11 ;  /* 0x0000001f3f047899 */ /* 0x000fc4000801160b */
[----:B------:R-:W-:Y:S02]  /*14580*/  UIADD3 UR7, UR37, -UR13, URZ ;  /* 0x8000000d25077290 */ /* 0x000fe4000fffe03f */
[----:B------:R-:W-:Y:S02]  /*14590*/  ULEA.HI.SX32 UR9, UR9, UR8, 0x1a ;  /* 0x0000000809097291 */ /* 0x000fe4000f8fd23f */
[----:B------:R-:W-:Y:S02]  /*145a0*/  ULEA.HI.SX32 UR4, UR11, UR4, 0x1a ;  /* 0x000000040b047291 */ /* 0x000fe4000f8fd23f */
[----:B------:R-:W-:Y:S02]  /*145b0*/  UIMAD UR7, UR12, UR6, UR7 ;  /* 0x000000060c0772a4 */ /* 0x000fe4000f8e0207 */
[----:B------:R-:W-:Y:S01]  /*145c0*/  UISETP.LT.AND UP0, UPT, UR9, UR4, UPT ;  /* 0x000000040900728c */ /* 0x000fe2000bf01270 */
[----:B------:R-:W-:Y:S02]  /*145d0*/  ULDC UR8, c[0x0][0x9dc] ;  /* 0x0002770000087ab9 */ /* 0x000fe40000000800 */
[----:B------:R-:W-:-:S02]  /*145e0*/  UIADD3 UR8, UR7, -UR8, URZ ;  /* 0x8000000807087290 */ /* 0x000fc4000fffe03f */
[----:B------:R-:W-:Y:S01]  /*145f0*/  USEL UR43, UR9, UR4, UP0 ;  /* 0x00000004092b7287 */ /* 0x000fe20008000000 */
[----:B------:R-:W-:Y:S11]  /*14600*/  @!P1 BRA `(.L_x_721) ;  /* 0x0000000000489947 */ /* 0x000ff60003800000 */
[----:B------:R-:W-:Y:S02]  /*14610*/  UMOV UR4, UR7 ;  /* 0x0000000700047c82 */ /* 0x000fe40008000000 */
[----:B------:R-:W-:-:S06]  /*14620*/  UISETP.GT.AND UP0, UPT, UR4, -0x1, UPT ;  /* 0xffffffff0400788c */ /* 0x000fcc000bf04270 */
[----:B------:R-:W-:-:S13]  /*14630*/  PLOP3.LUT P0, PT, PT, PT, UP0, 0x80, 0x0 ;  /* 0x000000000000781c */ /* 0x000fda0003f0f008 */
[----:B------:R-:W-:Y:S05]  /*14640*/  @P0 BRA `(.L_x_722) ;  /* 0x00000000001c0947 */ /* 0x000fea0003800000 */
[----:B------:R-:W-:Y:S02]  /*14650*/  UISETP.NE.AND UP0, UPT, UR5, 0x1, UPT ;  /* 0x000000010500788c */ /* 0x000fe4000bf05270 */
[----:B------:R-:W-:-:S09]  /*14660*/  ULOP3.LUT UR4, URZ, UR4, URZ, 0x33, !UPT ;  /* 0x000000043f047292 */ /* 0x000fd2000f8e333f */
[----:B------:R-:W-:Y:S02]  /*14670*/  @UP0 ULDC.64 UR10, c[0x0][0x9e8] ;  /* 0x00027a00000a0ab9 */ /* 0x000fe40000000a00 */
[----:B------:R-:W-:-:S04]  /*14680*/  UIMAD.WIDE.U32 UR6, UR4, UR10, URZ ;  /* 0x0000000a040672a5 */ /* 0x000fc8000f8e003f */
[----:B------:R-:W-:-:S04]  /*14690*/  @UP0 USHF.R.U32.HI UR4, URZ, UR11, UR7 ;  /* 0x0000000b3f040299 */ /* 0x000fc80008011607 */
[----:B------:R-:W-:Y:S01]  /*146a0*/  ULOP3.LUT UR4, URZ, UR4, URZ, 0x33, !UPT ;  /* 0x000000043f047292 */ /* 0x000fe2000f8e333f */
[----:B------:R-:W-:Y:S11]  /*146b0*/  BRA `(.L_x_723) ;  /* 0x0000000000107947 */ /* 0x000ff60003800000 */
.L_x_722:
[----:B------:R-:W-:-:S11]  /*146c0*/  UISETP.NE.AND UP0, UPT, UR5, 0x1, UPT ;  /* 0x000000010500788c */ /* 0x000fd6000bf05270 */
[----:B------:R-:W-:Y:S02]  /*146d0*/  @UP0 ULDC.64 UR10, c[0x0][0x9e8] ;  /* 0x00027a00000a0ab9 */ /* 0x000fe40000000a00 */
[----:B------:R-:W-:-:S04]  /*146e0*/  UIMAD.WIDE.U32 UR6, UR4, UR10, URZ ;  /* 0x0000000a040672a5 */ /* 0x000fc8000f8e003f */
[----:B------:R-:W-:-:S12]  /*146f0*/  @UP0 USHF.R.U32.HI UR4, URZ, UR11, UR7 ;  /* 0x0000000b3f040299 */ /* 0x000fd80008011607 */
.L_x_723:
[----:B------:R-:W-:-:S04]  /*14700*/  UIMAD UR4, UR4, UR5, URZ ;  /* 0x00000005040472a4 */ /* 0x000fc8000f8e023f */
[----:B------:R-:W-:-:S04]  /*14710*/  UISETP.LT.AND UP0, UPT, UR8, UR4, UPT ;  /* 0x000000040800728c */ /* 0x000fc8000bf01270 */
[----:B------:R-:W-:-:S12]  /*14720*/  USEL UR8, UR8, UR4, !UP0 ;  /* 0x0000000408087287 */ /* 0x000fd8000c000000 */
.L_x_721:
[----:B------:R-:W-:Y:S01]  /*14730*/  UIMAD.WIDE UR4, UR8, 0x66666667, URZ ;  /* 0x66666667080478a5 */ /* 0x000fe2000f8e023f */
[----:B------:R-:W-:Y:S03]  /*14740*/  BSSY B6, `(.L_x_724) ;  /* 0x00001f6000067945 */ /* 0x000fe60003800000 */
[----:B------:R-:W-:-:S04]  /*14750*/  USHF.R.U32.HI UR4, URZ, 0x1f, UR5 ;  /* 0x0000001f3f047899 */ /* 0x000fc80008011605 */
[----:B------:R-:W-:-:S04]  /*14760*/  ULEA.HI.SX32 UR4, UR5, UR4, 0x1a ;  /* 0x0000000405047291 */ /* 0x000fc8000f8fd23f */
[----:B------:R-:W-:-:S04]  /*14770*/  UISETP.LT.AND UP0, UPT, URZ, UR4, UPT ;  /* 0x000000043f00728c */ /* 0x000fc8000bf01270 */
[----:B------:R-:W-:-:S04]  /*14780*/  USEL UR42, URZ, UR4, !UP0 ;  /* 0x000000043f2a7287 */ /* 0x000fc8000c000000 */
[----:B------:R-:W-:-:S06]  /*14790*/  UISETP.GT.AND UP0, UPT, UR43, UR42, UPT ;  /* 0x0000002a2b00728c */ /* 0x000fcc000bf04270 */
[----:B------:R-:W-:-:S13]  /*147a0*/  PLOP3.LUT P0, PT, PT, PT, UP0, 0x80, 0x0 ;  /* 0x000000000000781c */ /* 0x000fda0003f0f008 */
[----:B------:R-:W-:Y:S05]  /*147b0*/  @P0 BRA `(.L_x_725) ;  /* 0x00000000003c0947 */ /* 0x000fea0003800000 */
[----:B------:R-:W-:-:S13]  /*147c0*/  ISETP.NE.AND P0, PT, R27, RZ, PT ;  /* 0x000000ff1b00720c */ /* 0x000fda0003f05270 */
[----:B------:R-:W-:Y:S05]  /*147d0*/  @P0 BRA `(.L_x_726) ;  /* 0x0000001c00b00947 */ /* 0x000fea0003800000 */
[----:B------:R-:W1:Y:S01]  /*147e0*/  S2R R7, SR_LANEID ;  /* 0x0000000000077919 */ /* 0x000e620000000000 */
[----:B------:R-:W-:Y:S01]  /*147f0*/  VOTEU.ANY UR4, UPT, PT ;  /* 0x0000000000047886 */ /* 0x000fe200038e0100 */
[----:B------:R-:W2:Y:S01]  /*14800*/  LDC.64 R2, c[0x0][0xdf0] ;  /* 0x00037c00ff027b82 */ /* 0x000ea20000000a00 */
[----:B------:R-:W1:Y:S08]  /*14810*/  FLO.U32 R0, UR4 ;  /* 0x0000000400007d00 */ /* 0x000e7000080e0000 */
[----:B------:R-:W2:Y:S01]  /*14820*/  POPC R5, UR4 ;  /* 0x0000000400057d09 */ /* 0x000ea20008000000 */
[----:B-1----:R-:W-:-:S13]  /*14830*/  ISETP.EQ.U32.AND P0, PT, R0, R7, PT ;  /* 0x000000070000720c */ /* 0x002fda0003f02070 */
[----:B--2---:R-:W2:Y:S01]  /*14840*/  @P0 ATOMG.E.ADD.STRONG.GPU PT, R3, desc[UR50][R2.64], R5 ;  /* 0x00000005020309a8 */ /* 0x004ea200081ee1f2 */
[----:B------:R-:W1:Y:S02]  /*14850*/  S2R R4, SR_LTMASK ;  /* 0x0000000000047919 */ /* 0x000e640000003900 */
[----:B-1----:R-:W-:-:S04]  /*14860*/  LOP3.LUT R4, R4, UR4, RZ, 0xc0, !PT ;  /* 0x0000000404047c12 */ /* 0x002fc8000f8ec0ff */
[----:B------:R-:W1:Y:S01]  /*14870*/  POPC R7, R4 ;  /* 0x0000000400077309 */ /* 0x000e620000000000 */
[----:B--2---:R-:W1:Y:S02]  /*14880*/  SHFL.IDX PT, R0, R3, R0, 0x1f ;  /* 0x00001f0003007589 */ /* 0x004e6400000e0000 */
[----:B-1----:R-:W-:Y:S01]  /*14890*/  IADD3 R24, R0, UR44, R7 ;  /* 0x0000002c00187c10 */ /* 0x002fe2000fffe007 */
[----:B------:R-:W-:Y:S06]  /*148a0*/  BRA `(.L_x_726) ;  /* 0x0000001c007c7947 */ /* 0x000fec0003800000 */
.L_x_725:
[----:B------:R-:W1:Y:S01]  /*148b0*/  S2UR UR4, SR_CgaCtaId ;  /* 0x00000000000479c3 */ /* 0x000e620000008800 */
[----:B------:R-:W-:Y:S02]  /*148c0*/  UMOV UR40, 0x400 ;  /* 0x0000040000287882 */ /* 0x000fe40000000000 */
[----:B-1----:R-:W-:-:S04]  /*148d0*/  ULEA UR40, UR4, UR40, 0x18 ;  /* 0x0000002804287291 */ /* 0x002fc8000f8ec03f */
        /* <DEDUP_REMOVED lines=9> */
[----:B------:R-:W1:Y:S01]  /*14970*/  LDC.64 R2, c[0x4][R2] ;  /* 0x0100000002027b82 */ /* 0x000e620000000a00 */
[----:B------:R-:W-:Y:S01]  /*14980*/  ULDC.64 UR4, c[0x4][0x8] ;  /* 0x0100020000047ab9 */ /* 0x000fe20000000a00 */
[----:B------:R-:W-:Y:S02]  /*14990*/  IMAD.U32 R6, RZ, RZ, UR6 ;  /* 0x00000006ff067e24 */ /* 0x000fe4000f8e00ff */
[----:B------:R-:W-:-:S02]  /*149a0*/  IMAD.U32 R7, RZ, RZ, UR7 ;  /* 0x00000007ff077e24 */ /* 0x000fc4000f8e00ff */
[----:B------:R-:W-:Y:S02]  /*149b0*/  IMAD.U32 R10, RZ, RZ, UR4 ;  /* 0x00000004ff0a7e24 */ /* 0x000fe4000f8e00ff */
[----:B------:R-:W-:Y:S02]  /*149c0*/  IMAD.U32 R11, RZ, RZ, UR5 ;  /* 0x00000005ff0b7e24 */ /* 0x000fe4000f8e00ff */
[----:B------:R-:W-:Y:S02]  /*149d0*/  IMAD.MOV.U32 R8, RZ, RZ, 0x70 ;  /* 0x00000070ff087424 */ /* 0x000fe400078e00ff */
[----:B------:R-:W-:Y:S02]  /*149e0*/  IMAD.MOV.U32 R12, RZ, RZ, 0x1 ;  /* 0x00000001ff0c7424 */ /* 0x000fe400078e00ff */
[----:B------:R-:W-:-:S07]  /*149f0*/  IMAD.MOV.U32 R13, RZ, RZ, RZ ;  /* 0x000000ffff0d7224 */ /* 0x000fce00078e00ff */
[----:B------:R-:W-:-:S07]  /*14a00*/  LEPC R20, `(.L_x_727) ;  /* 0x000000001014794e */ /* 0x000fce0000000000 */
[----:B-1----:R-:W-:Y:S05]  /*14a10*/  CALL.ABS.NOINC R2 ;  /* 0x0000000002007343 */ /* 0x002fea0003c00000 */
.L_x_727:
[----:B------:R-:W-:Y:S01]  /*14a20*/  UIADD3 UR4, UR40, 0x6000, URZ ;  /* 0x0000600028047890 */ /* 0x000fe2000fffe03f */
[----:B------:R-:W-:-:S05]  /*14a30*/  LOP3.LUT R16, R16, 0xfffffffe, RZ, 0xc0, !PT ;  /* 0xfffffffe10107812 */ /* 0x000fca00078ec0ff */
[----:B------:R-:W-:-:S05]  /*14a40*/  IMAD.U32 R19, RZ, RZ, UR4 ;  /* 0x00000004ff137e24 */ /* 0x000fca000f8e00ff */
[----:B------:R-:W-:-:S13]  /*14a50*/  LOP3.LUT P0, RZ, R19, 0x1bf, RZ, 0xc0, !PT ;  /* 0x000001bf13ff7812 */ /* 0x000fda000780c0ff */
[----:B------:R-:W-:Y:S01]  /*14a60*/  @P0 LOP3.LUT R16, R16, 0x1, RZ, 0xfc, !PT ;  /* 0x0000000110100812 */ /* 0x000fe200078efcff */
[----:B------:R-:W-:Y:S06]  /*14a70*/  @!P0 BRA `(.L_x_728) ;  /* 0x0000000000408947 */ /* 0x000fec0003800000 */
        /* <DEDUP_REMOVED lines=16> */
.L_x_728:
        /* <DEDUP_REMOVED lines=20> */
.L_x_729:
[----:B------:R-:W-:-:S13]  /*14cc0*/  LOP3.LUT P6, RZ, R19, 0x1bf, RZ, 0xc0, !PT ;  /* 0x000001bf13ff7812 */ /* 0x000fda00078cc0ff */
        /* <DEDUP_REMOVED lines=17> */
.L_x_730:
[----:B------:R-:W-:Y:S01]  /*14de0*/  ULDC.64 UR4, c[0x0][0x9f8] ;  /* 0x00027e0000047ab9 */ /* 0x000fe20000000a00 */
[----:B------:R-:W-:Y:S01]  /*14df0*/  IMAD.U32 R5, RZ, RZ, UR39 ;  /* 0x00000027ff057e24 */ /* 0x000fe2000f8e00ff */
[----:B------:R-:W-:Y:S01]  /*14e00*/  ISETP.NE.U32.AND P0, PT, RZ, UR4, PT ;  /* 0x00000004ff007c0c */ /* 0x000fe2000bf05070 */
[----:B------:R-:W-:Y:S01]  /*14e10*/  IMAD.U32 R19, RZ, RZ, UR39 ;  /* 0x00000027ff137e24 */ /* 0x000fe2000f8e00ff */
[----:B------:R-:W1:Y:S02]  /*14e20*/  LDC R0, c[0x0][0x428] ;  /* 0x00010a00ff007b82 */ /* 0x000e640000000800 */
[----:B------:R-:W-:-:S13]  /*14e30*/  ISETP.NE.AND.EX P0, PT, RZ, UR5, PT, P0 ;  /* 0x00000005ff007c0c */ /* 0x000fda000bf05300 */
[----:B------:R-:W2:Y:S02]  /*14e40*/  @P0 LDC.64 R2, c[0x0][0x9f8] ;  /* 0x00027e00ff020b82 */ /* 0x000ea40000000a00 */
[----:B--2---:R-:W-:-:S05]  /*14e50*/  @P0 IMAD.WIDE R2, R5, 0x4, R2 ;  /* 0x0000000405020825 */ /* 0x004fca00078e0202 */
[----:B------:R2:W3:Y:S01]  /*14e60*/  @P0 LDG.E R19, desc[UR50][R2.64] ;  /* 0x0000003202130981 */ /* 0x0004e2000c1e1900 */
[----:B-1----:R-:W-:Y:S01]  /*14e70*/  ISETP.NE.AND P0, PT, R0, 0x1, PT ;  /* 0x000000010000780c */ /* 0x002fe20003f05270 */
[----:B------:R-:W-:Y:S01]  /*14e80*/  UMOV UR36, URZ ;  /* 0x0000003f00247c82 */ /* 0x000fe20008000000 */
[----:B------:R-:W-:Y:S01]  /*14e90*/  ISETP.NE.AND P2, PT, R27, RZ, PT ;  /* 0x000000ff1b00720c */ /* 0x000fe20003f45270 */
[----:B------:R-:W-:Y:S01]  /*14ea0*/  UMOV UR6, 0xffffffff ;  /* 0xffffffff00067882 */ /* 0x000fe20000000000 */
[----:B------:R-:W-:Y:S01]  /*14eb0*/  IMAD.U32 R20, RZ, RZ, UR38 ;  /* 0x00000026ff147e24 */ /* 0x000fe2000f8e00ff */
[----:B--2---:R-:W1:Y:S10]  /*14ec0*/  LDC.64 R2, c[0x0][0x3f8] ;  /* 0x0000fe00ff027b82 */ /* 0x004e740000000a00 */
[----:B------:R-:W-:Y:S01]  /*14ed0*/  VOTEU.ALL UP1, P2 ;  /* 0x00000000003f7886 */ /* 0x000fe20001020000 */
[----:B------:R-:W2:Y:S04]  /*14ee0*/  @P0 LDC R0, c[0x0][0x42c] ;  /* 0x00010b00ff000b82 */ /* 0x000ea80000000800 */
[----:B------:R-:W-:-:S04]  /*14ef0*/  @!UP1 UIADD3 UR4, UP0, UR48, 0x270, URZ ;  /* 0x0000027030049890 */ /* 0x000fc8000ff1e03f */
[----:B------:R-:W-:Y:S01]  /*14f00*/  @!UP1 UIADD3.X UR5, URZ, UR49, URZ, UP0, !UPT ;  /* 0x000000313f059290 */ /* 0x000fe200087fe43f */
[----:B------:R-:W4:Y:S01]  /*14f10*/  @P0 LDC R5, c[0x0][0x430] ;  /* 0x00010c00ff050b82 */ /* 0x000f220000000800 */
[----:B-1----:R-:W-:-:S07]  /*14f20*/  ISETP.NE.U32.AND P1, PT, R2, RZ, PT ;  /* 0x000000ff0200720c */ /* 0x002fce0003f25070 */
[----:B------:R1:W-:Y:S01]  /*14f30*/  @!UP1 UTMAPF.L2.4D [UR36], [UR4] ;  /* 0x00000024040095b8 */ /* 0x0003e20008018000 */
[----:B------:R-:W-:Y:S01]  /*14f40*/  ISETP.NE.AND.EX P1, PT, R3, RZ, PT, P1 ;  /* 0x000000ff0300720c */ /* 0x000fe20003f25310 */
[----:B--2---:R-:W-:-:S05]  /*14f50*/  @P0 IMAD.HI.U32 R0, R0, UR38, RZ ;  /* 0x0000002600000c27 */ /* 0x004fca000f8e00ff */
[----:B----4-:R-:W-:Y:S02]  /*14f60*/  @P0 SHF.R.U32.HI R20, RZ, R5, R0 ;  /* 0x00000005ff140219 */ /* 0x010fe40000011600 */
[----:B---3--:R-:W-:Y:S02]  /*14f70*/  SHF.R.S32.HI R21, RZ, 0x1f, R19 ;  /* 0x0000001fff157819 */ /* 0x008fe40000011413 */
[----:B------:R-:W-:Y:S01]  /*14f80*/  SEL R0, R19, RZ, !P1 ;  /* 0x000000ff13007207 */ /* 0x000fe20004800000 */
[----:B-1----:R-:W-:Y:S06]  /*14f90*/  BRA.DIV UR6, `(.L_x_731) ;  /* 0x0000001e06e07947 */ /* 0x002fec000b800000 */
[----:B------:R1:W2:Y:S02]  /*14fa0*/  SHFL.IDX PT, R14, R28, RZ, 0x1f ;  /* 0x00001fff1c0e7589 */ /* 0x0002a400000e0000 */
.L_x_792:
[----:B--2---:R-:W-:Y:S02]  /*14fb0*/  ISETP.NE.AND P0, PT, R14, RZ, PT ;  /* 0x000000ff0e00720c */ /* 0x004fe40003f05270 */
[----:B------:R-:W-:-:S11]  /*14fc0*/  PLOP3.LUT P6, PT, PT, PT, PT, 0x8, 0x0 ;  /* 0x000000000000781c */ /* 0x000fd60003fce170 */
[----:B------:R-:W-:Y:S05]  /*14fd0*/  @P0 BRA `(.L_x_732) ;  /* 0x0000000400700947 */ /* 0x000fea0003800000 */
[----:B------:R-:W-:-:S06]  /*14fe0*/  UIADD3 UR4, UR43, -0x1, URZ ;  /* 0xffffffff2b047890 */ /* 0x000fcc000fffe03f */
[----:B------:R-:W-:Y:S01]  /*14ff0*/  IMAD.U32 R7, RZ, RZ, UR4 ;  /* 0x00000004ff077e24 */ /* 0x000fe2000f8e00ff */
[----:B------:R-:W-:-:S03]  /*15000*/  UMOV UR4, 0xffffffff ;  /* 0xffffffff00047882 */ /* 0x000fc60000000000 */
[----:B------:R-:W-:Y:S05]  /*15010*/  BRA.DIV UR4, `(.L_x_733) ;  /* 0x0000001e04e07947 */ /* 0x000fea000b800000 */
[----:B------:R-:W-:-:S13]  /*15020*/  ELECT P6, URZ, PT ;  /* 0x00000000003f782f */ /* 0x000fda00038c0000 */
.L_x_795:
[----:B------:R-:W-:Y:S05]  /*15030*/  @!P6 BRA `(.L_x_734) ;  /* 0x000000040014e947 */ /* 0x000fea0003800000 */
[----:B------:R-:W-:Y:S01]  /*15040*/  IMAD.MOV.U32 R0, RZ, RZ, R19 ;  /* 0x000000ffff007224 */ /* 0x000fe200078e0013 */
        /* <DEDUP_REMOVED lines=17> */
[----:B------:R-:W-:-:S04]  /*15160*/  IMAD.MOV R4, RZ, RZ, -R9 ;  /* 0x000000ffff047224 */ /* 0x000fc800078e0a09 */
[----:B------:R-:W-:-:S07]  /*15170*/  IMAD R7, R6, R4, R7 ;  /* 0x0000000406077224 */ /* 0x000fce00078e0207 */
.L_x_735:
[----:B------:R-:W-:Y:S02]  /*15180*/  LEA R5, R17, UR40, 0x3 ;  /* 0x0000002811057c11 */ /* 0x000fe4000f8e18ff */
[----:B--2---:R-:W-:Y:S02]  /*15190*/  SHF.L.U32 R2, R18, 0x1f, RZ ;  /* 0x0000001f12027819 */ /* 0x004fe400000006ff */
[----:B------:R-:W-:Y:S02]  /*151a0*/  ISETP.NE.AND P0, PT, R27, RZ, PT ;  /* 0x000000ff1b00720c */ /* 0x000fe40003f05270 */
[----:B------:R-:W2:Y:S02]  /*151b0*/  SYNCS.PHASECHK.TRANS64.TRYWAIT P3, [R5+URZ+0x13280], R2 ;  /* 0x01328002050075a7 */ /* 0x000ea4000806017f */
[----:B--2---:R-:W-:Y:S09]  /*151c0*/  @!P3 BRA `(.L_x_736) ;  /* 0x0000001c0094b947 */ /* 0x004ff20003800000 */
.L_x_796:
[----:B------:R-:W-:Y:S05]  /*151d0*/  @P0 BRA `(.L_x_737) ;  /* 0x0000000000140947 */ /* 0x000fea0003800000 */
[----:B------:R-:W-:Y:S01]  /*151e0*/  ISETP.NE.AND P3, PT, R26, RZ, PT ;  /* 0x000000ff1a00720c */ /* 0x000fe20003f65270 */
[----:B------:R-:W-:-:S04]  /*151f0*/  IMAD.MOV.U32 R3, RZ, RZ, 0x2800 ;  /* 0x00002800ff037424 */ /* 0x000fc800078e00ff */
[----:B------:R3:W-:Y:S08]  /*15200*/  SYNCS.ARRIVE.TRANS64 RZ, [R5+URZ+0x13270], R3 ;  /* 0x0132700305ff79a7 */ /* 0x0007f0000800003f */
[----:B------:R-:W-:Y:S05]  /*15210*/  @!P3 BRA `(.L_x_737) ;  /* 0x000000000004b947 */ /* 0x000fea0003800000 */
[----:B------:R-:W-:Y:S01]  /*15220*/  BPT.TRAP 0x1 ;  /* 0x000000040000795c */ /* 0x000fe20000300000 */
.L_x_737:
[----:B------:R-:W-:Y:S01]  /*15230*/  IMAD.U32 R4, RZ, RZ, UR40 ;  /* 0x00000028ff047e24 */ /* 0x000fe2000f8e00ff */
[----:B------:R-:W-:Y:S01]  /*15240*/  R2UR UR9, R5 ;  /* 0x00000000050972ca */ /* 0x000fe200000e0000 */
[----:B------:R-:W-:Y:S01]  /*15250*/  IMAD R7, R7, 0xa0, RZ ;  /* 0x000000a007077824 */ /* 0x000fe200078e02ff */
[----:B------:R-:W-:Y:S01]  /*15260*/  R2UR UR12, R20 ;  /* 0x00000000140c72ca */ /* 0x000fe200000e0000 */
[----:B---3--:R-:W-:Y:S01]  /*15270*/  IMAD R3, R17, 0x2800, R4 ;  /* 0x0000280011037824 */ /* 0x008fe200078e0204 */
[----:B-----5:R-:W-:Y:S01]  /*15280*/  R2UR UR13, R0 ;  /* 0x00000000000d72ca */ /* 0x020fe200000e0000 */
[----:B------:R-:W-:Y:S01]  /*15290*/  UIADD3 UR4, UP0, UR48, 0x470, URZ ;  /* 0x0000047030047890 */ /* 0x000fe2000ff1e03f */
[----:B------:R-:W-:Y:S01]  /*152a0*/  R2UR UR11, R7 ;  /* 0x00000000070b72ca */ /* 0x000fe200000e0000 */
[----:B------:R-:W-:Y:S01]  /*152b0*/  UMOV UR6, 0x0 ;  /* 0x0000000000067882 */ /* 0x000fe20000000000 */
[----:B------:R-:W-:Y:S01]  /*152c0*/  R2UR UR8, R3 ;  /* 0x00000000030872ca */ /* 0x000fe200000e0000 */
[----:B------:R-:W-:Y:S01]  /*152d0*/  UIADD3.X UR5, URZ, UR49, URZ, UP0, !UPT ;  /* 0x000000313f057290 */ /* 0x000fe200087fe43f */
[----:B------:R-:W-:Y:S01]  /*152e0*/  UMOV UR7, 0x14f00000 ;  /* 0x14f0000000077882 */ /* 0x000fe20000000000 */
[----:B------:R-:W-:-:S02]  /*152f0*/  UMOV UR10, URZ ;  /* 0x0000003f000a7c82 */ /* 0x000fc40008000000 */
[----:B------:R-:W-:-:S08]  /*15300*/  UIADD3 UR9, UR9, 0x13270, URZ ;  /* 0x0001327009097890 */ /* 0x000fd0000fffe03f */
[----:B------:R-:W-:-:S09]  /*15310*/  UIADD3 UR8, UR8, 0x6000, URZ ;  /* 0x0000600008087890 */ /* 0x000fd2000fffe03f */
[----:B------:R3:W-:Y:S01]  /*15320*/  UTMALDG.4D [UR8], [UR4], desc[UR6] ;  /* 0x00000608040075b4 */ /* 0x0007e20008019000 */
[----:B------:R-:W4:Y:S02]  /*15330*/  SYNCS.PHASECHK.TRANS64.TRYWAIT P3, [R5+URZ+0x13240], R2 ;  /* 0x01324002050075a7 */ /* 0x000f24000806017f */
[----:B---34-:R-:W-:Y:S05]  /*15340*/  @!P3 BRA `(.L_x_738) ;  /* 0x0000001c0048b947 */ /* 0x018fea0003800000 */
.L_x_797:
[----:B------:R-:W-:Y:S05]  /*15350*/  @P0 BRA `(.L_x_739) ;  /* 0x0000000000140947 */ /* 0x000fea0003800000 */
[----:B------:R-:W-:Y:S01]  /*15360*/  ISETP.NE.AND P0, PT, R26, RZ, PT ;  /* 0x000000ff1a00720c */ /* 0x000fe20003f05270 */
[----:B--23--:R-:W-:-:S04]  /*15370*/  IMAD.MOV.U32 R2, RZ, RZ, 0x2800 ;  /* 0x00002800ff027424 */ /* 0x00cfc800078e00ff */
[----:B------:R4:W-:Y:S08]  /*15380*/  SYNCS.ARRIVE.TRANS64 RZ, [R5+URZ+0x13230], R2 ;  /* 0x0132300205ff79a7 */ /* 0x0009f0000800003f */
[----:B------:R-:W-:Y:S05]  /*15390*/  @!P0 BRA `(.L_x_739) ;  /* 0x0000000000048947 */ /* 0x000fea0003800000 */
[----:B------:R-:W-:Y:S01]  /*153a0*/  BPT.TRAP 0x1 ;  /* 0x000000040000795c */ /* 0x000fe20000300000 */
.L_x_739:
        /* <DEDUP_REMOVED lines=14> */
.L_x_734:
[----:B------:R-:W-:Y:S05]  /*15490*/  WARPSYNC.ALL ;  /* 0x0000000000007948 */ /* 0x000fea0003800000 */
[----:B------:R-:W-:Y:S01]  /*154a0*/  BAR.SYNC.DEFER_BLOCKING 0x8, 0x1a0 ;  /* 0x0206800000007b1d */ /* 0x000fe20000010000 */
[----:B------:R-:W-:Y:S01]  /*154b0*/  ELECT P0, URZ, PT ;  /* 0x00000000003f782f */ /* 0x000fe20003800000 */
[----:B------:R-:W-:Y:S02]  /*154c0*/  UIADD3 UR4, UP0, UR48, 0x270, URZ ;  /* 0x0000027030047890 */ /* 0x000fe4000ff1e03f */
[----:B------:R-:W-:Y:S02]  /*154d0*/  UIADD3 UR8, UR40, 0xb000, URZ ;  /* 0x0000b00028087890 */ /* 0x000fe4000fffe03f */
[----:B------:R-:W-:-:S02]  /*154e0*/  UIADD3 UR9, UR40, 0x13200, URZ ;  /* 0x0001320028097890 */ /* 0x000fc4000fffe03f */
[----:B------:R-:W-:Y:S01]  /*154f0*/  UIADD3.X UR5, URZ, UR49, URZ, UP0, !UPT ;  /* 0x000000313f057290 */ /* 0x000fe200087fe43f */
[----:B------:R-:W-:Y:S01]  /*15500*/  UMOV UR6, 0x0 ;  /* 0x0000000000067882 */ /* 0x000fe20000000000 */
[----:B------:R-:W-:Y:S01]  /*15510*/  UMOV UR7, 0x12f00000 ;  /* 0x12f0000000077882 */ /* 0x000fe20000000000 */
[----:B------:R-:W-:-:S03]  /*15520*/  UMOV UR10, URZ ;  /* 0x0000003f000a7c82 */ /* 0x000fc60008000000 */
[----:B--234-:R-:W-:Y:S01]  /*15530*/  @P0 IMAD.MOV.U32 R2, RZ, RZ, 0x3000 ;  /* 0x00003000ff020424 */ /* 0x01cfe200078e00ff */
[----:B------:R-:W-:Y:S01]  /*15540*/  UMOV UR11, UR37 ;  /* 0x00000025000b7c82 */ /* 0x000fe20008000000 */
[----:B------:R-:W-:Y:S01]  /*15550*/  UMOV UR12, UR38 ;  /* 0x00000026000c7c82 */ /* 0x000fe20008000000 */
[----:B------:R-:W-:Y:S01]  /*15560*/  UMOV UR13, UR39 ;  /* 0x00000027000d7c82 */ /* 0x000fe20008000000 */
[----:B------:R2:W-:Y:S01]  /*15570*/  @P0 SYNCS.ARRIVE.TRANS64 RZ, [UR40+0x13200], R2 ;  /* 0x01320002ffff09a7 */ /* 0x0005e20008000028 */
[----:B------:R2:W-:Y:S01]  /*15580*/  UTMALDG.4D [UR8], [UR4], desc[UR6] ;  /* 0x00000608040075b4 */ /* 0x0005e20008019000 */
[----:B------:R-:W-:Y:S02]  /*15590*/  NOP ;  /* 0x0000000000007918 */ /* 0x000fe40000000000 */
.L_x_732:
[----:B------:R-:W-:Y:S01]  /*155a0*/  VIADD R25, R25, 0x1 ;  /* 0x0000000119197836 */ /* 0x000fe20000000000 */
[----:B------:R-:W-:Y:S04]  /*155b0*/  BSSY B0, `(.L_x_740) ;  /* 0x0000007000007945 */ /* 0x000fe80003800000 */
[----:B--2---:R-:W-:-:S04]  /*155c0*/  LEA.HI R2, R25, R25, RZ, 0x1 ;  /* 0x0000001919027211 */ /* 0x004fc800078f08ff */
[----:B------:R-:W-:-:S05]  /*155d0*/  LOP3.LUT R2, R2, 0xfffffffe, RZ, 0xc0, !PT ;  /* 0xfffffffe02027812 */ /* 0x000fca00078ec0ff */
[----:B------:R-:W-:-:S05]  /*155e0*/  IMAD.IADD R2, R25, 0x1, -R2 ;  /* 0x0000000119027824 */ /* 0x000fca00078e0a02 */
[----:B------:R-:W-:-:S04]  /*155f0*/  SHF.L.U32 R2, R2, 0x1f, RZ ;  /* 0x0000001f02027819 */ /* 0x000fc800000006ff */
[----:B------:R-:W2:Y:S02]  /*15600*/  SYNCS.PHASECHK.TRANS64.TRYWAIT P0, [UR40+0x13220], R2 ;  /* 0x01322002ff0075a7 */ /* 0x000ea40008000168 */
[----:B--2---:R-:W-:Y:S05]  /*15610*/  @!P0 BRA `(.L_x_741) ;  /* 0x0000001800a88947 */ /* 0x004fea0003800000 */
.L_x_798:
[----:B------:R-:W-:Y:S05]  /*15620*/  BSYNC B0 ;  /* 0x0000000000007941 */ /* 0x000fea0003800000 */
.L_x_740:
[----:B------:R-:W-:-:S04]  /*15630*/  UIADD3 UR4, UR43, -0x2, URZ ;  /* 0xfffffffe2b047890 */ /* 0x000fc8000fffe03f */
[----:B------:R-:W-:-:S06]  /*15640*/  UISETP.GE.AND UP0, UPT, UR4, UR42, UPT ;  /* 0x0000002a0400728c */ /* 0x000fcc000bf06270 */
[----:B------:R-:W-:-:S13]  /*15650*/  PLOP3.LUT P0, PT, PT, PT, UP0, 0x80, 0x0 ;  /* 0x000000000000781c */ /* 0x000fda0003f0f008 */
[----:B------:R-:W-:Y:S05]  /*15660*/  @!P0 BRA `(.L_x_742) ;  /* 0x0000000800b48947 */ /* 0x000fea0003800000 */
[----:B------:R-:W-:Y:S02]  /*15670*/  IMAD.MOV.U32 R8, RZ, RZ, R17 ;  /* 0x000000ffff087224 */ /* 0x000fe400078e0011 */
[----:B--2---:R-:W-:Y:S02]  /*15680*/  IMAD.MOV.U32 R3, RZ, RZ, R18 ;  /* 0x000000ffff037224 */ /* 0x004fe400078e0012 */
[----:B------:R-:W-:-:S07]  /*15690*/  IMAD.U32 R2, RZ, RZ, UR4 ;  /* 0x00000004ff027e24 */ /* 0x000fce000f8e00ff */
.L_x_762:
        /* <DEDUP_REMOVED lines=23> */
[----:B------:R-:W-:Y:S01]  /*15810*/  IMAD.WIDE.U32 R4, R19, UR4, R4 ;  /* 0x0000000413047c25 */ /* 0x000fe2000f8e0004 */
[----:B------:R-:W-:-:S03]  /*15820*/  ULDC.64 UR4, c[0x0][0x3f8] ;  /* 0x0000fe0000047ab9 */ /* 0x000fc60000000a00 */
[----:B------:R-:W-:Y:S01]  /*15830*/  IMAD.IADD R5, R7, 0x1, R5 ;  /* 0x0000000107057824 */ /* 0x000fe200078e0205 */
[----:B------:R-:W-:-:S04]  /*15840*/  LEA R6, P0, R4, UR4, 0x2 ;  /* 0x0000000404067c11 */ /* 0x000fc8000f8010ff */
[----:B------:R-:W-:-:S05]  /*15850*/  LEA.HI.X R7, R4, UR5, R5, 0x2, P0 ;  /* 0x0000000504077c11 */ /* 0x000fca00080f1405 */
[----:B------:R2:W5:Y:S01]  /*15860*/  LDG.E R0, desc[UR50][R6.64] ;  /* 0x0000003206007981 */ /* 0x000562000c1e1900 */
[----:B------:R-:W-:-:S04]  /*15870*/  IMAD.MOV R4, RZ, RZ, -R13 ;  /* 0x000000ffff047224 */ /* 0x000fc800078e0a0d */
[----:B------:R-:W-:-:S07]  /*15880*/  IMAD R11, R11, R4, R2 ;  /* 0x000000040b0b7224 */ /* 0x000fce00078e0202 */
.L_x_745:
[----:B------:R-:W3:Y:S01]  /*15890*/  SYNCS.PHASECHK.TRANS64.TRYWAIT P0, [R9+URZ+0x13280], R10 ;  /* 0x0132800a090075a7 */ /* 0x000ee2000800017f */
[----:B------:R-:W-:Y:S01]  /*158a0*/  BSSY B1, `(.L_x_746) ;  /* 0x0000003000017945 */ /* 0x000fe20003800000 */
[----:B------:R-:W-:-:S03]  /*158b0*/  ISETP.NE.AND P3, PT, R27, RZ, PT ;  /* 0x000000ff1b00720c */ /* 0x000fc60003f65270 */
[----:B---3--:R-:W-:Y:S10]  /*158c0*/  @!P0 BRA `(.L_x_747) ;  /* 0x0000001800148947 */ /* 0x008ff40003800000 */
.L_x_799:
[----:B------:R-:W-:Y:S05]  /*158d0*/  BSYNC B1 ;  /* 0x0000000000017941 */ /* 0x000fea0003800000 */
.L_x_746:
[----:B------:R-:W-:Y:S04]  /*158e0*/  BSSY B1, `(.L_x_748) ;  /* 0x0000007000017945 */ /* 0x000fe80003800000 */
[----:B------:R-:W-:Y:S05]  /*158f0*/  @P3 BRA `(.L_x_749) ;  /* 0x0000000000143947 */ /* 0x000fea0003800000 */
[----:B------:R-:W-:Y:S01]  /*15900*/  ISETP.NE.AND P0, PT, R26, RZ, PT ;  /* 0x000000ff1a00720c */ /* 0x000fe20003f05270 */
[----:B------:R-:W-:-:S04]  /*15910*/  IMAD.MOV.U32 R4, RZ, RZ, 0x2800 ;  /* 0x00002800ff047424 */ /* 0x000fc800078e00ff */
[----:B------:R4:W-:Y:S08]  /*15920*/  SYNCS.ARRIVE.TRANS64 RZ, [R9+URZ+0x13270], R4 ;  /* 0x0132700409ff79a7 */ /* 0x0009f0000800003f */
[----:B------:R-:W-:Y:S05]  /*15930*/  @!P0 BRA `(.L_x_749) ;  /* 0x0000000000048947 */ /* 0x000fea0003800000 */
[----:B------:R-:W-:Y:S01]  /*15940*/  BPT.TRAP 0x1 ;  /* 0x000000040000795c */ /* 0x000fe20000300000 */
.L_x_749:
[----:B------:R-:W-:Y:S05]  /*15950*/  BSYNC B1 ;  /* 0x0000000000017941 */ /* 0x000fea0003800000 */
.L_x_748:
[----:B------:R-:W-:Y:S01]  /*15960*/  IMAD.MOV.U32 R12, RZ, RZ, RZ ;  /* 0x000000ffff0c7224 */ /* 0x000fe200078e00ff */
[----:B------:R-:W-:Y:S01]  /*15970*/  R2UR UR12, R20 ;  /* 0x00000000140c72ca */ /* 0x000fe200000e0000 */
[----:B--2---:R-:W-:Y:S01]  /*15980*/  IMAD.U32 R6, RZ, RZ, UR40 ;  /* 0x00000028ff067e24 */ /* 0x004fe2000f8e00ff */
[----:B------:R-:W-:Y:S01]  /*15990*/  UIADD3 UR4, UP0, UR48, 0x470, URZ ;  /* 0x0000047030047890 */ /* 0x000fe2000ff1e03f */
[----:B------:R-:W-:Y:S01]  /*159a0*/  PLOP3.LUT P0, PT, PT, PT, PT, 0x80, 0x0 ;  /* 0x000000000000781c */ /* 0x000fe20003f0f070 */
[----:B------:R-:W-:Y:S01]  /*159b0*/  IMAD R7, R11, 0xa0, RZ ;  /* 0x000000a00b077824 */ /* 0x000fe200078e02ff */
[----:B------:R-:W-:Y:S01]  /*159c0*/  R2UR UR10, R12 ;  /* 0x000000000c0a72ca */ /* 0x000fe200000e0000 */
[----:B------:R-:W-:Y:S01]  /*159d0*/  IMAD R6, R17, 0x2800, R6 ;  /* 0x0000280011067824 */ /* 0x000fe200078e0206 */
[----:B------:R-:W-:Y:S01]  /*159e0*/  UIADD3.X UR5, URZ, UR49, URZ, UP0, !UPT ;  /* 0x000000313f057290 */ /* 0x000fe200087fe43f */
[----:B------:R-:W-:Y:S01]  /*159f0*/  VIADD R5, R9, 0x13270 ;  /* 0x0001327009057836 */ /* 0x000fe20000000000 */
[----:B------:R-:W-:Y:S01]  /*15a00*/  UMOV UR6, 0x0 ;  /* 0x0000000000067882 */ /* 0x000fe20000000000 */
[----:B----4-:R-:W-:Y:S01]  /*15a10*/  VIADD R4, R6, 0x6000 ;  /* 0x0000600006047836 */ /* 0x010fe20000000000 */
[----:B------:R-:W-:-:S09]  /*15a20*/  UMOV UR7, 0x14f00000 ;  /* 0x14f0000000077882 */ /* 0x000fd20000000000 */
.L_x_750:
        /* <DEDUP_REMOVED lines=12> */
.L_x_800:
[----:B------:R-:W-:Y:S05]  /*15af0*/  BSYNC B1 ;  /* 0x0000000000017941 */ /* 0x000fea0003800000 */
.L_x_751:
[----:B------:R-:W-:Y:S01]  /*15b00*/  BSSY B1, `(.L_x_753) ;  /* 0x0000009000017945 */ /* 0x000fe20003800000 */
[----:B------:R-:W-:Y:S02]  /*15b10*/  IMAD.MOV.U32 R4, RZ, RZ, 0x0 ;  /* 0x00000000ff047424 */ /* 0x000fe400078e00ff */
[----:B------:R-:W-:Y:S01]  /*15b20*/  IMAD.MOV.U32 R5, RZ, RZ, 0x14f00000 ;  /* 0x14f00000ff057424 */ /* 0x000fe200078e00ff */
[----:B------:R-:W-:Y:S06]  /*15b30*/  @P3 BRA `(.L_x_754) ;  /* 0x0000000000143947 */ /* 0x000fec0003800000 */
[----:B------:R-:W-:Y:S01]  /*15b40*/  ISETP.NE.AND P0, PT, R26, RZ, PT ;  /* 0x000000ff1a00720c */ /* 0x000fe20003f05270 */
[----:B--23--:R-:W-:-:S04]  /*15b50*/  IMAD.MOV.U32 R10, RZ, RZ, 0x2800 ;  /* 0x00002800ff0a7424 */ /* 0x00cfc800078e00ff */
[----:B------:R4:W-:Y:S08]  /*15b60*/  SYNCS.ARRIVE.TRANS64 RZ, [R9+URZ+0x13230], R10 ;  /* 0x0132300a09ff79a7 */ /* 0x0009f0000800003f */
[----:B------:R-:W-:Y:S05]  /*15b70*/  @!P0 BRA `(.L_x_754) ;  /* 0x0000000000048947 */ /* 0x000fea0003800000 */
[----:B------:R-:W-:Y:S01]  /*15b80*/  BPT.TRAP 0x1 ;  /* 0x000000040000795c */ /* 0x000fe20000300000 */
.L_x_754:
[----:B------:R-:W-:Y:S05]  /*15b90*/  BSYNC B1 ;  /* 0x0000000000017941 */ /* 0x000fea0003800000 */
.L_x_753:
        /* <DEDUP_REMOVED lines=9> */
.L_x_755:
        /* <DEDUP_REMOVED lines=8> */
[----:B--2---:R-:W-:Y:S05]  /*15cb0*/  @P0 BRA.U.ANY `(.L_x_755) ;  /* 0xfffffffd00dc0947 */ /* 0x004fea000393ffff */
.L_x_744:
[----:B------:R-:W-:Y:S05]  /*15cc0*/  BSYNC B0 ;  /* 0x0000000000007941 */ /* 0x000fea0003800000 */
.L_x_743:
[----:B------:R-:W-:-:S06]  /*15cd0*/  UISETP.NE.AND UP0, UPT, UR41, 0x3, UPT ;  /* 0x000000032900788c */ /* 0x000fcc000bf05270 */
[----:B------:R-:W-:-:S13]  /*15ce0*/  PLOP3.LUT P0, PT, PT, PT, UP0, 0x80, 0x0 ;  /* 0x000000000000781c */ /* 0x000fda0003f0f008 */
[----:B------:R-:W-:Y:S05]  /*15cf0*/  @!P0 BRA `(.L_x_756) ;  /* 0x0000000000048947 */ /* 0x000fea0003800000 */
[----:B------:R-:W-:Y:S01]  /*15d00*/  BPT.TRAP 0x1 ;  /* 0x000000040000795c */ /* 0x000fe20000300000 */
.L_x_756:
[----:B------:R-:W-:Y:S01]  /*15d10*/  LOP3.LUT R5, R3, 0x1, RZ, 0x3c, !PT ;  /* 0x0000000103057812 */ /* 0x000fe200078e3cff */
[----:B------:R-:W-:Y:S01]  /*15d20*/  IMAD.U32 R4, RZ, RZ, UR45 ;  /* 0x0000002dff047e24 */ /* 0x000fe2000f8e00ff */
[----:B------:R-:W-:Y:S01]  /*15d30*/  LEA R12, R8, UR40, 0x3 ;  /* 0x00000028080c7c11 */ /* 0x000fe2000f8e18ff */
[----:B------:R-:W-:Y:S01]  /*15d40*/  BSSY B0, `(.L_x_757) ;  /* 0x0000005000007945 */ /* 0x000fe20003800000 */
[----:B------:R-:W-:Y:S02]  /*15d50*/  SHF.L.U32 R5, R5, 0x1f, RZ ;  /* 0x0000001f05057819 */ /* 0x000fe400000006ff */
[----:B------:R-:W-:Y:S02]  /*15d60*/  ISETP.NE.AND P0, PT, R4, 0x3, PT ;  /* 0x000000030400780c */ /* 0x000fe40003f05270 */
[----:B------:R-:W2:Y:S02]  /*15d70*/  SYNCS.PHASECHK.TRANS64.TRYWAIT P3, [R12+URZ+0x13270], R5 ;  /* 0x013270050c0075a7 */ /* 0x000ea4000806017f */
[----:B--2---:R-:W-:Y:S09]  /*15d80*/  @!P3 BRA `(.L_x_758) ;  /* 0x00000014000cb947 */ /* 0x004ff20003800000 */
.L_x_801:
[----:B------:R-:W-:Y:S05]  /*15d90*/  BSYNC B0 ;  /* 0x0000000000007941 */ /* 0x000fea0003800000 */
.L_x_757:
[----:B------:R-:W-:Y:S05]  /*15da0*/  @!P0 BRA `(.L_x_759) ;  /* 0x0000000000048947 */ /* 0x000fea0003800000 */
[----:B------:R-:W-:Y:S01]  /*15db0*/  BPT.TRAP 0x1 ;  /* 0x000000040000795c */ /* 0x000fe20000300000 */
.L_x_759:
[----:B------:R-:W-:Y:S01]  /*15dc0*/  SHF.L.U32 R3, R3, 0x1f, RZ ;  /* 0x0000001f03037819 */ /* 0x000fe200000006ff */
[----:B------:R-:W-:-:S03]  /*15dd0*/  IMAD R10, R8, 0x2800, RZ ;  /* 0x00002800080a7824 */ /* 0x000fc600078e02ff */
[----:B------:R-:W3:Y:S02]  /*15de0*/  SYNCS.PHASECHK.TRANS64.TRYWAIT P3, [R12+URZ+0x13260], R3 ;  /* 0x013260030c0075a7 */ /* 0x000ee4000806017f */
[----:B---3--:R-:W-:Y:S05]  /*15df0*/  @!P3 BRA `(.L_x_760) ;  /* 0x000000140004b947 */ /* 0x008fea0003800000 */
.L_x_802:
[C---:B---3--:R-:W-:Y:S01]  /*15e00*/  LOP3.LUT R3, R10.reuse, R23, RZ, 0xfc, !PT ;  /* 0x000000170a037212 */ /* 0x048fe200078efcff */
[----:B------:R-:W-:Y:S05]  /*15e10*/  WARPSYNC.ALL ;  /* 0x0000000000007948 */ /* 0x000fea0003800000 */
[----:B--2---:R-:W2:Y:S01]  /*15e20*/  LDSM.16.MT88.4 R4, [R3+UR40+0x6000] ;  /* 0x006000280304783b */ /* 0x004ea20008004200 */
        /* <DEDUP_REMOVED lines=39> */
.L_x_761:
[----:B---3--:R-:W-:Y:S01]  /*160a0*/  SYNCS.ARRIVE.TRANS64.A1T0 RZ, [R12+URZ+0x13250], RZ ;  /* 0x013250ff0cff79a7 */ /* 0x008fe2000810003f */
[----:B------:R-:W-:Y:S01]  /*160b0*/  BAR.SYNC.DEFER_BLOCKING 0x2, 0x80 ;  /* 0x0082000000007b1d */ /* 0x000fe20000010000 */
[----:B------:R-:W-:Y:S01]  /*160c0*/  ISETP.GT.AND P0, PT, R2, UR42, PT ;  /* 0x0000002a02007c0c */ /* 0x000fe2000bf04270 */
[----:B------:R-:W-:Y:S02]  /*160d0*/  @!P2 VIADD R3, R12, 0x13280 ;  /* 0x000132800c03a836 */ /* 0x000fe40000000000 */
[----:B------:R-:W-:Y:S02]  /*160e0*/  VIADD R2, R2, 0xffffffff ;  /* 0xffffffff02027836 */ /* 0x000fe40000000000 */
[----:B--2---:R-:W-:Y:S01]  /*160f0*/  IMAD.MOV.U32 R8, RZ, RZ, R17 ;  /* 0x000000ffff087224 */ /* 0x004fe200078e0011 */
[----:B------:R-:W-:-:S04]  /*16100*/  @!P2 PRMT R3, RZ, 0x654, R3 ;  /* 0x00000654ff03a816 */ /* 0x000fc80000000003 */
[----:B------:R2:W-:Y:S02]  /*16110*/  @!P2 SYNCS.ARRIVE.TRANS64.RED.A1T0 RZ, [R3+URZ], RZ ;  /* 0x000000ff03ffa9a7 */ /* 0x0005e4000810043f */
[----:B--2---:R-:W-:Y:S01]  /*16120*/  IMAD.MOV.U32 R3, RZ, RZ, R18 ;  /* 0x000000ffff037224 */ /* 0x004fe200078e0012 */
[----:B------:R-:W-:Y:S06]  /*16130*/  @P0 BRA `(.L_x_762) ;  /* 0xfffffff400580947 */ /* 0x000fec000383ffff */
.L_x_742:
[----:B------:R-:W-:Y:S04]  /*16140*/  BSSY B0, `(.L_x_763) ;  /* 0x000000e000007945 */ /* 0x000fe80003800000 */
[----:B------:R-:W-:Y:S05]  /*16150*/  @P2 BRA `(.L_x_764) ;  /* 0x0000000000302947 */ /* 0x000fea0003800000 */
[----:B------:R-:W3:Y:S01]  /*16160*/  S2R R7, SR_LANEID ;  /* 0x0000000000077919 */ /* 0x000ee20000000000 */
[----:B------:R-:W-:Y:S01]  /*16170*/  VOTEU.ANY UR4, UPT, PT ;  /* 0x0000000000047886 */ /* 0x000fe200038e0100 */
[----:B--2---:R-:W2:Y:S01]  /*16180*/  LDC.64 R2, c[0x0][0xdf0] ;  /* 0x00037c00ff027b82 */ /* 0x004ea20000000a00 */
[----:B------:R-:W3:Y:S08]  /*16190*/  FLO.U32 R0, UR4 ;  /* 0x0000000400007d00 */ /* 0x000ef000080e0000 */
[----:B------:R-:W2:Y:S01]  /*161a0*/  POPC R5, UR4 ;  /* 0x0000000400057d09 */ /* 0x000ea20008000000 */
[----:B---3--:R-:W-:-:S13]  /*161b0*/  ISETP.EQ.U32.AND P0, PT, R0, R7, PT ;  /* 0x000000070000720c */ /* 0x008fda0003f02070 */
[----:B--2---:R-:W2:Y:S01]  /*161c0*/  @P0 ATOMG.E.ADD.STRONG.GPU PT, R3, desc[UR50][R2.64], R5 ;  /* 0x00000005020309a8 */ /* 0x004ea200081ee1f2 */
[----:B------:R-:W3:Y:S02]  /*161d0*/  S2R R4, SR_LTMASK ;  /* 0x0000000000047919 */ /* 0x000ee40000003900 */
[----:B---3--:R-:W-:-:S04]  /*161e0*/  LOP3.LUT R4, R4, UR4, RZ, 0xc0, !PT ;  /* 0x0000000404047c12 */ /* 0x008fc8000f8ec0ff */
[----:B------:R-:W3:Y:S01]  /*161f0*/  POPC R7, R4 ;  /* 0x0000000400077309 */ /* 0x000ee20000000000 */
[----:B--2---:R-:W3:Y:S02]  /*16200*/  SHFL.IDX PT, R0, R3, R0, 0x1f ;  /* 0x00001f0003007589 */ /* 0x004ee400000e0000 */
[----:B---3--:R-:W-:-:S07]  /*16210*/  IADD3 R24, R0, UR44, R7 ;  /* 0x0000002c00187c10 */ /* 0x008fce000fffe007 */
.L_x_764:
[----:B------:R-:W-:Y:S05]  /*16220*/  BSYNC B0 ;  /* 0x0000000000007941 */ /* 0x000fea0003800000 */
.L_x_763:
[----:B------:R-:W-:-:S06]  /*16230*/  UISETP.NE.AND UP0, UPT, UR41, 0x3, UPT ;  /* 0x000000032900788c */ /* 0x000fcc000bf05270 */
[----:B------:R-:W-:-:S13]  /*16240*/  PLOP3.LUT P0, PT, PT, PT, UP0, 0x80, 0x0 ;  /* 0x000000000000781c */ /* 0x000fda0003f0f008 */
[----:B------:R-:W-:Y:S05]  /*16250*/  @!P0 BRA `(.L_x_765) ;  /* 0x0000000000048947 */ /* 0x000fea0003800000 */
[----:B------:R-:W-:Y:S01]  /*16260*/  BPT.TRAP 0x1 ;  /* 0x000000040000795c */ /* 0x000fe20000300000 */
.L_x_765:
[----:B--2---:R-:W-:Y:S01]  /*16270*/  LOP3.LUT R3, R18, 0x1, RZ, 0x3c, !PT ;  /* 0x0000000112037812 */ /* 0x004fe200078e3cff */
[----:B------:R-:W-:Y:S01]  /*16280*/  IMAD.U32 R0, RZ, RZ, UR45 ;  /* 0x0000002dff007e24 */ /* 0x000fe2000f8e00ff */
[----:B------:R-:W-:Y:S01]  /*16290*/  LEA R2, R17, UR40, 0x3 ;  /* 0x0000002811027c11 */ /* 0x000fe2000f8e18ff */
[----:B------:R-:W-:Y:S01]  /*162a0*/  BSSY B0, `(.L_x_766) ;  /* 0x0000005000007945 */ /* 0x000fe20003800000 */
[----:B------:R-:W-:Y:S02]  /*162b0*/  SHF.L.U32 R3, R3, 0x1f, RZ ;  /* 0x0000001f03037819 */ /* 0x000fe400000006ff */
[----:B------:R-:W-:Y:S02]  /*162c0*/  ISETP.NE.AND P1, PT, R0, 0x3, PT ;  /* 0x000000030000780c */ /* 0x000fe40003f25270 */
[----:B------:R-:W2:Y:S02]  /*162d0*/  SYNCS.PHASECHK.TRANS64.TRYWAIT P0, [R2+URZ+0x13270], R3 ;  /* 0x01327003020075a7 */ /* 0x000ea4000800017f */
[----:B--2---:R-:W-:Y:S09]  /*162e0*/  @!P0 BRA `(.L_x_767) ;  /* 0x0000000c00dc8947 */ /* 0x004ff20003800000 */
.L_x_803:
[----:B------:R-:W-:Y:S05]  /*162f0*/  BSYNC B0 ;  /* 0x0000000000007941 */ /* 0x000fea0003800000 */
.L_x_766:
[----:B------:R-:W-:Y:S05]  /*16300*/  @!P1 BRA `(.L_x_768) ;  /* 0x0000000000049947 */ /* 0x000fea0003800000 */
[----:B------:R-:W-:Y:S01]  /*16310*/  BPT.TRAP 0x1 ;  /* 0x000000040000795c */ /* 0x000fe20000300000 */
.L_x_768:
[----:B------:R-:W-:Y:S01]  /*16320*/  SHF.L.U32 R5, R18, 0x1f, RZ ;  /* 0x0000001f12057819 */ /* 0x000fe200000006ff */
[----:B--2---:R-:W-:-:S03]  /*16330*/  IMAD R3, R17, 0x2800, RZ ;  /* 0x0000280011037824 */ /* 0x004fc600078e02ff */
[----:B------:R-:W2:Y:S02]  /*16340*/  SYNCS.PHASECHK.TRANS64.TRYWAIT P0, [R2+URZ+0x13260], R5 ;  /* 0x01326005020075a7 */ /* 0x000ea4000800017f */
[----:B------:R-:W-:Y:S01]  /*16350*/  LOP3.LUT R0, R3, R23, RZ, 0xfc, !PT ;  /* 0x0000001703007212 */ /* 0x000fe200078efcff */
[----:B--2---:R-:W-:Y:S06]  /*16360*/  @!P0 BRA `(.L_x_769) ;  /* 0x0000000c00d08947 */ /* 0x004fec0003800000 */
.L_x_804:
        /* <DEDUP_REMOVED lines=41> */
.L_x_770:
[----:B---3--:R3:W-:Y:S01]  /*16600*/  SYNCS.ARRIVE.TRANS64.A1T0 RZ, [R2+URZ+0x13250], RZ ;  /* 0x013250ff02ff79a7 */ /* 0x0087e2000810003f */
[----:B------:R-:W-:Y:S02]  /*16610*/  @!P2 VIADD R0, R2, 0x13280 ;  /* 0x000132800200a836 */ /* 0x000fe40000000000 */
[----:B------:R-:W-:-:S03]  /*16620*/  VIADD R17, R17, 0x1 ;  /* 0x0000000111117836 */ /* 0x000fc60000000000 */
[----:B------:R-:W-:Y:S01]  /*16630*/  @!P2 PRMT R0, RZ, 0x654, R0 ;  /* 0x00000654ff00a816 */ /* 0x000fe20000000000 */
[----:B------:R-:W-:Y:S01]  /*16640*/  BAR.SYNC.DEFER_BLOCKING 0x2, 0x80 ;  /* 0x0082000000007b1d */ /* 0x000fe20000010000 */
[----:B------:R-:W-:-:S04]  /*16650*/  ISETP.NE.AND P0, PT, R17, 0x2, PT ;  /* 0x000000021100780c */ /* 0x000fc80003f05270 */
[----:B--2---:R-:W-:Y:S02]  /*16660*/  SEL R3, RZ, 0x1, P0 ;  /* 0x00000001ff037807 */ /* 0x004fe40000000000 */
[----:B------:R-:W-:Y:S02]  /*16670*/  SEL R17, R17, RZ, P0 ;  /* 0x000000ff11117207 */ /* 0x000fe40000000000 */
[----:B------:R-:W-:Y:S01]  /*16680*/  LOP3.LUT R18, R18, R3, RZ, 0x3c, !PT ;  /* 0x0000000312127212 */ /* 0x000fe200078e3cff */
[----:B------:R3:W-:Y:S06]  /*16690*/  @!P2 SYNCS.ARRIVE.TRANS64.RED.A1T0 RZ, [R0+URZ], RZ ;  /* 0x000000ff00ffa9a7 */ /* 0x0007ec000810043f */
.L_x_726:
[----:B------:R-:W-:Y:S05]  /*166a0*/  BSYNC B6 ;  /* 0x0000000000067941 */ /* 0x000fea0003800000 */
.L_x_724:
[----:B------:R-:W-:-:S13]  /*166b0*/  LOP3.LUT P0, RZ, R16, 0x2, RZ, 0xc0, !PT ;  /* 0x0000000210ff7812 */ /* 0x000fda000780c0ff */
[----:B------:R-:W-:Y:S05]  /*166c0*/  @!P0 BRA `(.L_x_771) ;  /* 0x00000000001c8947 */ /* 0x000fea0003800000 */
[----:B------:R-:W2:Y:S08]  /*166d0*/  S2UR UR5, SR_CgaCtaId ;  /* 0x00000000000579c3 */ /* 0x000eb00000008800 */
[----:B------:R-:W-:Y:S06]  /*166e0*/  BAR.SYNC.DEFER_BLOCKING 0x5, 0x200 ;  /* 0x0148000000007b1d */ /* 0x000fec0000010000 */
[----:B------:R-:W-:-:S02]  /*166f0*/  UMOV UR4, 0x400 ;  /* 0x0000040000047882 */ /* 0x000fc40000000000 */
[----:B--2---:R-:W-:-:S09]  /*16700*/  ULEA UR4, UR5, UR4, 0x18 ;  /* 0x0000000405047291 */ /* 0x004fd2000f8ec03f */
[----:B------:R-:W2:Y:S01]  /*16710*/  LDS R24, [UR4+0x132d0] ;  /* 0x0132d004ff187984 */ /* 0x000ea20008000800 */
[----:B------:R-:W-:Y:S06]  /*16720*/  BAR.ARV 0x4, 0x200 ;  /* 0x0108000000007b1d */ /* 0x000fec0000002000 */
[----:B------:R-:W-:Y:S05]  /*16730*/  BRA `(.L_x_772) ;  /* 0x0000000000247947 */ /* 0x000fea0003800000 */
.L_x_771:
[----:B------:R-:W-:Y:S01]  /*16740*/  BAR.SYNC.DEFER_BLOCKING 0x4, 0x200 ;  /* 0x0108000000007b1d */ /* 0x000fe20000010000 */
[----:B------:R-:W-:-:S13]  /*16750*/  ISETP.NE.AND P0, PT, R27, RZ, PT ;  /* 0x000000ff1b00720c */ /* 0x000fda0003f05270 */
[----:B------:R-:W2:Y:S01]  /*16760*/  @!P0 S2R R3, SR_CgaCtaId ;  /* 0x0000000000038919 */ /* 0x000ea20000008800 */
[----:B---3--:R-:W-:-:S04]  /*16770*/  @!P0 MOV R0, 0x400 ;  /* 0x0000040000008802 */ /* 0x008fc80000000f00 */
[----:B--2---:R-:W-:Y:S02]  /*16780*/  @!P0 LEA R3, R3, R0, 0x18 ;  /* 0x0000000003038211 */ /* 0x004fe400078ec0ff */
[----:B------:R-:W2:Y:S04]  /*16790*/  SHFL.IDX PT, R0, R24, RZ, 0x1f ;  /* 0x00001fff18007589 */ /* 0x000ea800000e0000 */
[----:B------:R2:W-:Y:S02]  /*167a0*/  @!P0 STS [R3+0x132d0], R24 ;  /* 0x0132d01803008388 */ /* 0x0005e40000000800 */
[----:B--2---:R-:W-:Y:S01]  /*167b0*/  IMAD.MOV.U32 R24, RZ, RZ, R0 ;  /* 0x000000ffff187224 */ /* 0x004fe200078e0000 */
[----:B------:R-:W-:Y:S06]  /*167c0*/  BAR.ARV 0x5, 0x200 ;  /* 0x0148000000007b1d */ /* 0x000fec0000002000 */
.L_x_772:
[----:B------:R-:W-:Y:S02]  /*167d0*/  ULDC UR4, c[0x0][0xda8] ;  /* 0x00036a0000047ab9 */ /* 0x000fe40000000800 */
[----:B--2---:R-:W-:-:S13]  /*167e0*/  ISETP.GE.AND P0, PT, R24, UR4, PT ;  /* 0x0000000418007c0c */ /* 0x004fda000bf06270 */
[----:B------:R-:W-:Y:S05]  /*167f0*/  @!P0 BRA `(.L_x_773) ;  /* 0xffffffd8001c8947 */ /* 0x000fea000383ffff */
.L_x_715:
[----:B------:R-:W2:Y:S01]  /*16800*/  S2R R3, SR_CgaCtaId ;  /* 0x0000000000037919 */ /* 0x000ea20000008800 */
[----:B------:R-:W-:Y:S01]  /*16810*/  VIADD R25, R25, 0x1 ;  /* 0x0000000119197836 */ /* 0x000fe20000000000 */
[----:B---3--:R-:W-:Y:S01]  /*16820*/  MOV R2, 0x400 ;  /* 0x0000040000027802 */ /* 0x008fe20000000f00 */
[----:B------:R-:W-:Y:S03]  /*16830*/  BSSY B0, `(.L_x_774) ;  /* 0x0000008000007945 */ /* 0x000fe60003800000 */
[----:B------:R-:W-:-:S04]  /*16840*/  LEA.HI R0, R25, R25, RZ, 0x1 ;  /* 0x0000001919007211 */ /* 0x000fc800078f08ff */
[----:B------:R-:W-:-:S05]  /*16850*/  LOP3.LUT R0, R0, 0xfffffffe, RZ, 0xc0, !PT ;  /* 0xfffffffe00007812 */ /* 0x000fca00078ec0ff */
[----:B------:R-:W-:-:S05]  /*16860*/  IMAD.IADD R0, R25, 0x1, -R0 ;  /* 0x0000000119007824 */ /* 0x000fca00078e0a00 */
[----:B------:R-:W-:Y:S02]  /*16870*/  SHF.L.U32 R0, R0, 0x1f, RZ ;  /* 0x0000001f00007819 */ /* 0x000fe400000006ff */
[----:B--2---:R-:W-:-:S04]  /*16880*/  LEA R6, R3, R2, 0x18 ;  /* 0x0000000203067211 */ /* 0x004fc800078ec0ff */
[----:B------:R-:W2:Y:S02]  /*16890*/  SYNCS.PHASECHK.TRANS64.TRYWAIT P0, [R6+URZ+0x13220], R0 ;  /* 0x01322000060075a7 */ /* 0x000ea4000800017f */
[----:B--2---:R-:W-:Y:S05]  /*168a0*/  @!P0 BRA `(.L_x_775) ;  /* 0x0000000800948947 */ /* 0x004fea0003800000 */
.L_x_805:
[----:B------:R-:W-:Y:S05]  /*168b0*/  BSYNC B0 ;  /* 0x0000000000007941 */ /* 0x000fea0003800000 */
.L_x_774:
[----:B------:R-:W-:-:S03]  /*168c0*/  UMOV UR4, 0xffffffff ;  /* 0xffffffff00047882 */ /* 0x000fc60000000000 */
[----:B------:R-:W-:Y:S05]  /*168d0*/  BRA.DIV UR4, `(.L_x_776) ;  /* 0x0000000a049c7947 */ /* 0x000fea000b800000 */
[----:B------:R3:W4:Y:S02]  /*168e0*/  SHFL.IDX PT, R14, R28, RZ, 0x1f ;  /* 0x00001fff1c0e7589 */ /* 0x00072400000e0000 */
.L_x_808:
[----:B----4-:R-:W-:Y:S01]  /*168f0*/  ISETP.NE.AND P0, PT, R14, RZ, PT ;  /* 0x000000ff0e00720c */ /* 0x010fe20003f05270 */
[----:B------:R-:W-:-:S12]  /*16900*/  BSSY B0, `(.L_x_777) ;  /* 0x000002b000007945 */ /* 0x000fd80003800000 */
[----:B------:R-:W-:Y:S05]  /*16910*/  @P0 BRA `(.L_x_778) ;  /* 0x0000000000a40947 */ /* 0x000fea0003800000 */
[----:B------:R-:W-:-:S03]  /*16920*/  UMOV UR4, 0xffffffff ;  /* 0xffffffff00047882 */ /* 0x000fc60000000000 */
[----:B------:R-:W-:Y:S05]  /*16930*/  BRA.DIV UR4, `(.L_x_779) ;  /* 0x0000000a04ac7947 */ /* 0x000fea000b800000 */
[----:B------:R-:W-:-:S13]  /*16940*/  ELECT P6, URZ, PT ;  /* 0x00000000003f782f */ /* 0x000fda00038c0000 */
.L_x_811:
[----:B------:R-:W-:Y:S05]  /*16950*/  @!P6 BRA `(.L_x_778) ;  /* 0x000000000094e947 */ /* 0x000fea0003800000 */
[----:B------:R-:W-:-:S06]  /*16960*/  ULOP3.LUT UR4, UR46, 0x2, URZ, 0xfc, !UPT ;  /* 0x000000022e047892 */ /* 0x000fcc000f8efc3f */
[----:B--2---:R-:W-:-:S05]  /*16970*/  IMAD.U32 R0, RZ, RZ, UR4 ;  /* 0x00000004ff007e24 */ /* 0x004fca000f8e00ff */
[----:B------:R-:W-:-:S13]  /*16980*/  ISETP.NE.AND P0, PT, R0, 0x3, PT ;  /* 0x000000030000780c */ /* 0x000fda0003f05270 */
[----:B------:R-:W-:Y:S05]  /*16990*/  @!P0 BRA `(.L_x_780) ;  /* 0x0000000000048947 */ /* 0x000fea0003800000 */
[----:B------:R-:W-:Y:S01]  /*169a0*/  BPT.TRAP 0x1 ;  /* 0x000000040000795c */ /* 0x000fe20000300000 */
.L_x_780:
[----:B------:R-:W-:Y:S01]  /*169b0*/  VIADD R0, R6, 0x13240 ;  /* 0x0001324006007836 */ /* 0x000fe20000000000 */
[----:B------:R-:W-:Y:S01]  /*169c0*/  SHF.L.U32 R4, R18, 0x1f, RZ ;  /* 0x0000001f12047819 */ /* 0x000fe200000006ff */
[C---:B------:R-:W-:Y:S02]  /*169d0*/  VIADD R2, R17.reuse, 0x1 ;  /* 0x0000000111027836 */ /* 0x040fe40000000000 */
[----:B------:R-:W-:-:S03]  /*169e0*/  IMAD R5, R17, 0x8, R0 ;  /* 0x0000000811057824 */ /* 0x000fc600078e0200 */
[C---:B------:R-:W-:Y:S01]  /*169f0*/  ISETP.NE.AND P2, PT, R2.reuse, 0x2, PT ;  /* 0x000000020200780c */ /* 0x040fe20003f45270 */
[----:B------:R-:W2:Y:S03]  /*16a00*/  SYNCS.PHASECHK.TRANS64.TRYWAIT P1, [R5+URZ], R4 ;  /* 0x00000004050075a7 */ /* 0x000ea6000802017f */
[----:B------:R-:W-:Y:S02]  /*16a10*/  SEL R3, RZ, 0x1, P2 ;  /* 0x00000001ff037807 */ /* 0x000fe40001000000 */
[----:B------:R-:W-:Y:S02]  /*16a20*/  SEL R7, R2, RZ, P2 ;  /* 0x000000ff02077207 */ /* 0x000fe40001000000 */
[----:B------:R-:W-:-:S03]  /*16a30*/  LOP3.LUT R3, R18, R3, RZ, 0x3c, !PT ;  /* 0x0000000312037212 */ /* 0x000fc600078e3cff */
[----:B------:R-:W-:Y:S01]  /*16a40*/  IMAD R9, R7, 0x8, R0 ;  /* 0x0000000807097824 */ /* 0x000fe200078e0200 */
[----:B------:R-:W-:Y:S01]  /*16a50*/  SHF.L.U32 R0, R3, 0x1f, RZ ;  /* 0x0000001f03007819 */ /* 0x000fe200000006ff */
[----:B--2---:R-:W-:Y:S06]  /*16a60*/  @!P1 BRA `(.L_x_781) ;  /* 0x0000000800809947 */ /* 0x004fec0003800000 */
.L_x_812:
[----:B------:R-:W4:Y:S02]  /*16a70*/  SYNCS.PHASECHK.TRANS64.TRYWAIT P1, [R9+URZ], R0 ;  /* 0x00000000090075a7 */ /* 0x000f24000802017f */
[----:B----4-:R-:W-:Y:S05]  /*16a80*/  @!P1 BRA `(.L_x_782) ;  /* 0x00000008008c9947 */ /* 0x010fea0003800000 */
.L_x_813:
[----:B------:R-:W-:Y:S05]  /*16a90*/  @!P0 BRA `(.L_x_783) ;  /* 0x0000000000048947 */ /* 0x000fea0003800000 */
[----:B------:R-:W-:Y:S01]  /*16aa0*/  BPT.TRAP 0x1 ;  /* 0x000000040000795c */ /* 0x000fe20000300000 */
.L_x_783:
[----:B------:R-:W-:-:S04]  /*16ab0*/  IMAD R17, R17, 0x8, R6 ;  /* 0x0000000811117824 */ /* 0x000fc800078e0206 */
[----:B------:R-:W5:Y:S02]  /*16ac0*/  SYNCS.PHASECHK.TRANS64.TRYWAIT P1, [R17+URZ+0x13260], R4 ;  /* 0x01326004110075a7 */ /* 0x000f64000802017f */
[----:B-----5:R-:W-:Y:S05]  /*16ad0*/  @!P1 BRA `(.L_x_784) ;  /* 0x00000008008c9947 */ /* 0x020fea0003800000 */
.L_x_814:
[----:B------:R-:W-:Y:S05]  /*16ae0*/  @!P0 BRA `(.L_x_785) ;  /* 0x0000000000048947 */ /* 0x000fea0003800000 */
[----:B------:R-:W-:Y:S01]  /*16af0*/  BPT.TRAP 0x1 ;  /* 0x000000040000795c */ /* 0x000fe20000300000 */
.L_x_785:
[----:B------:R-:W-:-:S04]  /*16b00*/  IMAD R7, R7, 0x8, R6 ;  /* 0x0000000807077824 */ /* 0x000fc800078e0206 */
[----:B------:R-:W5:Y:S02]  /*16b10*/  SYNCS.PHASECHK.TRANS64.TRYWAIT P1, [R7+URZ+0x13260], R0 ;  /* 0x01326000070075a7 */ /* 0x000f64000802017f */
[----:B-----5:R-:W-:Y:S05]  /*16b20*/  @!P1 BRA `(.L_x_786) ;  /* 0x00000008008c9947 */ /* 0x020fea0003800000 */
.L_x_815:
[----:B------:R-:W-:Y:S05]  /*16b30*/  @!P0 BRA `(.L_x_787) ;  /* 0x0000000000048947 */ /* 0x000fea0003800000 */
[----:B------:R-:W-:Y:S01]  /*16b40*/  BPT.TRAP 0x1 ;  /* 0x000000040000795c */ /* 0x000fe20000300000 */
.L_x_787:
[----:B------:R-:W5:Y:S02]  /*16b50*/  SYNCS.PHASECHK.TRANS64.TRYWAIT P0, [R17+URZ+0x13280], R4 ;  /* 0x01328004110075a7 */ /* 0x000f64000800017f */
[----:B-----5:R-:W-:Y:S05]  /*16b60*/  @!P0 BRA `(.L_x_788) ;  /* 0x0000000800908947 */ /* 0x020fea0003800000 */
.L_x_789:
[----:B------:R1:W1:Y:S02]  /*16b70*/  SYNCS.PHASECHK.TRANS64.TRYWAIT P0, [R7+URZ+0x13280], R0 ;  /* 0x01328000070075a7 */ /* 0x000264000800017f */
[----:B-1----:R-:W-:Y:S05]  /*16b80*/  @!P0 NANOSLEEP.SYNCS 0x989680 ;  /* 0x009896800000895d */ /* 0x002fea0003900000 */
[----:B------:R-:W1:Y:S02]  /*16b90*/  @!P0 SYNCS.PHASECHK.TRANS64 P0, [R7+URZ+0x13280], R0 ;  /* 0x01328000070085a7 */ /* 0x000e64000800007f */
[----:B-1----:R-:W-:Y:S05]  /*16ba0*/  @!P0 BRA `(.L_x_789) ;  /* 0xfffffffc00f08947 */ /* 0x002fea000383ffff */
.L_x_778:
[----:B------:R-:W-:Y:S05]  /*16bb0*/  BSYNC B0 ;  /* 0x0000000000007941 */ /* 0x000fea0003800000 */
.L_x_777:
[----:B------:R-:W-:Y:S05]  /*16bc0*/  EXIT ;  /* 0x000000000000794d */ /* 0x000fea0003800000 */
.L_x_628:
[----:B-1----:R-:W-:-:S04]  /*16bd0*/  IMAD.U32 R3, RZ, RZ, UR40 ;  /* 0x00000028ff037e24 */ /* 0x002fc8000f8e00ff */
[----:B------:R1:W2:Y:S03]  /*16be0*/  SYNCS.PHASECHK.TRANS64.TRYWAIT P1, [R3+URZ+0x13200], R8 ;  /* 0x01320008030075a7 */ /* 0x0002a6000802017f */
[----:B--2---:R-:W-:Y:S05]  /*16bf0*/  @!P1 NANOSLEEP.SYNCS 0x989680 ;  /* 0x009896800000995d */ /* 0x004fea0003900000 */
[----:B------:R-:W2:Y:S02]  /*16c00*/  @!P1 SYNCS.PHASECHK.TRANS64 P1, [R3+URZ+0x13200], R8 ;  /* 0x01320008030095a7 */ /* 0x000ea4000802007f */
[----:B--2---:R-:W-:Y:S05]  /*16c10*/  @!P1 BRA `(.L_x_628) ;  /* 0xfffffffc00ec9947 */ /* 0x004fea000383ffff */
[----:B------:R-:W-:Y:S05]  /*16c20*/  BRA `(.L_x_790) ;  /* 0xfffffeac00e07947 */ /* 0x000fea000383ffff */
.L_x_632:
[----:B--2---:R2:W3:Y:S02]  /*16c30*/  SYNCS.PHASECHK.TRANS64.TRYWAIT P1, [R4+URZ+0x13230], R3 ;  /* 0x01323003040075a7 */ /* 0x0044e4000802017f */
[----:B---3--:R-:W-:Y:S05]  /*16c40*/  @!P1 NANOSLEEP.SYNCS 0x989680 ;  /* 0x009896800000995d */ /* 0x008fea0003900000 */
[----:B------:R-:W3:Y:S02]  /*16c50*/  @!P1 SYNCS.PHASECHK.TRANS64 P1, [R4+URZ+0x13230], R3 ;  /* 0x01323003040095a7 */ /* 0x000ee4000802007f */
[----:B---3--:R-:W-:Y:S05]  /*16c60*/  @!P1 BRA `(.L_x_632) ;  /* 0xfffffffc00f09947 */ /* 0x008fea000383ffff */
[----:B------:R-:W-:Y:S05]  /*16c70*/  BRA `(.L_x_631) ;  /* 0xfffffeac00fc7947 */ /* 0x000fea000383ffff */
.L_x_648:
[----:B--2---:R-:W-:-:S04]  /*16c80*/  IMAD.U32 R13, RZ, RZ, UR24 ;  /* 0x00000018ff0d7e24 */ /* 0x004fc8000f8e00ff */
[----:B------:R2:W3:Y:S03]  /*16c90*/  SYNCS.PHASECHK.TRANS64.TRYWAIT P1, [R13+URZ+0x13230], R12 ;  /* 0x0132300c0d0075a7 */ /* 0x0004e6000802017f */
[----:B---3--:R-:W-:Y:S05]  /*16ca0*/  @!P1 NANOSLEEP.SYNCS 0x989680 ;  /* 0x009896800000995d */ /* 0x008fea0003900000 */
[----:B------:R-:W3:Y:S02]  /*16cb0*/  @!P1 SYNCS.PHASECHK.TRANS64 P1, [R13+URZ+0x13230], R12 ;  /* 0x0132300c0d0095a7 */ /* 0x000ee4000802007f */
[----:B---3--:R-:W-:Y:S05]  /*16cc0*/  @!P1 BRA `(.L_x_648) ;  /* 0xfffffffc00ec9947 */ /* 0x008fea000383ffff */
[----:B------:R-:W-:Y:S05]  /*16cd0*/  BRA `(.L_x_647) ;  /* 0xfffffef400947947 */ /* 0x000fea000383ffff */
.L_x_652:
[----:B--2---:R-:W-:-:S04]  /*16ce0*/  IMAD.U32 R13, RZ, RZ, UR11 ;  /* 0x0000000bff0d7e24 */ /* 0x004fc8000f8e00ff */
[----:B------:R2:W3:Y:S03]  /*16cf0*/  SYNCS.PHASECHK.TRANS64.TRYWAIT P1, [R13+URZ+0x13250], R12 ;  /* 0x0132500c0d0075a7 */ /* 0x0004e6000802017f */
[----:B---3--:R-:W-:Y:S05]  /*16d00*/  @!P1 NANOSLEEP.SYNCS 0x989680 ;  /* 0x009896800000995d */ /* 0x008fea0003900000 */
[----:B------:R-:W3:Y:S02]  /*16d10*/  @!P1 SYNCS.PHASECHK.TRANS64 P1, [R13+URZ+0x13250], R12 ;  /* 0x0132500c0d0095a7 */ /* 0x000ee4000802007f */
[----:B---3--:R-:W-:Y:S05]  /*16d20*/  @!P1 BRA `(.L_x_652) ;  /* 0xfffffffc00ec9947 */ /* 0x008fea000383ffff */
[----:B------:R-:W-:Y:S05]  /*16d30*/  BRA `(.L_x_651) ;  /* 0xfffffef800a07947 */ /* 0x000fea000383ffff */
.L_x_670:
[----:B--2---:R-:W-:-:S04]  /*16d40*/  IMAD.U32 R11, RZ, RZ, UR6 ;  /* 0x00000006ff0b7e24 */ /* 0x004fc8000f8e00ff */
[----:B------:R2:W3:Y:S03]  /*16d50*/  SYNCS.PHASECHK.TRANS64.TRYWAIT P1, [R11+URZ+0x13230], R10 ;  /* 0x0132300a0b0075a7 */ /* 0x0004e6000802017f */
[----:B---3--:R-:W-:Y:S05]  /*16d60*/  @!P1 NANOSLEEP.SYNCS 0x989680 ;  /* 0x009896800000995d */ /* 0x008fea0003900000 */
[----:B------:R-:W3:Y:S02]  /*16d70*/  @!P1 SYNCS.PHASECHK.TRANS64 P1, [R11+URZ+0x13230], R10 ;  /* 0x0132300a0b0095a7 */ /* 0x000ee4000802007f */
[----:B---3--:R-:W-:Y:S05]  /*16d80*/  @!P1 BRA `(.L_x_670) ;  /* 0xfffffffc00ec9947 */ /* 0x008fea000383ffff */
[----:B------:R-:W-:Y:S05]  /*16d90*/  BRA `(.L_x_669) ;  /* 0xffffff4000247947 */ /* 0x000fea000383ffff */
.L_x_674:
[----:B--2---:R-:W-:-:S04]  /*16da0*/  IMAD.U32 R11, RZ, RZ, UR11 ;  /* 0x0000000bff0b7e24 */ /* 0x004fc8000f8e00ff */
[----:B------:R2:W3:Y:S03]  /*16db0*/  SYNCS.PHASECHK.TRANS64.TRYWAIT P1, [R11+URZ+0x13250], R10 ;  /* 0x0132500a0b0075a7 */ /* 0x0004e6000802017f */
[----:B---3--:R-:W-:Y:S05]  /*16dc0*/  @!P1 NANOSLEEP.SYNCS 0x989680 ;  /* 0x009896800000995d */ /* 0x008fea0003900000 */
[----:B------:R-:W3:Y:S02]  /*16dd0*/  @!P1 SYNCS.PHASECHK.TRANS64 P1, [R11+URZ+0x13250], R10 ;  /* 0x0132500a0b0095a7 */ /* 0x000ee4000802007f */
[----:B---3--:R-:W-:Y:S05]  /*16de0*/  @!P1 BRA `(.L_x_674) ;  /* 0xfffffffc00ec9947 */ /* 0x008fea000383ffff */
[----:B------:R-:W-:Y:S05]  /*16df0*/  BRA `(.L_x_673) ;  /* 0xffffff4400307947 */ /* 0x000fea000383ffff */
.L_x_681:
[----:B--2---:R-:W-:-:S04]  /*16e00*/  IMAD.U32 R11, RZ, RZ, UR25 ;  /* 0x00000019ff0b7e24 */ /* 0x004fc8000f8e00ff */
[----:B------:R2:W3:Y:S03]  /*16e10*/  SYNCS.PHASECHK.TRANS64.TRYWAIT P1, [R11+URZ+0x13230], R10 ;  /* 0x0132300a0b0075a7 */ /* 0x0004e6000802017f */
[----:B---3--:R-:W-:Y:S05]  /*16e20*/  @!P1 NANOSLEEP.SYNCS 0x989680 ;  /* 0x009896800000995d */ /* 0x008fea0003900000 */
[----:B------:R-:W3:Y:S02]  /*16e30*/  @!P1 SYNCS.PHASECHK.TRANS64 P1, [R11+URZ+0x13230], R10 ;  /* 0x0132300a0b0095a7 */ /* 0x000ee4000802007f */
[----:B---3--:R-:W-:Y:S05]  /*16e40*/  @!P1 BRA `(.L_x_681) ;  /* 0xfffffffc00ec9947 */ /* 0x008fea000383ffff */
[----:B------:R-:W-:Y:S05]  /*16e50*/  BRA `(.L_x_680) ;  /* 0xffffff6c00387947 */ /* 0x000fea000383ffff */
.L_x_685:
[----:B--2---:R-:W-:-:S04]  /*16e60*/  IMAD.U32 R11, RZ, RZ, UR11 ;  /* 0x0000000bff0b7e24 */ /* 0x004fc8000f8e00ff */
[----:B------:R2:W3:Y:S03]  /*16e70*/  SYNCS.PHASECHK.TRANS64.TRYWAIT P1, [R11+URZ+0x13250], R10 ;  /* 0x0132500a0b0075a7 */ /* 0x0004e6000802017f */
[----:B---3--:R-:W-:Y:S05]  /*16e80*/  @!P1 NANOSLEEP.SYNCS 0x989680 ;  /* 0x009896800000995d */ /* 0x008fea0003900000 */
[----:B------:R-:W3:Y:S02]  /*16e90*/  @!P1 SYNCS.PHASECHK.TRANS64 P1, [R11+URZ+0x13250], R10 ;  /* 0x0132500a0b0095a7 */ /* 0x000ee4000802007f */
[----:B---3--:R-:W-:Y:S05]  /*16ea0*/  @!P1 BRA `(.L_x_685) ;  /* 0xfffffffc00ec9947 */ /* 0x008fea000383ffff */
[----:B------:R-:W-:Y:S05]  /*16eb0*/  BRA `(.L_x_684) ;  /* 0xffffff7000447947 */ /* 0x000fea000383ffff */
.L_x_699:
[----:B--2---:R-:W-:-:S04]  /*16ec0*/  IMAD.U32 R3, RZ, RZ, UR14 ;  /* 0x0000000eff037e24 */ /* 0x004fc8000f8e00ff */
[----:B------:R2:W3:Y:S03]  /*16ed0*/  SYNCS.PHASECHK.TRANS64.TRYWAIT P1, [R3+URZ+0x13250], R0 ;  /* 0x01325000030075a7 */ /* 0x0004e6000802017f */
[----:B---3--:R-:W-:Y:S05]  /*16ee0*/  @!P1 NANOSLEEP.SYNCS 0x989680 ;  /* 0x009896800000995d */ /* 0x008fea0003900000 */
[----:B------:R-:W3:Y:S02]  /*16ef0*/  @!P1 SYNCS.PHASECHK.TRANS64 P1, [R3+URZ+0x13250], R0 ;  /* 0x01325000030095a7 */ /* 0x000ee4000802007f */
[----:B---3--:R-:W-:Y:S05]  /*16f00*/  @!P1 BRA `(.L_x_699) ;  /* 0xfffffffc00ec9947 */ /* 0x008fea000383ffff */
[----:B------:R-:W-:Y:S05]  /*16f10*/  BRA `(.L_x_698) ;  /* 0xffffffb4000c7947 */ /* 0x000fea000383ffff */
.L_x_731:
[----:B------:R-:W-:Y:S02]  /*16f20*/  IMAD.MOV.U32 R13, RZ, RZ, R28 ;  /* 0x000000ffff0d7224 */ /* 0x000fe400078e001c */
[----:B------:R-:W-:Y:S02]  /*16f30*/  IMAD.MOV.U32 R12, RZ, RZ, RZ ;  /* 0x000000ffff0c7224 */ /* 0x000fe400078e00ff */
[----:B------:R-:W-:Y:S02]  /*16f40*/  IMAD.MOV.U32 R11, RZ, RZ, 0x1f ;  /* 0x0000001fff0b7424 */ /* 0x000fe400078e00ff */
[----:B------:R-:W-:-:S07]  /*16f50*/  IMAD.MOV.U32 R15, RZ, RZ, -0x1 ;  /* 0xffffffffff0f7424 */ /* 0x000fce00078e00ff */
[----:B------:R-:W-:Y:S05]  /*16f60*/  WARPSYNC.COLLECTIVE R15, `(.L_x_791) ;  /* 0x000000000f087348 */ /* 0x000fea0003c00000 */
[----:B------:R1:W2:Y:S02]  /*16f70*/  SHFL.IDX P6, R14, R13, R12, R11 ;  /* 0x0000000c0d0e7389 */ /* 0x0002a400000c000b */
[----:B-12---:R-:W-:Y:S01]  /*16f80*/  ENDCOLLECTIVE ;  /* 0x000000000000791b */ /* 0x006fe20003800000 */
.L_x_791:
[----:B------:R-:W-:Y:S05]  /*16f90*/  BRA `(.L_x_792) ;  /* 0xffffffe000047947 */ /* 0x000fea000383ffff */
.L_x_733:
[----:B------:R-:W-:Y:S01]  /*16fa0*/  BSSY B0, `(.L_x_793) ;  /* 0x0000006000007945 */ /* 0x000fe20003800000 */
[----:B------:R-:W-:-:S07]  /*16fb0*/  IMAD.MOV.U32 R15, RZ, RZ, -0x1 ;  /* 0xffffffffff0f7424 */ /* 0x000fce00078e00ff */
[----:B-1----:R-:W-:Y:S05]  /*16fc0*/  WARPSYNC.COLLECTIVE R15, `(.L_x_794) ;  /* 0x000000000f0c7348 */ /* 0x002fea0003c00000 */
[----:B------:R-:W-:Y:S02]  /*16fd0*/  ELECT P6, UR62, PT ;  /* 0x00000000003e782f */ /* 0x000fe400038c0000 */
[----:B------:R-:W-:Y:S01]  /*16fe0*/  MOV R14, UR62 ;  /* 0x0000003e000e7c02 */ /* 0x000fe20008000f00 */
[----:B-1----:R-:W-:Y:S10]  /*16ff0*/  ENDCOLLECTIVE ;  /* 0x000000000000791b */ /* 0x002ff40003800000 */
.L_x_794:
[----:B------:R-:W-:Y:S05]  /*17000*/  BSYNC B0 ;  /* 0x0000000000007941 */ /* 0x000fea0003800000 */
.L_x_793:
[----:B------:R-:W-:Y:S05]  /*17010*/  BRA `(.L_x_795) ;  /* 0xffffffe000047947 */ /* 0x000fea000383ffff */
.L_x_736:
[----:B--2---:R2:W3:Y:S02]  /*17020*/  SYNCS.PHASECHK.TRANS64.TRYWAIT P3, [R5+URZ+0x13280], R2 ;  /* 0x01328002050075a7 */ /* 0x0044e4000806017f */
[----:B---3--:R-:W-:Y:S05]  /*17030*/  @!P3 NANOSLEEP.SYNCS 0x989680 ;  /* 0x009896800000b95d */ /* 0x008fea0003900000 */
[----:B------:R-:W3:Y:S02]  /*17040*/  @!P3 SYNCS.PHASECHK.TRANS64 P3, [R5+URZ+0x13280], R2 ;  /* 0x013280020500b5a7 */ /* 0x000ee4000806007f */
[----:B---3--:R-:W-:Y:S05]  /*17050*/  @!P3 BRA `(.L_x_736) ;  /* 0xfffffffc00f0b947 */ /* 0x008fea000383ffff */
[----:B------:R-:W-:Y:S05]  /*17060*/  BRA `(.L_x_796) ;  /* 0xffffffe000587947 */ /* 0x000fea000383ffff */
.L_x_738:
[----:B---3--:R3:W4:Y:S02]  /*17070*/  SYNCS.PHASECHK.TRANS64.TRYWAIT P3, [R5+URZ+0x13240], R2 ;  /* 0x01324002050075a7 */ /* 0x008724000806017f */
[----:B----4-:R-:W-:Y:S05]  /*17080*/  @!P3 NANOSLEEP.SYNCS 0x989680 ;  /* 0x009896800000b95d */ /* 0x010fea0003900000 */
[----:B------:R-:W4:Y:S02]  /*17090*/  @!P3 SYNCS.PHASECHK.TRANS64 P3, [R5+URZ+0x13240], R2 ;  /* 0x013240020500b5a7 */ /* 0x000f24000806007f */
[----:B----4-:R-:W-:Y:S05]  /*170a0*/  @!P3 BRA `(.L_x_738) ;  /* 0xfffffffc00f0b947 */ /* 0x010fea000383ffff */
[----:B------:R-:W-:Y:S05]  /*170b0*/  BRA `(.L_x_797) ;  /* 0xffffffe000a47947 */ /* 0x000fea000383ffff */
.L_x_741:
[----:B--2---:R-:W-:-:S04]  /*170c0*/  IMAD.U32 R3, RZ, RZ, UR40 ;  /* 0x00000028ff037e24 */ /* 0x004fc8000f8e00ff */
[----:B------:R2:W3:Y:S03]  /*170d0*/  SYNCS.PHASECHK.TRANS64.TRYWAIT P0, [R3+URZ+0x13220], R2 ;  /* 0x01322002030075a7 */ /* 0x0004e6000800017f */
[----:B---3--:R-:W-:Y:S05]  /*170e0*/  @!P0 NANOSLEEP.SYNCS 0x989680 ;  /* 0x009896800000895d */ /* 0x008fea0003900000 */
[----:B------:R-:W3:Y:S02]  /*170f0*/  @!P0 SYNCS.PHASECHK.TRANS64 P0, [R3+URZ+0x13220], R2 ;  /* 0x01322002030085a7 */ /* 0x000ee4000800007f */
[----:B---3--:R-:W-:Y:S05]  /*17100*/  @!P0 BRA `(.L_x_741) ;  /* 0xfffffffc00ec8947 */ /* 0x008fea000383ffff */
[----:B------:R-:W-:Y:S05]  /*17110*/  BRA `(.L_x_798) ;  /* 0xffffffe400407947 */ /* 0x000fea000383ffff */
.L_x_747:
[----:B---3--:R3:W4:Y:S02]  /*17120*/  SYNCS.PHASECHK.TRANS64.TRYWAIT P0, [R9+URZ+0x13280], R10 ;  /* 0x0132800a090075a7 */ /* 0x008724000800017f */
[----:B----4-:R-:W-:Y:S05]  /*17130*/  @!P0 NANOSLEEP.SYNCS 0x989680 ;  /* 0x009896800000895d */ /* 0x010fea0003900000 */
[----:B------:R-:W4:Y:S02]  /*17140*/  @!P0 SYNCS.PHASECHK.TRANS64 P0, [R9+URZ+0x13280], R10 ;  /* 0x0132800a090085a7 */ /* 0x000f24000800007f */
[----:B----4-:R-:W-:Y:S05]  /*17150*/  @!P0 BRA `(.L_x_747) ;  /* 0xfffffffc00f08947 */ /* 0x010fea000383ffff */
[----:B------:R-:W-:Y:S05]  /*17160*/  BRA `(.L_x_799) ;  /* 0xffffffe400d87947 */ /* 0x000fea000383ffff */
.L_x_752:
[----:B--2---:R2:W4:Y:S02]  /*17170*/  SYNCS.PHASECHK.TRANS64.TRYWAIT P0, [R9+URZ+0x13240], R10 ;  /* 0x0132400a090075a7 */ /* 0x004524000800017f */
[----:B----4-:R-:W-:Y:S05]  /*17180*/  @!P0 NANOSLEEP.SYNCS 0x989680 ;  /* 0x009896800000895d */ /* 0x010fea0003900000 */
[----:B------:R-:W4:Y:S02]  /*17190*/  @!P0 SYNCS.PHASECHK.TRANS64 P0, [R9+URZ+0x13240], R10 ;  /* 0x0132400a090085a7 */ /* 0x000f24000800007f */
[----:B----4-:R-:W-:Y:S05]  /*171a0*/  @!P0 BRA `(.L_x_752) ;  /* 0xfffffffc00f08947 */ /* 0x010fea000383ffff */
[----:B------:R-:W-:Y:S05]  /*171b0*/  BRA `(.L_x_800) ;  /* 0xffffffe8004c7947 */ /* 0x000fea000383ffff */
.L_x_758:
[----:B--2---:R2:W3:Y:S02]  /*171c0*/  SYNCS.PHASECHK.TRANS64.TRYWAIT P3, [R12+URZ+0x13270], R5 ;  /* 0x013270050c0075a7 */ /* 0x0044e4000806017f */
[----:B---3--:R-:W-:Y:S05]  /*171d0*/  @!P3 NANOSLEEP.SYNCS 0x989680 ;  /* 0x009896800000b95d */ /* 0x008fea0003900000 */
[----:B------:R-:W3:Y:S02]  /*171e0*/  @!P3 SYNCS.PHASECHK.TRANS64 P3, [R12+URZ+0x13270], R5 ;  /* 0x013270050c00b5a7 */ /* 0x000ee4000806007f */
[----:B---3--:R-:W-:Y:S05]  /*171f0*/  @!P3 BRA `(.L_x_758) ;  /* 0xfffffffc00f0b947 */ /* 0x008fea000383ffff */
[----:B------:R-:W-:Y:S05]  /*17200*/  BRA `(.L_x_801) ;  /* 0xffffffe800e07947 */ /* 0x000fea000383ffff */
.L_x_760:
[----:B---3--:R3:W4:Y:S02]  /*17210*/  SYNCS.PHASECHK.TRANS64.TRYWAIT P3, [R12+URZ+0x13260], R3 ;  /* 0x013260030c0075a7 */ /* 0x008724000806017f */
[----:B----4-:R-:W-:Y:S05]  /*17220*/  @!P3 NANOSLEEP.SYNCS 0x989680 ;  /* 0x009896800000b95d */ /* 0x010fea0003900000 */
[----:B------:R-:W4:Y:S02]  /*17230*/  @!P3 SYNCS.PHASECHK.TRANS64 P3, [R12+URZ+0x13260], R3 ;  /* 0x013260030c00b5a7 */ /* 0x000f24000806007f */
[----:B----4-:R-:W-:Y:S05]  /*17240*/  @!P3 BRA `(.L_x_760) ;  /* 0xfffffffc00f0b947 */ /* 0x010fea000383ffff */
[----:B------:R-:W-:Y:S05]  /*17250*/  BRA `(.L_x_802) ;  /* 0xffffffe800e87947 */ /* 0x000fea000383ffff */
.L_x_767:
[----:B--2---:R2:W3:Y:S02]  /*17260*/  SYNCS.PHASECHK.TRANS64.TRYWAIT P0, [R2+URZ+0x13270], R3 ;  /* 0x01327003020075a7 */ /* 0x0044e4000800017f */
[----:B---3--:R-:W-:Y:S05]  /*17270*/  @!P0 NANOSLEEP.SYNCS 0x989680 ;  /* 0x009896800000895d */ /* 0x008fea0003900000 */
[----:B------:R-:W3:Y:S02]  /*17280*/  @!P0 SYNCS.PHASECHK.TRANS64 P0, [R2+URZ+0x13270], R3 ;  /* 0x01327003020085a7 */ /* 0x000ee4000800007f */
[----:B---3--:R-:W-:Y:S05]  /*17290*/  @!P0 BRA `(.L_x_767) ;  /* 0xfffffffc00f08947 */ /* 0x008fea000383ffff */
[----:B------:R-:W-:Y:S05]  /*172a0*/  BRA `(.L_x_803) ;  /* 0xfffffff000107947 */ /* 0x000fea000383ffff */
.L_x_769:
[----:B--2---:R2:W3:Y:S02]  /*172b0*/  SYNCS.PHASECHK.TRANS64.TRYWAIT P0, [R2+URZ+0x13260], R5 ;  /* 0x01326005020075a7 */ /* 0x0044e4000800017f */
[----:B---3--:R-:W-:Y:S05]  /*172c0*/  @!P0 NANOSLEEP.SYNCS 0x989680 ;  /* 0x009896800000895d */ /* 0x008fea0003900000 */
[----:B------:R-:W3:Y:S02]  /*172d0*/  @!P0 SYNCS.PHASECHK.TRANS64 P0, [R2+URZ+0x13260], R5 ;  /* 0x01326005020085a7 */ /* 0x000ee4000800007f */
[----:B---3--:R-:W-:Y:S05]  /*172e0*/  @!P0 BRA `(.L_x_769) ;  /* 0xfffffffc00f08947 */ /* 0x008fea000383ffff */
[----:B------:R-:W-:Y:S05]  /*172f0*/  BRA `(.L_x_804) ;  /* 0xfffffff0001c7947 */ /* 0x000fea000383ffff */
.L_x_775:
[----:B--2---:R2:W3:Y:S02]  /*17300*/  SYNCS.PHASECHK.TRANS64.TRYWAIT P0, [R6+URZ+0x13220], R0 ;  /* 0x01322000060075a7 */ /* 0x0044e4000800017f */
[----:B---3--:R-:W-:Y:S05]  /*17310*/  @!P0 NANOSLEEP.SYNCS 0x989680 ;  /* 0x009896800000895d */ /* 0x008fea0003900000 */
[----:B------:R-:W3:Y:S02]  /*17320*/  @!P0 SYNCS.PHASECHK.TRANS64 P0, [R6+URZ+0x13220], R0 ;  /* 0x01322000060085a7 */ /* 0x000ee4000800007f */
[----:B---3--:R-:W-:Y:S05]  /*17330*/  @!P0 BRA `(.L_x_775) ;  /* 0xfffffffc00f08947 */ /* 0x008fea000383ffff */
[----:B------:R-:W-:Y:S05]  /*17340*/  BRA `(.L_x_805) ;  /* 0xfffffff400587947 */ /* 0x000fea000383ffff */
.L_x_776:
[----:B------:R-:W-:Y:S01]  /*17350*/  BSSY B0, `(.L_x_806) ;  /* 0x0000008000007945 */ /* 0x000fe20003800000 */
[----:B------:R-:W-:Y:S02]  /*17360*/  IMAD.MOV.U32 R13, RZ, RZ, R28 ;  /* 0x000000ffff0d7224 */ /* 0x000fe400078e001c */
[----:B------:R-:W-:Y:S02]  /*17370*/  IMAD.MOV.U32 R12, RZ, RZ, RZ ;  /* 0x000000ffff0c7224 */ /* 0x000fe400078e00ff */
[----:B------:R-:W-:Y:S02]  /*17380*/  IMAD.MOV.U32 R11, RZ, RZ, 0x1f ;  /* 0x0000001fff0b7424 */ /* 0x000fe400078e00ff */
[----:B------:R-:W-:-:S07]  /*17390*/  IMAD.MOV.U32 R15, RZ, RZ, -0x1 ;  /* 0xffffffffff0f7424 */ /* 0x000fce00078e00ff */
[----:B-12---:R-:W-:Y:S05]  /*173a0*/  WARPSYNC.COLLECTIVE R15, `(.L_x_807) ;  /* 0x000000000f087348 */ /* 0x006fea0003c00000 */
[----:B------:R3:W4:Y:S02]  /*173b0*/  SHFL.IDX P6, R14, R13, R12, R11 ;  /* 0x0000000c0d0e7389 */ /* 0x00072400000c000b */
[----:B-1234-:R-:W-:Y:S01]  /*173c0*/  ENDCOLLECTIVE ;  /* 0x000000000000791b */ /* 0x01efe20003800000 */
.L_x_807:
[----:B------:R-:W-:Y:S05]  /*173d0*/  BSYNC B0 ;  /* 0x0000000000007941 */ /* 0x000fea0003800000 */
.L_x_806:
[----:B------:R-:W-:Y:S05]  /*173e0*/  BRA `(.L_x_808) ;  /* 0xfffffff400407947 */ /* 0x000fea000383ffff */
.L_x_779:
[----:B------:R-:W-:Y:S01]  /*173f0*/  BSSY B1, `(.L_x_809) ;  /* 0x0000006000017945 */ /* 0x000fe20003800000 */
[----:B------:R-:W-:-:S07]  /*17400*/  IMAD.MOV.U32 R15, RZ, RZ, -0x1 ;  /* 0xffffffffff0f7424 */ /* 0x000fce00078e00ff */
[----:B-123--:R-:W-:Y:S05]  /*17410*/  WARPSYNC.COLLECTIVE R15, `(.L_x_810) ;  /* 0x000000000f0c7348 */ /* 0x00efea0003c00000 */
[----:B------:R-:W-:Y:S02]  /*17420*/  ELECT P6, UR62, PT ;  /* 0x00000000003e782f */ /* 0x000fe400038c0000 */
[----:B------:R-:W-:Y:S01]  /*17430*/  MOV R14, UR62 ;  /* 0x0000003e000e7c02 */ /* 0x000fe20008000f00 */
[----:B-123--:R-:W-:Y:S10]  /*17440*/  ENDCOLLECTIVE ;  /* 0x000000000000791b */ /* 0x00eff40003800000 */
.L_x_810:
[----:B------:R-:W-:Y:S05]  /*17450*/  BSYNC B1 ;  /* 0x0000000000017941 */ /* 0x000fea0003800000 */
.L_x_809:
[----:B------:R-:W-:Y:S05]  /*17460*/  BRA `(.L_x_811) ;  /* 0xfffffff400387947 */ /* 0x000fea000383ffff */
.L_x_781:
[----:B--2---:R2:W4:Y:S02]  /*17470*/  SYNCS.PHASECHK.TRANS64.TRYWAIT P1, [R5+URZ], R4 ;  /* 0x00000004050075a7 */ /* 0x004524000802017f */
[----:B----4-:R-:W-:Y:S05]  /*17480*/  @!P1 NANOSLEEP.SYNCS 0x989680 ;  /* 0x009896800000995d */ /* 0x010fea0003900000 */
[----:B------:R-:W4:Y:S02]  /*17490*/  @!P1 SYNCS.PHASECHK.TRANS64 P1, [R5+URZ], R4 ;  /* 0x00000004050095a7 */ /* 0x000f24000802007f */
[----:B----4-:R-:W-:Y:S05]  /*174a0*/  @!P1 BRA `(.L_x_781) ;  /* 0xfffffffc00f09947 */ /* 0x010fea000383ffff */
[----:B------:R-:W-:Y:S05]  /*174b0*/  BRA `(.L_x_812) ;  /* 0xfffffff4006c7947 */ /* 0x000fea000383ffff */
.L_x_782:
[----:B----4-:R4:W1:Y:S02]  /*174c0*/  SYNCS.PHASECHK.TRANS64.TRYWAIT P1, [R9+URZ], R0 ;  /* 0x00000000090075a7 */ /* 0x010864000802017f */
[----:B-1----:R-:W-:Y:S05]  /*174d0*/  @!P1 NANOSLEEP.SYNCS 0x989680 ;  /* 0x009896800000995d */ /* 0x002fea0003900000 */
[----:B------:R-:W1:Y:S02]  /*174e0*/  @!P1 SYNCS.PHASECHK.TRANS64 P1, [R9+URZ], R0 ;  /* 0x00000000090095a7 */ /* 0x000e64000802007f */
[----:B-1----:R-:W-:Y:S05]  /*174f0*/  @!P1 BRA `(.L_x_782) ;  /* 0xfffffffc00f09947 */ /* 0x002fea000383ffff */
[----:B------:R-:W-:Y:S05]  /*17500*/  BRA `(.L_x_813) ;  /* 0xfffffff400607947 */ /* 0x000fea000383ffff */
.L_x_784:
[----:B------:R1:W1:Y:S02]  /*17510*/  SYNCS.PHASECHK.TRANS64.TRYWAIT P1, [R17+URZ+0x13260], R4 ;  /* 0x01326004110075a7 */ /* 0x000264000802017f */
[----:B-1----:R-:W-:Y:S05]  /*17520*/  @!P1 NANOSLEEP.SYNCS 0x989680 ;  /* 0x009896800000995d */ /* 0x002fea0003900000 */
[----:B------:R-:W1:Y:S02]  /*17530*/  @!P1 SYNCS.PHASECHK.TRANS64 P1, [R17+URZ+0x13260], R4 ;  /* 0x01326004110095a7 */ /* 0x000e64000802007f */
[----:B-1----:R-:W-:Y:S05]  /*17540*/  @!P1 BRA `(.L_x_784) ;  /* 0xfffffffc00f09947 */ /* 0x002fea000383ffff */
[----:B------:R-:W-:Y:S05]  /*17550*/  BRA `(.L_x_814) ;  /* 0xfffffff400607947 */ /* 0x000fea000383ffff */
.L_x_786:
[----:B------:R1:W1:Y:S02]  /*17560*/  SYNCS.PHASECHK.TRANS64.TRYWAIT P1, [R7+URZ+0x13260], R0 ;  /* 0x01326000070075a7 */ /* 0x000264000802017f */
[----:B-1----:R-:W-:Y:S05]  /*17570*/  @!P1 NANOSLEEP.SYNCS 0x989680 ;  /* 0x009896800000995d */ /* 0x002fea0003900000 */
[----:B------:R-:W1:Y:S02]  /*17580*/  @!P1 SYNCS.PHASECHK.TRANS64 P1, [R7+URZ+0x13260], R0 ;  /* 0x01326000070095a7 */ /* 0x000e64000802007f */
[----:B-1----:R-:W-:Y:S05]  /*17590*/  @!P1 BRA `(.L_x_786) ;  /* 0xfffffffc00f09947 */ /* 0x002fea000383ffff */
[----:B------:R-:W-:Y:S05]  /*175a0*/  BRA `(.L_x_815) ;  /* 0xfffffff400607947 */ /* 0x000fea000383ffff */
.L_x_788:
[----:B------:R1:W1:Y:S02]  /*175b0*/  SYNCS.PHASECHK.TRANS64.TRYWAIT P0, [R17+URZ+0x13280], R4 ;  /* 0x01328004110075a7 */ /* 0x000264000800017f */
[----:B-1----:R-:W-:Y:S05]  /*175c0*/  @!P0 NANOSLEEP.SYNCS 0x989680 ;  /* 0x009896800000895d */ /* 0x002fea0003900000 */
[----:B------:R-:W1:Y:S02]  /*175d0*/  @!P0 SYNCS.PHASECHK.TRANS64 P0, [R17+URZ+0x13280], R4 ;  /* 0x01328004110085a7 */ /* 0x000e64000800007f */
[----:B-1----:R-:W-:Y:S05]  /*175e0*/  @!P0 BRA `(.L_x_788) ;  /* 0xfffffffc00f08947 */ /* 0x002fea000383ffff */
[----:B------:R-:W-:Y:S05]  /*175f0*/  BRA `(.L_x_789) ;  /* 0xfffffff4005c7947 */ /* 0x000fea000383ffff */
.L_x_816:
        /* <DEDUP_REMOVED lines=16> */
.L_x_2165:


//--------------------- .text._ZN7cutlass13device_kernelIN5flash11enable_sm90INS1_16FlashAttnFwdSm90INS1_25CollectiveMainloopFwdSm90ILi2EN4cute5tupleIJNS5_1CILi1EEES8_S8_EEENS6_IJNS7_ILi192EEENS7_ILi160EEENS7_ILi64EEEEEELi64ENS_12float_e4m3_tEfNS_4arch4Sm90ELb0ELb1ELb1ELb1ELb0ELb0ELb0ELb1ELb1ELb0ELb0ELb0EEENS1_21CollectiveEpilogueFwdINS6_IJSA_SC_SB_EEES9_NS_10bfloat16_tESG_Li384ELb1ELb0ELb0ELb1EEENS1_36VarlenDynamicPersistentTileSchedulerILi192ELi160ELi384ELi128ELb0ELb0ELb1ELb1ELb0ELb1EEEEEEEEEvNT_6ParamsE --------------------------
	.section	.text._ZN7cutlass13device_kernelIN5flash11enable_sm90INS1_16FlashAttnFwdSm90INS1_25CollectiveMainloopFwdSm90ILi2EN4cute5tupleIJNS5_1CILi1EEES8_S8_EEENS6_IJNS7_ILi192EEENS7_ILi160EEENS7_ILi64EEEEEELi64ENS_12float_e4m3_tEfNS_4arch4Sm90ELb0ELb1ELb1ELb1ELb0ELb0ELb0ELb1ELb1ELb0ELb0ELb0EEENS1_21CollectiveEpilogueFwdINS6_IJSA_SC_SB_EEES9_NS_10bfloat16_tESG_Li384ELb1ELb0ELb0ELb1EEENS1_36VarlenDynamicPersistentTileSchedulerILi192ELi160ELi384ELi128ELb0ELb0ELb1ELb1ELb0ELb1EEEEEEEEEvNT_6ParamsE,"ax",@progbits
	.align	128
.text._ZN7cutlass13device_kernelIN5flash11enable_sm90INS1_16FlashAttnFwdSm90INS1_25CollectiveMainloopFwdSm90ILi2EN4cute5tupleIJNS5_1CILi1EEES8_S8_EEENS6_IJNS7_ILi192EEENS7_ILi160EEENS7_ILi64EEEEEELi64ENS_12float_e4m3_tEfNS_4arch4Sm90ELb0ELb1ELb1ELb1ELb0ELb0ELb0ELb1ELb1ELb0ELb0ELb0EEENS1_21CollectiveEpilogueFwdINS6_IJSA_SC_SB_EEES9_NS_10bfloat16_tESG_Li384ELb1ELb0ELb0ELb1EEENS1_36VarlenDynamicPersistentTileSchedulerILi192ELi160ELi384ELi128ELb0ELb0ELb1ELb1ELb0ELb1EEEEEEEEEvNT_6ParamsE:
        .type           _ZN7cutlass13device_kernelIN5flash11enable_sm90INS1_16FlashAttnFwdSm90INS1_25CollectiveMainloopFwdSm90ILi2EN4cute5tupleIJNS5_1CILi1EEES8_S8_EEENS6_IJNS7_ILi192EEENS7_ILi160EEENS7_ILi64EEEEEELi64ENS_12float_e4m3_tEfNS_4arch4Sm90ELb0ELb1ELb1ELb1ELb0ELb0ELb0ELb1ELb1ELb0ELb0ELb0EEENS1_21CollectiveEpilogueFwdINS6_IJSA_SC_SB_EEES9_NS_10bfloat16_tESG_Li384ELb1ELb0ELb0ELb1EEENS1_36VarlenDynamicPersistentTileSchedulerILi192ELi160ELi384ELi128ELb0ELb0ELb1ELb1ELb0ELb1EEEEEEEEEvNT_6ParamsE,@function
        .size           _ZN7cutlass13device_kernelIN5flash11enable_sm90INS1_16FlashAttnFwdSm90INS1_25CollectiveMainloopFwdSm90ILi2EN4cute5tupleIJNS5_1CILi1EEES8_S8_EEENS6_IJNS7_ILi192EEENS7_ILi160EEENS7_ILi64EEEEEELi64ENS_12float_e4m3_tEfNS_4arch4Sm90ELb0ELb1ELb1ELb1ELb0ELb0ELb0ELb1ELb1ELb0ELb0ELb0EEENS1_21CollectiveEpilogueFwdINS6_IJSA_SC_SB_EEES9_NS_10bfloat16_tESG_Li384ELb1ELb0ELb0ELb1EEENS1_36VarlenDynamicPersistentTileSchedulerILi192ELi160ELi384ELi128ELb0ELb0ELb1ELb1ELb0ELb1EEEEEEEEEvNT_6ParamsE,(.L_x_2166 - _ZN7cutlass13device_kernelIN5flash11enable_sm90INS1_16FlashAttnFwdSm90INS1_25CollectiveMainloopFwdSm90ILi2EN4cute5tupleIJNS5_1CILi1EEES8_S8_EEENS6_IJNS7_ILi192EEENS7_ILi160EEENS7_ILi64EEEEEELi64ENS_12float_e4m3_tEfNS_4arch4Sm90ELb0ELb1ELb1ELb1ELb0ELb0ELb0ELb1ELb1ELb0ELb0ELb0EEENS1_21CollectiveEpilogueFwdINS6_IJSA_SC_SB_EEES9_NS_10bfloat16_tESG_Li384ELb1ELb0ELb0ELb1EEENS1_36VarlenDynamicPersistentTileSchedulerILi192ELi160ELi384ELi128ELb0ELb0ELb1ELb1ELb0ELb1EEEEEEEEEvNT_6ParamsE)
        .other          _ZN7cutlass13device_kernelIN5flash11enable_sm90INS1_16FlashAttnFwdSm90INS1_25CollectiveMainloopFwdSm90ILi2EN4cute5tupleIJNS5_1CILi1EEES8_S8_EEENS6_IJNS7_ILi192EEENS7_ILi160EEENS7_ILi64EEEEEELi64ENS_12float_e4m3_tEfNS_4arch4Sm90ELb0ELb1ELb1ELb1ELb0ELb0ELb0ELb1ELb1ELb0ELb0ELb0EEENS1_21CollectiveEpilogueFwdINS6_IJSA_SC_SB_EEES9_NS_10bfloat16_tESG_Li384ELb1ELb0ELb0ELb1EEENS1_36VarlenDynamicPersistentTileSchedulerILi192ELi160ELi384ELi128ELb0ELb0ELb1ELb1ELb0ELb1EEEEEEEEEvNT_6ParamsE,@"STO_CUDA_ENTRY STV_DEFAULT"
_ZN7cutlass13device_kernelIN5flash11enable_sm90INS1_16FlashAttnFwdSm90INS1_25CollectiveMainloopFwdSm90ILi2EN4cute5tupleIJNS5_1CILi1EEES8_S8_EEENS6_IJNS7_ILi192EEENS7_ILi160EEENS7_ILi64EEEEEELi64ENS_12float_e4m3_tEfNS_4arch4Sm90ELb0ELb1ELb1ELb1ELb0ELb0ELb0ELb1ELb1ELb0ELb0ELb0EEENS1_21CollectiveEpilogueFwdINS6_IJSA_SC_SB_EEES9_NS_10bfloat16_tESG_Li384ELb1ELb0ELb0ELb1EEENS1_36VarlenDynamicPersistentTileSchedulerILi192ELi160ELi384ELi128ELb0ELb0ELb1ELb1ELb0ELb1EEEEEEEEEvNT_6ParamsE:
        /* <DEDUP_REMOVED lines=21> */
.L_x_818:
[----:B------:R-:W-:Y:S05]  /*0150*/  BSYNC B0 ;  /* 0x0000000000007941 */ /* 0x000fea0003800000 */
.L_x_817:
        /* <DEDUP_REMOVED lines=41> */
.L_x_819:
        /* <DEDUP_REMOVED lines=22> */
.L_x_820:
        /* <DEDUP_REMOVED lines=18> */
.L_x_821:
        /* <DEDUP_REMOVED lines=22> */
.L_x_822:
        /* <DEDUP_REMOVED lines=22> */
.L_x_823:
[----:B------:R-:W-:Y:S01]  /*0930*/  PLOP3.LUT P0, PT, PT, PT, UP0, 0x80, 0x0 ;  /* 0x000000000000781c */ /* 0x000fe20003f0f008 */
[----:B------:R-:W-:Y:S01]  /*0940*/  UMOV UR40, 0x1 ;  /* 0x0000000100287882 */ /* 0x000fe20000000000 */
[----:B------:R-:W-:Y:S01]  /*0950*/  NOP ;  /* 0x0000000000007918 */ /* 0x000fe20000000000 */
[----:B------:R-:W-:Y:S01]  /*0960*/  USEL UR40, UR40, 0x2, !UP0 ;  /* 0x0000000228287887 */ /* 0x000fe2000c000000 */
[----:B------:R-:W-:Y:S01]  /*0970*/  ULDC.64 UR48, c[0x0][0x208] ;  /* 0x0000820000307ab9 */ /* 0x000fe20000000a00 */
[----:B012-4-:R-:W-:Y:S08]  /*0980*/  BAR.SYNC.DEFER_BLOCKING 0x0 ;  /* 0x0000000000007b1d */ /* 0x017ff00000010000 */
[----:B------:R-:W-:Y:S05]  /*0990*/  @!P0 BRA `(.L_x_824) ;  /* 0x0000013c00c08947 */ /* 0x000fea0003800000 */
.L_x_825:
        /* <DEDUP_REMOVED lines=16> */
[----:B------:R-:W-:Y:S01]  /*0aa0*/  ULOP3.LUT UR46, UR40, 0x1, URZ, 0xfc, !UPT ;  /* 0x00000001282e7892 */ /* 0x000fe2000f8efc3f */
[----:B------:R-:W-:Y:S01]  /*0ab0*/  R2UR UR47, R107 ;  /* 0x000000006b2f72ca */ /* 0x000fe200000e0000 */
[----:B------:R-:W-:Y:S01]  /*0ac0*/  UMOV UR36, URZ ;  /* 0x0000003f00247c82 */ /* 0x000fe20008000000 */
[----:B------:R-:W-:Y:S01]  /*0ad0*/  UMOV UR37, URZ ;  /* 0x0000003f00257c82 */ /* 0x000fe20008000000 */
[----:B------:R-:W-:Y:S01]  /*0ae0*/  UMOV UR38, URZ ;  /* 0x0000003f00267c82 */ /* 0x000fe20008000000 */
[----:B0-----:R-:W-:-:S05]  /*0af0*/  VIADD R0, R0, 0xffffff80 ;  /* 0xffffff8000007836 */ /* 0x001fca0000000000 */
[----:B------:R-:W-:-:S04]  /*0b00*/  SHF.R.S32.HI R3, RZ, 0x1f, R0 ;  /* 0x0000001fff037819 */ /* 0x000fc80000011400 */
[CC--:B------:R-:W-:Y:S02]  /*0b10*/  LEA.HI R2, R3.reuse, R0.reuse, RZ, 0x7 ;  /* 0x0000000003027211 */ /* 0x0c0fe400078f38ff */
[CC--:B------:R-:W-:Y:S02]  /*0b20*/  LEA.HI R4, R3.reuse, R0.reuse, RZ, 0x4 ;  /* 0x0000000003047211 */ /* 0x0c0fe400078f20ff */
[----:B------:R-:W-:Y:S02]  /*0b30*/  LOP3.LUT R5, R2, 0xffffff80, RZ, 0xc0, !PT ;  /* 0xffffff8002057812 */ /* 0x000fe400078ec0ff */
[----:B------:R-:W-:Y:S02]  /*0b40*/  SHF.R.S32.HI R2, RZ, 0x7, R2 ;  /* 0x00000007ff027819 */ /* 0x000fe40000011402 */
[----:B------:R-:W-:Y:S01]  /*0b50*/  SHF.R.S32.HI R7, RZ, 0x4, R4 ;  /* 0x00000004ff077819 */ /* 0x000fe20000011404 */
[----:B------:R-:W-:Y:S01]  /*0b60*/  IMAD.IADD R17, R0, 0x1, -R5 ;  /* 0x0000000100117824 */ /* 0x000fe200078e0a05 */
[----:B------:R-:W-:Y:S01]  /*0b70*/  LEA.HI R5, R3, R0, RZ, 0x5 ;  /* 0x0000000003057211 */ /* 0x000fe200078f28ff */
[----:B------:R-:W-:Y:S01]  /*0b80*/  IMAD.HI R6, R2, 0x55555556, RZ ;  /* 0x5555555602067827 */ /* 0x000fe200078e02ff */
[----:B------:R-:W-:-:S02]  /*0b90*/  LOP3.LUT R3, R4, 0x3fffff0, RZ, 0xc0, !PT ;  /* 0x03fffff004037812 */ /* 0x000fc400078ec0ff */
[----:B------:R-:W-:Y:S01]  /*0ba0*/  SHF.R.S32.HI R8, RZ, 0x1f, R17 ;  /* 0x0000001fff087819 */ /* 0x000fe20000011411 */
[----:B------:R-:W-:Y:S01]  /*0bb0*/  IMAD.SHL.U32 R5, R5, 0x20, RZ ;  /* 0x0000002005057824 */ /* 0x000fe200078e00ff */
[----:B------:R-:W-:Y:S01]  /*0bc0*/  LEA.HI R4, R4, R7, RZ, 0x1 ;  /* 0x0000000704047211 */ /* 0x000fe200078f08ff */
[----:B------:R-:W-:Y:S01]  /*0bd0*/  IMAD.IADD R3, R0, 0x1, -R3 ;  /* 0x0000000100037824 */ /* 0x000fe200078e0a03 */
[CC--:B------:R-:W-:Y:S02]  /*0be0*/  LEA.HI R9, R8.reuse, R17.reuse, RZ, 0x2 ;  /* 0x0000001108097211 */ /* 0x0c0fe400078f10ff */
[----:B------:R-:W-:Y:S02]  /*0bf0*/  LEA.HI R8, R8, R17, RZ, 0x5 ;  /* 0x0000001108087211 */ /* 0x000fe400078f28ff */
[--C-:B------:R-:W-:Y:S02]  /*0c00*/  SHF.R.S32.HI R10, RZ, 0x2, R9.reuse ;  /* 0x00000002ff0a7819 */ /* 0x100fe40000011409 */
[----:B------:R-:W-:-:S02]  /*0c10*/  SHF.R.S32.HI R11, RZ, 0x1f, R9 ;  /* 0x0000001fff0b7819 */ /* 0x000fc40000011409 */
[----:B------:R-:W-:Y:S02]  /*0c20*/  LOP3.LUT R0, R5, 0xfffffc00, RZ, 0xc0, !PT ;  /* 0xfffffc0005007812 */ /* 0x000fe400078ec0ff */
[----:B------:R-:W-:Y:S02]  /*0c30*/  LEA.HI R11, R11, R10, RZ, 0x3 ;  /* 0x0000000a0b0b7211 */ /* 0x000fe400078f18ff */
[----:B------:R-:W-:Y:S01]  /*0c40*/  LOP3.LUT R4, R4, 0x1ffffffe, RZ, 0xc0, !PT ;  /* 0x1ffffffe04047812 */ /* 0x000fe200078ec0ff */
[----:B------:R-:W-:Y:S01]  /*0c50*/  IMAD R3, R3, 0x40, R0 ;  /* 0x0000004003037824 */ /* 0x000fe200078e0200 */
[----:B------:R-:W-:Y:S02]  /*0c60*/  LOP3.LUT R11, R11, 0xfffffff8, RZ, 0xc0, !PT ;  /* 0xfffffff80b0b7812 */ /* 0x000fe400078ec0ff */
[----:B------:R-:W-:Y:S01]  /*0c70*/  LEA.HI R5, R6, R6, RZ, 0x1 ;  /* 0x0000000606057211 */ /* 0x000fe200078f08ff */
[----:B------:R-:W-:Y:S01]  /*0c80*/  IMAD.IADD R4, R7, 0x1, -R4 ;  /* 0x0000000107047824 */ /* 0x000fe200078e0a04 */
[----:B------:R-:W-:Y:S01]  /*0c90*/  SHF.R.S32.HI R8, RZ, 0x5, R8 ;  /* 0x00000005ff087819 */ /* 0x000fe20000011408 */
[----:B------:R-:W-:Y:S01]  /*0ca0*/  IMAD.IADD R11, R10, 0x1, -R11 ;  /* 0x000000010a0b7824 */ /* 0x000fe200078e0a0b */
[----:B------:R-:W-:Y:S01]  /*0cb0*/  LOP3.LUT R0, R9, 0x7ffffffc, RZ, 0xc0, !PT ;  /* 0x7ffffffc09007812 */ /* 0x000fe200078ec0ff */
[----:B------:R-:W-:-:S02]  /*0cc0*/  IMAD R5, R5, -0x3, R2 ;  /* 0xfffffffd05057824 */ /* 0x000fc400078e0202 */
[----:B------:R-:W-:Y:S02]  /*0cd0*/  IMAD R8, R8, 0x10, R11 ;  /* 0x0000001008087824 */ /* 0x000fe400078e020b */
[----:B------:R-:W-:Y:S02]  /*0ce0*/  IMAD R157, R4, 0x8, R3 ;  /* 0x00000008049d7824 */ /* 0x000fe400078e0203 */
[----:B------:R-:W-:Y:S02]  /*0cf0*/  IMAD.IADD R17, R17, 0x1, -R0 ;  /* 0x0000000111117824 */ /* 0x000fe400078e0a00 */
[----:B------:R-:W-:-:S07]  /*0d00*/  IMAD R156, R5, 0x40, R8 ;  /* 0x00000040059c7824 */ /* 0x000fce00078e0208 */
.L_x_929:
[----:B------:R-:W-:Y:S01]  /*0d10*/  ULDC.64 UR4, c[0x0][0xa28] ;  /* 0x00028a0000047ab9 */ /* 0x000fe20000000a00 */
[----:B0-----:R-:W0:Y:S01]  /*0d20*/  LDC R19, c[0x0][0x288] ;  /* 0x0000a200ff137b82 */ /* 0x001e220000000800 */
[----:B------:R-:W-:Y:S01]  /*0d30*/  UISETP.NE.U32.AND UP0, UPT, UR4, URZ, UPT ;  /* 0x0000003f0400728c */ /* 0x000fe2000bf05070 */
[----:B------:R-:W-:-:S03]  /*0d40*/  IMAD.MOV.U32 R3, RZ, RZ, RZ ;  /* 0x000000ffff037224 */ /* 0x000fc600078e00ff */
[----:B------:R-:W-:-:S03]  /*0d50*/  UISETP.NE.AND.EX UP0, UPT, UR5, URZ, UPT, UP0 ;  /* 0x0000003f0500728c */ /* 0x000fc6000bf05300 */
[----:B------:R-:W-:Y:S01]  /*0d60*/  ULDC.64 UR4, c[0x0][0xa18] ;  /* 0x0002860000047ab9 */ /* 0x000fe20000000a00 */
[----:B-1--45:R-:W1:Y:S01]  /*0d70*/  LDC.64 R8, c[0x0][0x3f8] ;  /* 0x0000fe00ff087b82 */ /* 0x032e620000000a00 */
[----:B------:R-:W-:Y:S01]  /*0d80*/  UISETP.NE.U32.AND UP1, UPT, UR4, URZ, UPT ;  /* 0x0000003f0400728c */ /* 0x000fe2000bf25070 */
[----:B------:R-:W-:-:S03]  /*0d90*/  PLOP3.LUT P0, PT, PT, PT, UP0, 0x80, 0x0 ;  /* 0x000000000000781c */ /* 0x000fc60003f0f008 */
[----:B------:R-:W-:-:S03]  /*0da0*/  UISETP.NE.AND.EX UP1, UPT, UR5, URZ, UPT, UP1 ;  /* 0x0000003f0500728c */ /* 0x000fc6000bf25310 */
[----:B------:R-:W-:Y:S01]  /*0db0*/  @UP0 ULDC.64 UR4, c[0x0][0xa28] ;  /* 0x00028a0000040ab9 */ /* 0x000fe20000000a00 */
[----:B--2---:R-:W2:Y:S01]  /*0dc0*/  LDC R0, c[0x0][0x404] ;  /* 0x00010100ff007b82 */ /* 0x004ea20000000800 */
[----:B------:R-:W-:Y:S01]  /*0dd0*/  @UP0 UIMAD.WIDE UR4, UR47, 0x4, UR4 ;  /* 0x000000042f0408a5 */ /* 0x000fe2000f8e0204 */
[----:B------:R-:W-:-:S05]  /*0de0*/  PLOP3.LUT P2, PT, PT, PT, UP1, 0x80, 0x0 ;  /* 0x000000000000781c */ /* 0x000fca0003f4f018 */
[----:B------:R-:W-:Y:S01]  /*0df0*/  @UP1 ULDC.64 UR6, c[0x0][0xa18] ;  /* 0x0002860000061ab9 */ /* 0x000fe20000000a00 */
[----:B------:R-:W-:Y:S01]  /*0e00*/  IMAD.U32 R4, RZ, RZ, UR4 ;  /* 0x00000004ff047e24 */ /* 0x000fe2000f8e00ff */
[----:B---3--:R-:W3:Y:S01]  /*0e10*/  LDC R11, c[0x0][0x2e0] ;  /* 0x0000b800ff0b7b82 */ /* 0x008ee20000000800 */
[----:B------:R-:W-:Y:S01]  /*0e20*/  IMAD.U32 R5, RZ, RZ, UR5 ;  /* 0x00000005ff057e24 */ /* 0x000fe2000f8e00ff */
[----:B------:R-:W-:-:S04]  /*0e30*/  @UP1 UIMAD.WIDE UR4, UR47, 0x4, UR6 ;  /* 0x000000042f0418a5 */ /* 0x000fc8000f8e0206 */
[----:B------:R4:W5:Y:S02]  /*0e40*/  @P0 LDG.E R3, desc[UR48][R4.64] ;  /* 0x0000003004030981 */ /* 0x000964000c1e1900 */
[----:B------:R-:W-:Y:S02]  /*0e50*/  IMAD.U32 R6, RZ, RZ, UR4 ;  /* 0x00000004ff067e24 */ /* 0x000fe4000f8e00ff */
[----:B------:R-:W-:Y:S01]  /*0e60*/  IMAD.U32 R7, RZ, RZ, UR5 ;  /* 0x00000005ff077e24 */ /* 0x000fe2000f8e00ff */
[----:B------:R-:W-:-:S04]  /*0e70*/  ULDC.64 UR4, c[0x0][0xa20] ;  /* 0x0002880000047ab9 */ /* 0x000fc80000000a00 */
[----:B0-----:R4:W5:Y:S01]  /*0e80*/  @P2 LDG.E R19, desc[UR48][R6.64] ;  /* 0x0000003006132981 */ /* 0x001962000c1e1900 */
[----:B-1----:R-:W-:Y:S02]  /*0e90*/  ISETP.NE.U32.AND P0, PT, R8, RZ, PT ;  /* 0x000000ff0800720c */ /* 0x002fe40003f05070 */
[----:B------:R-:W-:Y:S02]  /*0ea0*/  ISETP.NE.U32.AND P1, PT, RZ, UR4, PT ;  /* 0x00000004ff007c0c */ /* 0x000fe4000bf25070 */
[----:B------:R-:W-:Y:S02]  /*0eb0*/  ISETP.NE.AND.EX P0, PT, R9, RZ, PT, P0 ;  /* 0x000000ff0900720c */ /* 0x000fe40003f05300 */
[----:B------:R-:W-:Y:S02]  /*0ec0*/  ISETP.NE.AND.EX P1, PT, RZ, UR5, PT, P1 ;  /* 0x00000005ff007c0c */ /* 0x000fe4000bf25310 */
[----:B--2---:R-:W-:Y:S01]  /*0ed0*/  SEL R0, R0, 0x1, P0 ;  /* 0x0000000100007807 */ /* 0x004fe20000000000 */
[----:B----4-:R-:W-:Y:S10]  /*0ee0*/  @P2 BRA `(.L_x_826) ;  /* 0x00000000002c2947 */ /* 0x010ff40003800000 */
        /* <DEDUP_REMOVED lines=8> */
[----:B-----5:R-:W2:Y:S04]  /*0f70*/  LDG.E R19, desc[UR48][R4.64] ;  /* 0x0000003004137981 */ /* 0x020ea8000c1e1900 */
[----:B------:R-:W2:Y:S02]  /*0f80*/  LDG.E R6, desc[UR48][R4.64+0x4] ;  /* 0x0000043004067981 */ /* 0x000ea4000c1e1900 */
[----:B--2---:R-:W-:-:S07]  /*0f90*/  IMAD.IADD R19, R6, 0x1, -R19 ;  /* 0x0000000106137824 */ /* 0x004fce00078e0a13 */
.L_x_826:
[----:B------:R-:W-:Y:S01]  /*0fa0*/  UMOV UR39, UR42 ;  /* 0x0000002a00277c82 */ /* 0x000fe20008000000 */
[----:B------:R-:W-:Y:S01]  /*0fb0*/  UMOV UR41, UR47 ;  /* 0x0000002f00297c82 */ /* 0x000fe20008000000 */
[----:B---3--:R-:W-:Y:S02]  /*0fc0*/  IMAD R18, R0, R11, RZ ;  /* 0x0000000b00127224 */ /* 0x008fe400078e02ff */
[----:B------:R-:W-:Y:S01]  /*0fd0*/  IMAD.MOV.U32 R23, RZ, RZ, R105 ;  /* 0x000000ffff177224 */ /* 0x000fe200078e0069 */
[----:B------:R-:W-:Y:S06]  /*0fe0*/  @!P1 BRA `(.L_x_827) ;  /* 0x0000000000189947 */ /* 0x000fec0003800000 */
[----:B------:R-:W-:Y:S02]  /*0ff0*/  ULDC.64 UR4, c[0x0][0xa20] ;  /* 0x0002880000047ab9 */ /* 0x000fe40000000a00 */
[----:B------:R-:W-:-:S06]  /*1000*/  UIMAD.WIDE UR4, UR47, 0x4, UR4 ;  /* 0x000000042f0478a5 */ /* 0x000fcc000f8e0204 */
[----:B------:R-:W-:Y:S02]  /*1010*/  IMAD.U32 R4, RZ, RZ, UR4 ;  /* 0x00000004ff047e24 */ /* 0x000fe4000f8e00ff */
[----:B------:R-:W-:-:S05]  /*1020*/  IMAD.U32 R5, RZ, RZ, UR5 ;  /* 0x00000005ff057e24 */ /* 0x000fca000f8e00ff */
[----:B------:R0:W5:Y:S01]  /*1030*/  LDG.E R18, desc[UR48][R4.64] ;  /* 0x0000003004127981 */ /* 0x000162000c1e1900 */
[----:B------:R-:W-:Y:S05]  /*1040*/  BRA `(.L_x_828) ;  /* 0x00000000002c7947 */ /* 0x000fea0003800000 */
.L_x_827:
        /* <DEDUP_REMOVED lines=9> */
[----:B------:R-:W2:Y:S02]  /*10e0*/  LDG.E R7, desc[UR48][R4.64+0x4] ;  /* 0x0000043004077981 */ /* 0x000ea4000c1e1900 */
[----:B--2---:R-:W-:-:S07]  /*10f0*/  IMAD.IADD R18, R7, 0x1, -R18 ;  /* 0x0000000107127824 */ /* 0x004fce00078e0a12 */
.L_x_828:
[----:B------:R-:W1:Y:S01]  /*1100*/  LDC.64 R6, c[0x0][0x9e0] ;  /* 0x00027800ff067b82 */ /* 0x000e620000000a00 */
[----:B------:R-:W-:Y:S01]  /*1110*/  ULDC UR4, c[0x0][0x428] ;  /* 0x00010a0000047ab9 */ /* 0x000fe20000000800 */
[----:B-----5:R-:W-:Y:S01]  /*1120*/  IMAD.IADD R18, R18, 0x1, -R3 ;  /* 0x0000000112127824 */ /* 0x020fe200078e0a03 */
[----:B------:R-:W-:-:S04]  /*1130*/  UISETP.NE.AND UP0, UPT, UR4, 0x1, UPT ;  /* 0x000000010400788c */ /* 0x000fc8000bf05270 */
[----:B------:R-:W-:-:S05]  /*1140*/  IADD3 R22, R18, 0xc0, -R19 ;  /* 0x000000c012167810 */ /* 0x000fca0007ffe813 */
[----:B------:R-:W-:Y:S02]  /*1150*/  IMAD R22, R105, 0xc0, R22 ;  /* 0x000000c069167824 */ /* 0x000fe400078e0216 */
[----:B------:R-:W-:Y:S01]  /*1160*/  @UP0 ULDC UR4, c[0x0][0x42c] ;  /* 0x00010b0000040ab9 */ /* 0x000fe20000000800 */
[----:B------:R-:W-:Y:S01]  /*1170*/  @UP0 ULDC UR6, c[0x0][0x430] ;  /* 0x00010c0000060ab9 */ /* 0x000fe20000000800 */
[----:B------:R-:W-:-:S04]  /*1180*/  UIMAD.WIDE.U32 UR4, UR42, UR4, URZ ;  /* 0x000000042a0472a5 */ /* 0x000fc8000f8e003f */
[----:B------:R-:W-:Y:S01]  /*1190*/  @UP0 USHF.R.U32.HI UR42, URZ, UR6, UR5 ;  /* 0x000000063f2a0299 */ /* 0x000fe20008011605 */
[----:B-1----:R-:W-:Y:S01]  /*11a0*/  ISETP.GE.AND P1, PT, R7, 0x1, PT ;  /* 0x000000010700780c */ /* 0x002fe20003f26270 */
[----:B------:R-:W-:-:S12]  /*11b0*/  IMAD.IADD R0, R22, 0x1, R6 ;  /* 0x0000000116007824 */ /* 0x000fd800078e0206 */
[----:B------:R-:W-:Y:S05]  /*11c0*/  @!P1 BRA `(.L_x_829) ;  /* 0x0000000000409947 */ /* 0x000fea0003800000 */
[C---:B------:R-:W-:Y:S01]  /*11d0*/  ISETP.GT.AND P0, PT, R22.reuse, RZ, PT ;  /* 0x000000ff1600720c */ /* 0x040fe20003f04270 */
[----:B------:R-:W-:-:S12]  /*11e0*/  VIADD R3, R22, 0xffffffff ;  /* 0xffffffff16037836 */ /* 0x000fd80000000000 */
[----:B------:R-:W-:Y:S05]  /*11f0*/  @P0 BRA `(.L_x_830) ;  /* 0x00000000001c0947 */ /* 0x000fea0003800000 */
[----:B------:R-:W-:Y:S01]  /*1200*/  ISETP.NE.AND P0, PT, R7, 0x1, PT ;  /* 0x000000010700780c */ /* 0x000fe20003f05270 */
[----:B------:R-:W-:-:S12]  /*1210*/  IMAD.MOV R3, RZ, RZ, -R22 ;  /* 0x000000ffff037224 */ /* 0x000fd800078e0a16 */
[----:B0-----:R-:W0:Y:S02]  /*1220*/  @P0 LDC.64 R4, c[0x0][0x9e8] ;  /* 0x00027a00ff040b82 */ /* 0x001e240000000a00 */
[----:B0-----:R-:W-:-:S05]  /*1230*/  @P0 IMAD.HI.U32 R4, R3, R4, RZ ;  /* 0x0000000403040227 */ /* 0x001fca00078e00ff */
[----:B------:R-:W-:-:S04]  /*1240*/  @P0 SHF.R.U32.HI R3, RZ, R5, R4 ;  /* 0x00000005ff030219 */ /* 0x000fc80000011604 */
[----:B------:R-:W-:Y:S01]  /*1250*/  LOP3.LUT R3, RZ, R3, RZ, 0x33, !PT ;  /* 0x00000003ff037212 */ /* 0x000fe200078e33ff */
[----:B------:R-:W-:Y:S06]  /*1260*/  BRA `(.L_x_831) ;  /* 0x0000000000107947 */ /* 0x000fec0003800000 */
.L_x_830:
[----:B------:R-:W-:-:S13]  /*1270*/  ISETP.NE.AND P0, PT, R7, 0x1, PT ;  /* 0x000000010700780c */ /* 0x000fda0003f05270 */
[----:B0-----:R-:W0:Y:S02]  /*1280*/  @P0 LDC.64 R4, c[0x0][0x9e8] ;  /* 0x00027a00ff040b82 */ /* 0x001e240000000a00 */
[----:B0-----:R-:W-:-:S05]  /*1290*/  @P0 IMAD.HI.U32 R4, R3, R4, RZ ;  /* 0x0000000403040227 */ /* 0x001fca00078e00ff */
[----:B------:R-:W-:-:S07]  /*12a0*/  @P0 SHF.R.U32.HI R3, RZ, R5, R4 ;  /* 0x00000005ff030219 */ /* 0x000fce0000011604 */
.L_x_831:
[----:B------:R-:W-:-:S05]  /*12b0*/  IMAD R3, R3, R7, R7 ;  /* 0x0000000703037224 */ /* 0x000fca00078e0207 */
[----:B------:R-:W-:-:S07]  /*12c0*/  VIMNMX R0, R0, R3, PT ;  /* 0x0000000300007248 */ /* 0x000fce0003fe0100 */
.L_x_829:
[----:B0-----:R-:W-:Y:S01]  /*12d0*/  IMAD.IADD R4, R18, 0x1, -R19 ;  /* 0x0000000112047824 */ /* 0x001fe200078e0a13 */
[----:B------:R-:W-:Y:S01]  /*12e0*/  ULDC UR4, c[0x0][0x9dc] ;  /* 0x0002770000047ab9 */ /* 0x000fe20000000800 */
[----:B------:R-:W-:Y:S02]  /*12f0*/  VIADD R3, R0, 0x9f ;  /* 0x0000009f00037836 */ /* 0x000fe40000000000 */
[----:B------:R-:W-:Y:S02]  /*1300*/  VIADD R0, R18, 0x9f ;  /* 0x0000009f12007836 */ /* 0x000fe40000000000 */
[----:B------:R-:W-:Y:S02]  /*1310*/  IMAD R107, R105, 0xc0, R4 ;  /* 0x000000c0696b7824 */ /* 0x000fe400078e0204 */
[----:B------:R-:W-:-:S04]  /*1320*/  IMAD.HI R4, R3, 0x66666667, RZ ;  /* 0x6666666703047827 */ /* 0x000fc800078e02ff */
[----:B------:R-:W-:Y:S01]  /*1330*/  IMAD.HI R0, R0, 0x66666667, RZ ;  /* 0x6666666700007827 */ /* 0x000fe200078e02ff */
[----:B------:R-:W-:-:S03]  /*1340*/  SHF.R.U32.HI R5, RZ, 0x1f, R4 ;  /* 0x0000001fff057819 */ /* 0x000fc60000011604 */
[----:B------:R-:W-:Y:S01]  /*1350*/  VIADD R6, R107, -UR4 ;  /* 0x800000046b067c36 */ /* 0x000fe20008000000 */
[----:B------:R-:W-:Y:S02]  /*1360*/  SHF.R.U32.HI R3, RZ, 0x1f, R0 ;  /* 0x0000001fff037819 */ /* 0x000fe40000011600 */
[----:B------:R-:W-:Y:S02]  /*1370*/  LEA.HI.SX32 R104, R4, R5, 0x1a ;  /* 0x0000000504687211 */ /* 0x000fe400078fd2ff */
[----:B------:R-:W-:Y:S02]  /*1380*/  LEA.HI.SX32 R3, R0, R3, 0x1a ;  /* 0x0000000300037211 */ /* 0x000fe400078fd2ff */
[----:B------:R-:W-:Y:S02]  /*1390*/  R2UR UR4, R6 ;  /* 0x00000000060472ca */ /* 0x000fe400000e0000 */
[----:B------:R-:W-:Y:S01]  /*13a0*/  VIMNMX R104, R3, R104, PT ;  /* 0x0000006803687248 */ /* 0x000fe20003fe0100 */
[----:B------:R-:W-:-:S12]  /*13b0*/  @!P1 BRA `(.L_x_832) ;  /* 0x0000000000489947 */ /* 0x000fd80003800000 */
[----:B------:R-:W-:-:S13]  /*13c0*/  ISETP.GT.AND P0, PT, R107, -0x1, PT ;  /* 0xffffffff6b00780c */ /* 0x000fda0003f04270 */
[----:B------:R-:W-:Y:S05]  /*13d0*/  @P0 BRA `(.L_x_833) ;  /* 0x00000000001c0947 */ /* 0x000fea0003800000 */
[----:B------:R-:W-:Y:S02]  /*13e0*/  ISETP.NE.AND P0, PT, R7, 0x1, PT ;  /* 0x000000010700780c */ /* 0x000fe40003f05270 */
[----:B------:R-:W-:-:S11]  /*13f0*/  LOP3.LUT R3, RZ, R107, RZ, 0x33, !PT ;  /* 0x0000006bff037212 */ /* 0x000fd600078e33ff */
[----:B------:R-:W0:Y:S02]  /*1400*/  @P0 LDC.64 R4, c[0x0][0x9e8] ;  /* 0x00027a00ff040b82 */ /* 0x000e240000000a00 */
[----:B0-----:R-:W-:-:S05]  /*1410*/  @P0 IMAD.HI.U32 R0, R3, R4, RZ ;  /* 0x0000000403000227 */ /* 0x001fca00078e00ff */
[----:B------:R-:W-:-:S04]  /*1420*/  @P0 SHF.R.U32.HI R3, RZ, R5, R0 ;  /* 0x00000005ff030219 */ /* 0x000fc80000011600 */
[----:B------:R-:W-:Y:S01]  /*1430*/  LOP3.LUT R0, RZ, R3, RZ, 0x33, !PT ;  /* 0x00000003ff007212 */ /* 0x000fe200078e33ff */
[----:B------:R-:W-:Y:S06]  /*1440*/  BRA `(.L_x_834) ;  /* 0x0000000000147947 */ /* 0x000fec0003800000 */
.L_x_833:
[----:B------:R-:W-:Y:S01]  /*1450*/  ISETP.NE.AND P0, PT, R7, 0x1, PT ;  /* 0x000000010700780c */ /* 0x000fe20003f05270 */
[----:B------:R-:W-:-:S12]  /*1460*/  IMAD.MOV.U32 R0, RZ, RZ, R107 ;  /* 0x000000ffff007224 */ /* 0x000fd800078e006b */
[----:B------:R-:W0:Y:S02]  /*1470*/  @P0 LDC.64 R4, c[0x0][0x9e8] ;  /* 0x00027a00ff040b82 */ /* 0x000e240000000a00 */
[----:B0-----:R-:W-:-:S05]  /*1480*/  @P0 IMAD.HI.U32 R4, R107, R4, RZ ;  /* 0x000000046b040227 */ /* 0x001fca00078e00ff */
[----:B------:R-:W-:-:S07]  /*1490*/  @P0 SHF.R.U32.HI R0, RZ, R5, R4 ;  /* 0x00000005ff000219 */ /* 0x000fce0000011604 */
.L_x_834:
[----:B------:R-:W-:-:S05]  /*14a0*/  IMAD R0, R0, R7, RZ ;  /* 0x0000000700007224 */ /* 0x000fca00078e02ff */
[----:B------:R-:W-:-:S13]  /*14b0*/  R2UR UR5, R0 ;  /* 0x00000000000572ca */ /* 0x000fda00000e0000 */
[----:B------:R-:W-:-:S04]  /*14c0*/  UISETP.LT.AND UP0, UPT, UR4, UR5, UPT ;  /* 0x000000050400728c */ /* 0x000fc8000bf01270 */
[----:B------:R-:W-:-:S12]  /*14d0*/  USEL UR4, UR4, UR5, !UP0 ;  /* 0x0000000504047287 */ /* 0x000fd8000c000000 */
.L_x_832:
        /* <DEDUP_REMOVED lines=9> */
[----:B------:R-:W-:Y:S01]  /*1570*/  CS2R R14, SRZ ;  /* 0x00000000000e7805 */ /* 0x000fe2000001ff00 */
[----:B------:R-:W-:Y:S01]  /*1580*/  IMAD.MOV.U32 R11, RZ, RZ, RZ ;  /* 0x000000ffff0b7224 */ /* 0x000fe200078e00ff */
[----:B------:R-:W-:Y:S01]  /*1590*/  CS2R R46, SRZ ;  /* 0x00000000002e7805 */ /* 0x000fe2000001ff00 */
[----:B------:R-:W-:Y:S01]  /*15a0*/  UISETP.LT.AND UP0, UPT, URZ, UR4, UPT ;  /* 0x000000043f00728c */ /* 0x000fe2000bf01270 */
[----:B------:R-:W-:-:S02]  /*15b0*/  CS2R R20, SRZ ;  /* 0x0000000000147805 */ /* 0x000fc4000001ff00 */
[----:B------:R-:W-:Y:S02]  /*15c0*/  CS2R R44, SRZ ;  /* 0x00000000002c7805 */ /* 0x000fe4000001ff00 */
[----:B------:R-:W-:Y:S01]  /*15d0*/  CS2R R24, SRZ ;  /* 0x0000000000187805 */ /* 0x000fe2000001ff00 */
[----:B------:R-:W-:Y:S01]  /*15e0*/  USEL UR43, URZ, UR4, !UP0 ;  /* 0x000000043f2b7287 */ /* 0x000fe2000c000000 */
[----:B------:R-:W-:Y:S01]  /*15f0*/  CS2R R38, SRZ ;  /* 0x0000000000267805 */ /* 0x000fe2000001ff00 */
[----:B------:R-:W-:Y:S01]  /*1600*/  IMAD.MOV.U32 R26, RZ, RZ, RZ ;  /* 0x000000ffff1a7224 */ /* 0x000fe200078e00ff */
[----:B------:R-:W-:Y:S02]  /*1610*/  CS2R R36, SRZ ;  /* 0x0000000000247805 */ /* 0x000fe4000001ff00 */
[----:B------:R-:W-:Y:S02]  /*1620*/  CS2R R28, SRZ ;  /* 0x00000000001c7805 */ /* 0x000fe4000001ff00 */
[----:B------:R-:W-:-:S02]  /*1630*/  CS2R R30, SRZ ;  /* 0x00000000001e7805 */ /* 0x000fc4000001ff00 */
[----:B------:R-:W-:Y:S02]  /*1640*/  ISETP.GT.AND P1, PT, R104, UR43, PT ;  /* 0x0000002b68007c0c */ /* 0x000fe4000bf24270 */
[----:B------:R-:W-:Y:S02]  /*1650*/  CS2R R32, SRZ ;  /* 0x0000000000207805 */ /* 0x000fe4000001ff00 */
[----:B------:R-:W-:Y:S02]  /*1660*/  CS2R R56, SRZ ;  /* 0x0000000000387805 */ /* 0x000fe4000001ff00 */
[----:B------:R-:W-:-:S07]  /*1670*/  CS2R R58, SRZ ;  /* 0x00000000003a7805 */ /* 0x000fce000001ff00 */
[----:B------:R-:W-:Y:S05]  /*1680*/  @!P1 BRA `(.L_x_835) ;  /* 0x0000011400509947 */ /* 0x000fea0003800000 */
[----:B------:R-:W0:Y:S01]  /*1690*/  S2R R4, SR_TID.X ;  /* 0x0000000000047919 */ /* 0x000e220000002100 */
[----:B------:R-:W1:Y:S01]  /*16a0*/  S2UR UR44, SR_CgaCtaId ;  /* 0x00000000002c79c3 */ /* 0x000e620000008800 */
[----:B------:R-:W-:Y:S02]  /*16b0*/  UMOV UR45, 0x400 ;  /* 0x00000400002d7882 */ /* 0x000fe40000000000 */
[----:B-1----:R-:W-:Y:S01]  /*16c0*/  ULEA UR45, UR44, UR45, 0x18 ;  /* 0x0000002d2c2d7291 */ /* 0x002fe2000f8ec03f */
[----:B0-----:R-:W-:-:S05]  /*16d0*/  VIADD R0, R4, 0xffffff80 ;  /* 0xffffff8004007836 */ /* 0x001fca0000000000 */
[----:B------:R-:W-:-:S04]  /*16e0*/  SHF.R.S32.HI R3, RZ, 0x1f, R0 ;  /* 0x0000001fff037819 */ /* 0x000fc80000011400 */
[----:B------:R-:W-:-:S04]  /*16f0*/  LEA.HI R3, R3, R0, RZ, 0x7 ;  /* 0x0000000003037211 */ /* 0x000fc800078f38ff */
[----:B------:R-:W-:-:S06]  /*1700*/  SHF.R.S32.HI R3, RZ, 0x7, R3 ;  /* 0x00000007ff037819 */ /* 0x000fcc0000011403 */
[----:B------:R-:W0:Y:S02]  /*1710*/  SHFL.IDX PT, R3, R3, RZ, 0x1f ;  /* 0x00001fff03037589 */ /* 0x000e2400000e0000 */
[----:B0-----:R-:W-:-:S13]  /*1720*/  R2UR UR6, R3 ;  /* 0x00000000030672ca */ /* 0x001fda00000e0000 */
        /* <DEDUP_REMOVED lines=26> */
.L_x_836:
        /* <DEDUP_REMOVED lines=52> */
[----:B------:R-:W0:Y:S01]  /*1c10*/  SYNCS.PHASECHK.TRANS64.TRYWAIT P1, [UR45+0x13200], R8 ;  /* 0x01320008ff0075a7 */ /* 0x000e22000802016d */
[----:B--2---:R-:W-:-:S04]  /*1c20*/  FMUL.FTZ R0, R3, R0 ;  /* 0x0000000003007220 */ /* 0x004fc80000410000 */
[----:B------:R-:W-:Y:S01]  /*1c30*/  FMUL.FTZ R0, R0, UR4 ;  /* 0x0000000400007c20 */ /* 0x000fe20008410000 */
[----:B0-----:R-:W-:Y:S06]  /*1c40*/  @!P1 BRA `(.L_x_837) ;  /* 0x0000017000e09947 */ /* 0x001fec0003800000 */
.L_x_1022:
[----:B------:R-:W-:Y:S05]  /*1c50*/  @!P0 BRA `(.L_x_838) ;  /* 0x0000000000048947 */ /* 0x000fea0003800000 */
[----:B------:R-:W-:Y:S01]  /*1c60*/  BPT.TRAP 0x1 ;  /* 0x000000040000795c */ /* 0x000fe20000300000 */
.L_x_838:
[----:B------:R-:W-:Y:S02]  /*1c70*/  IMAD.U32 R6, RZ, RZ, UR38 ;  /* 0x00000026ff067e24 */ /* 0x000fe4000f8e00ff */
[----:B0-----:R-:W-:-:S03]  /*1c80*/  IMAD.U32 R3, RZ, RZ, UR37 ;  /* 0x00000025ff037e24 */ /* 0x001fc6000f8e00ff */
[----:B------:R-:W-:Y:S02]  /*1c90*/  LEA R6, R6, UR45, 0x3 ;  /* 0x0000002d06067c11 */ /* 0x000fe4000f8e18ff */
[----:B------:R-:W-:-:S04]  /*1ca0*/  SHF.L.U32 R3, R3, 0x1f, RZ ;  /* 0x0000001f03037819 */ /* 0x000fc800000006ff */
[----:B------:R0:W1:Y:S01]  /*1cb0*/  SYNCS.PHASECHK.TRANS64.TRYWAIT P1, [R6+URZ+0x13230], R3 ;  /* 0x01323003060075a7 */ /* 0x000062000802017f */
[----:B------:R-:W-:Y:S05]  /*1cc0*/  @!P0 BRA `(.L_x_839) ;  /* 0x0000000000048947 */ /* 0x000fea0003800000 */
[----:B------:R-:W-:Y:S01]  /*1cd0*/  BPT.TRAP 0x1 ;  /* 0x000000040000795c */ /* 0x000fe20000300000 */
.L_x_839:
[----:B-1----:R-:W-:Y:S05]  /*1ce0*/  @P1 BRA `(.L_x_840) ;  /* 0x0000000000081947 */ /* 0x002fea0003800000 */
[----:B------:R-:W1:Y:S02]  /*1cf0*/  SYNCS.PHASECHK.TRANS64.TRYWAIT P1, [R6+URZ+0x13230], R3 ;  /* 0x01323003060075a7 */ /* 0x000e64000802017f */
[----:B-1----:R-:W-:Y:S05]  /*1d00*/  @!P1 BRA `(.L_x_841) ;  /* 0x0000017000c89947 */ /* 0x002fea0003800000 */
.L_x_840:
[----:B------:R-:W2:Y:S01]  /*1d10*/  S2R R4, SR_TID.X ;  /* 0x0000000000047919 */ /* 0x000ea20000002100 */
[----:B------:R-:W-:Y:S01]  /*1d20*/  UIADD3 UR4, UR45, 0xe000, URZ ;  /* 0x0000e0002d047890 */ /* 0x000fe2000fffe03f */
[----:B------:R-:W-:-:S03]  /*1d30*/  LOP3.LUT R2, R2, 0xfffffff7, RZ, 0xc0, !PT ;  /* 0xfffffff702027812 */ /* 0x000fc600078ec0ff */
[----:B------:R-:W-:-:S04]  /*1d40*/  USHF.R.U32.HI UR4, URZ, 0x4, UR4 ;  /* 0x000000043f047899 */ /* 0x000fc80008011604 */
[----:B------:R-:W-:-:S06]  /*1d50*/  ULOP3.LUT UR4, UR4, 0x3fff, URZ, 0xc0, !UPT ;  /* 0x00003fff04047892 */ /* 0x000fcc000f8ec03f */
[----:B------:R-:W-:Y:S01]  /*1d60*/  IMAD.U32 R8, RZ, RZ, UR4 ;  /* 0x00000004ff087e24 */ /* 0x000fe2000f8e00ff */
[----:B------:R-:W-:Y:S05]  /*1d70*/  WARPSYNC.ALL ;  /* 0x0000000000007948 */ /* 0x000fea0003800000 */
[----:B------:R-:W-:Y:S02]  /*1d80*/  LOP3.LUT R8, R8, 0x10000, RZ, 0xfc, !PT ;  /* 0x0001000008087812 */ /* 0x000fe400078efcff */
[----:B--2---:R-:W-:-:S13]  /*1d90*/  LOP3.LUT P1, RZ, R4, 0x7f, RZ, 0xc0, !PT ;  /* 0x0000007f04ff7812 */ /* 0x004fda000782c0ff */
[----:B------:R-:W-:Y:S02]  /*1da0*/  @P1 LOP3.LUT R2, R2, 0x8, RZ, 0xfc, !PT ;  /* 0x0000000802021812 */ /* 0x000fe400078efcff */
[----:B------:R-:W-:Y:S01]  /*1db0*/  R2UR UR12, R8 ;  /* 0x00000000080c72ca */ /* 0x000fe200000e0000 */
[----:B------:R-:W-:Y:S01]  /*1dc0*/  ULOP3.LUT UR8, UR50, 0x10000, URZ, 0xfc, !UPT ;  /* 0x0001000032087892 */ /* 0x000fe2000f8efc3f */
[----:B------:R-:W-:Y:S01]  /*1dd0*/  WARPGROUP.ARRIVE ;  /* 0x00000000000079c5 */ /* 0x000fe20000000000 */
[----:B------:R-:W-:Y:S01]  /*1de0*/  UMOV UR9, 0x80000020 ;  /* 0x8000002000097882 */ /* 0x000fe20000000000 */
[----:B------:R-:W-:Y:S01]  /*1df0*/  UMOV UR11, 0x80000020 ;  /* 0x80000020000b7882 */ /* 0x000fe20000000000 */
[----:B------:R-:W-:Y:S01]  /*1e00*/  UIADD3 UR7, UR8, 0x2, URZ ;  /* 0x0000000208077890 */ /* 0x000fe2000fffe03f */
[----:B01----:R-:W-:Y:S01]  /*1e10*/  @!P1 VIADD R6, R6, 0x13240 ;  /* 0x0001324006069836 */ /* 0x003fe20000000000 */
[----:B------:R-:W-:Y:S02]  /*1e20*/  ULDC UR20, c[0x0][0x9dc] ;  /* 0x0002770000147ab9 */ /* 0x000fe40000000800 */
[----:B------:R-:W-:-:S02]  /*1e30*/  ULOP3.LUT UR20, URZ, UR20, URZ, 0x33, !UPT ;  /* 0x000000143f147292 */ /* 0x000fc4000f8e333f */
[----:B------:R-:W-:Y:S02]  /*1e40*/  @!P1 PRMT R6, RZ, 0x654, R6 ;  /* 0x00000654ff069816 */ /* 0x000fe40000000006 */
        /* <DEDUP_REMOVED lines=57> */
[----:B------:R-:W0:Y:S08]  /*21e0*/  MUFU.TANH R4, R4 ;  /* 0x0000000400047308 */ /* 0x000e300000002400 */
[----:B------:R-:W1:Y:S08]  /*21f0*/  MUFU.TANH R7, R7 ;  /* 0x0000000700077308 */ /* 0x000e700000002400 */
[----:B------:R-:W2:Y:S08]  /*2200*/  MUFU.TANH R3, R3 ;  /* 0x0000000300037308 */ /* 0x000eb00000002400 */
[----:B------:R-:W3:Y:S08]  /*2210*/  MUFU.TANH R5, R5 ;  /* 0x0000000500057308 */ /* 0x000ef00000002400 */
[----:B------:R-:W4:Y:S08]  /*2220*/  MUFU.TANH R89, R89 ;  /* 0x0000005900597308 */ /* 0x000f300000002400 */
[----:B------:R-:W0:Y:S01]  /*2230*/  MUFU.TANH R88, R88 ;  /* 0x0000005800587308 */ /* 0x000e220000002400 */
        /* <DEDUP_REMOVED lines=22> */
[----:B------:R-:W0:Y:S08]  /*23a0*/  MUFU.TANH R10, R10 ;  /* 0x0000000a000a7308 */ /* 0x000e300000002400 */
[----:B------:R-:W0:Y:S08]  /*23b0*/  MUFU.TANH R91, R91 ;  /* 0x0000005b005b7308 */ /* 0x000e300000002400 */
[----:B------:R-:W0:Y:S08]  /*23c0*/  MUFU.TANH R90, R90 ;  /* 0x0000005a005a7308 */ /* 0x000e300000002400 */
[----:B------:R-:W0:Y:S08]  /*23d0*/  MUFU.TANH R11, R11 ;  /* 0x0000000b000b7308 */ /* 0x000e300000002400 */
        /* <DEDUP_REMOVED lines=56> */
[C---:B------:R-:W-:Y:S01]  /*2760*/  FMUL.FTZ R53, R0.reuse, R27 ;  /* 0x0000001b00357220 */ /* 0x040fe20000410000 */
[----:B------:R-:W-:Y:S02]  /*2770*/  IMAD.MOV.U32 R27, RZ, RZ, -0xa0 ;  /* 0xffffff60ff1b7424 */ /* 0x000fe400078e00ff */
[C---:B------:R-:W-:Y:S01]  /*2780*/  FMUL.FTZ R54, R0.reuse, R30 ;  /* 0x0000001e00367220 */ /* 0x040fe20000410000 */
[C---:B------:R-:W-:Y:S01]  /*2790*/  FMUL.FTZ R108, R0.reuse, R24 ;  /* 0x00000018006c7220 */ /* 0x040fe20000410000 */
[----:B------:R-:W-:Y:S01]  /*27a0*/  FMUL.FTZ R109, R0, R25 ;  /* 0x00000019006d7220 */ /* 0x000fe20000410000 */
[----:B------:R-:W-:Y:S02]  /*27b0*/  IMAD R116, R104, R27, 0xa0 ;  /* 0x000000a068747424 */ /* 0x000fe400078e021b */
[C---:B------:R-:W-:Y:S01]  /*27c0*/  FMUL.FTZ R52, R0.reuse, R26 ;  /* 0x0000001a00347220 */ /* 0x040fe20000410000 */
[C---:B------:R-:W-:Y:S01]  /*27d0*/  FMUL.FTZ R110, R0.reuse, R28 ;  /* 0x0000001c006e7220 */ /* 0x040fe20000410000 */
[----:B------:R-:W-:Y:S01]  /*27e0*/  FMUL.FTZ R29, R0, R29 ;  /* 0x0000001d001d7220 */ /* 0x000fe20000410000 */
[----:B------:R-:W-:-:S02]  /*27f0*/  IMAD.IADD R30, R18, 0x1, R116 ;  /* 0x00000001121e7824 */ /* 0x000fc400078e0274 */
        /* <DEDUP_REMOVED lines=9> */
[----:B------:R5:W-:Y:S01]  /*2890*/  @!P1 SYNCS.ARRIVE.TRANS64.RED.A1T0 RZ, [R6+URZ], RZ ;  /* 0x000000ff06ff99a7 */ /* 0x000be2000810043f */
[----:B------:R-:W-:Y:S01]  /*28a0*/  PLOP3.LUT P1, PT, PT, PT, UP0, 0x40, 0x0 ;  /* 0x000000000000781c */ /* 0x000fe20003f2e808 */
[----:B------:R-:W0:Y:S01]  /*28b0*/  MUFU.TANH R79, R79 ;  /* 0x0000004f004f7308 */ /* 0x000e220000002400 */
[----:B------:R-:W-:-:S02]  /*28c0*/  IMAD R117, R17, -0x2, R30 ;  /* 0xfffffffe11757824 */ /* 0x000fc400078e021e */
[----:B------:R-:W-:Y:S01]  /*28d0*/  IMAD R121, R17, -0x2, R116 ;  /* 0xfffffffe11797824 */ /* 0x000fe200078e0274 */
[----:B-----5:R-:W-:-:S04]  /*28e0*/  IADD3 R6, -R19, 0x1, R30 ;  /* 0x0000000113067810 */ /* 0x020fc80007ffe11e */
[----:B------:R-:W0:Y:S01]  /*28f0*/  MUFU.TANH R78, R78 ;  /* 0x0000004e004e7308 */ /* 0x000e220000002400 */
[----:B------:R-:W-:Y:S02]  /*2900*/  IMAD R31, R17, -0x2, R6 ;  /* 0xfffffffe111f7824 */ /* 0x000fe400078e0206 */
[----:B------:R-:W-:Y:S02]  /*2910*/  IMAD R6, R105, 0xc0, R156 ;  /* 0x000000c069067824 */ /* 0x000fe400078e029c */
[----:B------:R-:W-:-:S03]  /*2920*/  VIADD R118, R31, UR6 ;  /* 0x000000061f767c36 */ /* 0x000fc60008000000 */
[----:B------:R-:W0:Y:S01]  /*2930*/  MUFU.TANH R73, R73 ;  /* 0x0000004900497308 */ /* 0x000e220000002400 */
[----:B------:R-:W-:Y:S01]  /*2940*/  VIADD R119, R31, UR20 ;  /* 0x000000141f777c36 */ /* 0x000fe20008000000 */
[----:B------:R-:W-:-:S03]  /*2950*/  VIADDMNMX R105, R6, R118, R117, PT ;  /* 0x0000007606697246 */ /* 0x000fc60003800175 */
[----:B------:R-:W-:-:S03]  /*2960*/  IMAD.IADD R114, R119, 0x1, R6 ;  /* 0x0000000177727824 */ /* 0x000fc600078e0206 */
[----:B------:R-:W0:Y:S08]  /*2970*/  MUFU.TANH R74, R74 ;  /* 0x0000004a004a7308 */ /* 0x000e300000002400 */
        /* <DEDUP_REMOVED lines=49> */
[----:B------:R0:W0:Y:S08]  /*2c90*/  MUFU.TANH R115, R37 ;  /* 0x0000002500737308 */ /* 0x0000300000002400 */
[----:B------:R-:W0:Y:S08]  /*2ca0*/  MUFU.TANH R27, R27 ;  /* 0x0000001b001b7308 */ /* 0x000e300000002400 */
[----:B------:R-:W0:Y:S01]  /*2cb0*/  MUFU.TANH R28, R28 ;  /* 0x0000001c001c7308 */ /* 0x000e220000002400 */
[----:B-1234-:R-:W-:Y:S05]  /*2cc0*/  @P1 BRA `(.L_x_842) ;  /* 0x0000000000541947 */ /* 0x01efea0003800000 */
[----:B------:R-:W-:Y:S01]  /*2cd0*/  IADD3 R30, -R19, R18, R6 ;  /* 0x00000012131e7210 */ /* 0x000fe20007ffe106 */
[----:B------:R-:W-:Y:S03]  /*2ce0*/  BSSY B0, `(.L_x_843) ;  /* 0x0000010000007945 */ /* 0x000fe60003800000 */
        /* <DEDUP_REMOVED lines=10> */
.L_x_844:
[----:B------:R-:W-:-:S06]  /*2d90*/  UISETP.NE.AND UP1, UPT, UR7, 0x1, UPT ;  /* 0x000000010700788c */ /* 0x000fcc000bf25270 */
[----:B------:R-:W-:-:S05]  /*2da0*/  PLOP3.LUT P1, PT, PT, PT, UP1, 0x80, 0x0 ;  /* 0x000000000000781c */ /* 0x000fca0003f2f018 */
[----:B------:R-:W-:-:S08]  /*2db0*/  @UP1 ULDC.64 UR10, c[0x0][0x9e8] ;  /* 0x00027a00000a1ab9 */ /* 0x000fd00000000a00 */
[----:B------:R-:W-:-:S05]  /*2dc0*/  @P1 IMAD.HI.U32 R31, R30, UR10, RZ ;  /* 0x0000000a1e1f1c27 */ /* 0x000fca000f8e00ff */
[----:B------:R-:W-:-:S07]  /*2dd0*/  @P1 SHF.R.U32.HI R30, RZ, UR11, R31 ;  /* 0x0000000bff1e1c19 */ /* 0x000fce000801161f */
.L_x_845:
[----:B------:R-:W-:Y:S05]  /*2de0*/  BSYNC B0 ;  /* 0x0000000000007941 */ /* 0x000fea0003800000 */
.L_x_843:
[----:B------:R-:W-:-:S05]  /*2df0*/  IMAD R30, R30, UR7, R121 ;  /* 0x000000071e1e7c24 */ /* 0x000fca000f8e0279 */
[----:B------:R-:W-:Y:S02]  /*2e00*/  VIMNMX R114, R114, R30, !PT ;  /* 0x0000001e72727248 */ /* 0x000fe40007fe0100 */
[----:B------:R-:W-:-:S07]  /*2e10*/  VIADDMNMX R105, R30, UR7, R105, PT ;  /* 0x000000071e697c46 */ /* 0x000fce000b800169 */
.L_x_842:
[C---:B------:R-:W-:Y:S02]  /*2e20*/  ISETP.GE.AND P5, PT, R116.reuse, 0x9, PT ;  /* 0x000000097400780c */ /* 0x040fe40003fa6270 */
[C---:B------:R-:W-:Y:S02]  /*2e30*/  ISETP.GE.AND P1, PT, R116.reuse, 0x2, PT ;  /* 0x000000027400780c */ /* 0x040fe40003f26270 */
[----:B------:R-:W-:Y:S02]  /*2e40*/  ISETP.GE.AND P4, PT, R116, 0xa, PT ;  /* 0x0000000a7400780c */ /* 0x000fe40003f86270 */
[----:B------:R-:W-:Y:S02]  /*2e50*/  ISETP.GT.AND P2, PT, R114, 0x1, !P1 ;  /* 0x000000017200780c */ /* 0x000fe40004f44270 */
[----:B------:R-:W-:Y:S02]  /*2e60*/  LOP3.LUT R16, R16, 0xfffffffd, RZ, 0xc0, !PT ;  /* 0xfffffffd10107812 */ /* 0x000fe400078ec0ff */
[----:B------:R-:W-:-:S02]  /*2e70*/  ISETP.LT.OR P3, PT, R105, 0x2, P2 ;  /* 0x000000026900780c */ /* 0x000fc40001761670 */
[----:B------:R-:W-:Y:S02]  /*2e80*/  ISETP.GT.AND P2, PT, R114, 0x8, !P5 ;  /* 0x000000087200780c */ /* 0x000fe40006f44270 */
[----:B------:R-:W-:Y:S02]  /*2e90*/  @P5 LOP3.LUT R16, R16, 0x2, RZ, 0xfc, !PT ;  /* 0x0000000210105812 */ /* 0x000fe400078efcff */
[----:B------:R-:W-:Y:S01]  /*2ea0*/  FSEL R55, R7, -INF , !P3 ;  /* 0xff80000007377808 */ /* 0x000fe20005800000 */
[----:B------:R-:W-:Y:S01]  /*2eb0*/  VIADD R7, R6, 0x8 ;  /* 0x0000000806077836 */ /* 0x000fe20000000000 */
        /* <DEDUP_REMOVED lines=8> */
[----:B0-----:R-:W-:-:S02]  /*2f40*/  FSEL R88, R88, -INF , !P3 ;  /* 0xff80000058587808 */ /* 0x001fc40005800000 */
        /* <DEDUP_REMOVED lines=11> */
[----:B------:R-:W-:-:S02]  /*3000*/  ISETP.GT.AND P3, PT, R114, 0x18, !P4 ;  /* 0x000000187200780c */ /* 0x000fc40006764270 */
[----:B------:R-:W-:Y:S02]  /*3010*/  VIADDMNMX R91, R7, R118, R117, PT ;  /* 0x00000076075b7246 */ /* 0x000fe40003800175 */
[----:B------:R-:W-:Y:S02]  /*3020*/  ISETP.LT.OR P3, PT, R105, 0x19, P3 ;  /* 0x000000196900780c */ /* 0x000fe40001f61670 */
[----:B------:R-:W-:Y:S02]  /*3030*/  @P4 LOP3.LUT R16, R16, 0x80000000, RZ, 0xfc, !PT ;  /* 0x8000000010104812 */ /* 0x000fe400078efcff */
[----:B------:R-:W-:Y:S02]  /*3040*/  ISETP.GE.AND P4, PT, R116, 0x1a, PT ;  /* 0x0000001a7400780c */ /* 0x000fe40003f86270 */
[----:B------:R-:W-:Y:S02]  /*3050*/  LOP3.LUT R16, R16, 0xbfffffff, RZ, 0xc0, !PT ;  /* 0xbfffffff10107812 */ /* 0x000fe400078ec0ff */
[----:B------:R-:W-:-:S02]  /*3060*/  FSEL R66, R93, -INF , !P3 ;  /* 0xff8000005d427808 */ /* 0x000fc40005800000 */
[----:B------:R-:W-:-:S04]  /*3070*/  ISETP.GT.AND P3, PT, R114, 0x19, !P4 ;  /* 0x000000197200780c */ /* 0x000fc80006764270 */
[----:B------:R-:W-:-:S03]  /*3080*/  ISETP.LT.OR P3, PT, R105, 0x1a, P3 ;  /* 0x0000001a6900780c */ /* 0x000fc60001f61670 */
[----:B------:R-:W-:Y:S02]  /*3090*/  @P4 LOP3.LUT R16, R16, 0x40000000, RZ, 0xfc, !PT ;  /* 0x4000000010104812 */ /* 0x000fe400078efcff */
[----:B------:R-:W-:Y:S02]  /*30a0*/  ISETP.GE.AND P4, PT, R116, 0x21, PT ;  /* 0x000000217400780c */ /* 0x000fe40003f86270 */
[----:B------:R-:W-:Y:S02]  /*30b0*/  LOP3.LUT R16, R16, 0xdfffffff, RZ, 0xc0, !PT ;  /* 0xdfffffff10107812 */ /* 0x000fe400078ec0ff */
[----:B------:R-:W-:Y:S01]  /*30c0*/  FSEL R67, R92, -INF , !P3 ;  /* 0xff8000005c437808 */ /* 0x000fe20005800000 */
[----:B------:R-:W-:Y:S01]  /*30d0*/  IMAD.IADD R92, R119, 0x1, R7 ;  /* 0x00000001775c7824 */ /* 0x000fe200078e0207 */
        /* <DEDUP_REMOVED lines=191> */
[----:B------:R-:W-:Y:S01]  /*3cd0*/  IADD3 R94, R18, 0x8, R6 ;  /* 0x00000008125e7810 */ /* 0x000fe20007ffe006 */
[----:B------:R-:W-:Y:S04]  /*3ce0*/  BSSY B0, `(.L_x_847) ;  /* 0x0000013000007945 */ /* 0x000fe80003800000 */
        /* <DEDUP_REMOVED lines=12> */
.L_x_848:
[----:B------:R-:W-:-:S06]  /*3db0*/  UISETP.NE.AND UP1, UPT, UR7, 0x1, UPT ;  /* 0x000000010700788c */ /* 0x000fcc000bf25270 */
[----:B------:R-:W-:-:S05]  /*3dc0*/  PLOP3.LUT P6, PT, PT, PT, UP1, 0x80, 0x0 ;  /* 0x000000000000781c */ /* 0x000fca0003fcf018 */
[----:B------:R-:W-:-:S08]  /*3dd0*/  @UP1 ULDC.64 UR10, c[0x0][0x9e8] ;  /* 0x00027a00000a1ab9 */ /* 0x000fd00000000a00 */
[----:B------:R-:W-:Y:S01]  /*3de0*/  @P6 IMAD.HI.U32 R93, R94, UR10, RZ ;  /* 0x0000000a5e5d6c27 */ /* 0x000fe2000f8e00ff */
[----:B------:R-:W-:-:S13]  /*3df0*/  PLOP3.LUT P6, PT, PT, PT, UP1, 0x80, 0x0 ;  /* 0x000000000000781c */ /* 0x000fda0003fcf018 */
[----:B------:R-:W-:-:S07]  /*3e00*/  @P6 SHF.R.U32.HI R94, RZ, UR11, R93 ;  /* 0x0000000bff5e6c19 */ /* 0x000fce000801165d */
.L_x_849:
[----:B------:R-:W-:Y:S05]  /*3e10*/  BSYNC B0 ;  /* 0x0000000000007941 */ /* 0x000fea0003800000 */
.L_x_847:
[----:B------:R-:W-:-:S05]  /*3e20*/  IMAD R94, R94, UR7, R121 ;  /* 0x000000075e5e7c24 */ /* 0x000fca000f8e0279 */
[----:B------:R-:W-:Y:S02]  /*3e30*/  VIMNMX R92, R92, R94, !PT ;  /* 0x0000005e5c5c7248 */ /* 0x000fe40007fe0100 */
[----:B------:R-:W-:-:S07]  /*3e40*/  VIADDMNMX R91, R94, UR7, R91, PT ;  /* 0x000000075e5b7c46 */ /* 0x000fce000b80015b */
.L_x_846:
        /* <DEDUP_REMOVED lines=10> */
[C---:B------:R-:W-:Y:S02]  /*3ef0*/  LOP3.LUT P2, RZ, R16.reuse, 0x4000000, RZ, 0xc0, !PT ;  /* 0x0400000010ff7812 */ /* 0x040fe4000784c0ff */
        /* <DEDUP_REMOVED lines=58> */
[C---:B------:R-:W-:Y:S02]  /*42a0*/  LOP3.LUT P6, RZ, R16.reuse, 0x4000, RZ, 0xc0, !PT ;  /* 0x0000400010ff7812 */ /* 0x040fe400078cc0ff */
        /* <DEDUP_REMOVED lines=47> */
[C---:B------:R-:W-:Y:S02]  /*45a0*/  ISETP.GT.AND P1, PT, R92.reuse, 0x49, !P1 ;  /* 0x000000495c00780c */ /* 0x040fe40004f24270 */
[----:B------:R-:W-:Y:S01]  /*45b0*/  ISETP.GT.AND P5, PT, R92, 0x98, !P5 ;  /* 0x000000985c00780c */ /* 0x000fe20006fa4270 */
[----:B------:R-:W0:Y:S01]  /*45c0*/  SHFL.BFLY PT, R11, R10, 0x2, 0x1f ;  /* 0x0c401f000a0b7f89 */ /* 0x000e2200000e0000 */
[C---:B------:R-:W-:Y:S02]  /*45d0*/  ISETP.LT.OR P1, PT, R91.reuse, 0x4a, P1 ;  /* 0x0000004a5b00780c */ /* 0x040fe40000f21670 */
[----:B------:R-:W-:Y:S02]  /*45e0*/  ISETP.LT.OR P4, PT, R91, 0x92, P4 ;  /* 0x000000925b00780c */ /* 0x000fe40002781670 */
[----:B------:R-:W-:-:S02]  /*45f0*/  FSEL R59, R59, -INF , !P1 ;  /* 0xff8000003b3b7808 */ /* 0x000fc40004800000 */
[----:B------:R-:W-:Y:S02]  /*4600*/  LOP3.LUT P1, RZ, R16, 0x20000, RZ, 0xc0, !PT ;  /* 0x0002000010ff7812 */ /* 0x000fe4000782c0ff */
[----:B------:R-:W-:Y:S02]  /*4610*/  FSEL R25, R25, -INF , !P3 ;  /* 0xff80000019197808 */ /* 0x000fe40005800000 */
[----:B------:R-:W-:Y:S02]  /*4620*/  ISETP.GT.AND P1, PT, R92, 0x50, !P1 ;  /* 0x000000505c00780c */ /* 0x000fe40004f24270 */
[C---:B------:R-:W-:Y:S02]  /*4630*/  ISETP.LT.OR P5, PT, R91.reuse, 0x99, P5 ;  /* 0x000000995b00780c */ /* 0x040fe40002fa1670 */
[----:B------:R-:W-:Y:S02]  /*4640*/  ISETP.LT.OR P1, PT, R91, 0x51, P1 ;  /* 0x000000515b00780c */ /* 0x000fe40000f21670 */
[----:B------:R-:W-:-:S02]  /*4650*/  FSEL R26, R26, -INF , !P4 ;  /* 0xff8000001a1a7808 */ /* 0x000fc40006000000 */
[----:B------:R-:W-:Y:S02]  /*4660*/  FSEL R60, R60, -INF , !P1 ;  /* 0xff8000003c3c7808 */ /* 0x000fe40004800000 */
[----:B------:R-:W-:Y:S02]  /*4670*/  LOP3.LUT P1, RZ, R16, 0x10000, RZ, 0xc0, !PT ;  /* 0x0001000010ff7812 */ /* 0x000fe4000782c0ff */
[----:B------:R-:W-:Y:S02]  /*4680*/  FSEL R27, R27, -INF , !P5 ;  /* 0xff8000001b1b7808 */ /* 0x000fe40006800000 */
[----:B------:R-:W-:Y:S02]  /*4690*/  ISETP.GT.AND P1, PT, R92, 0x51, !P1 ;  /* 0x000000515c00780c */ /* 0x000fe40004f24270 */
[----:B0-----:R-:W-:Y:S02]  /*46a0*/  FMNMX.FTZ R96, R10, R11, !PT ;  /* 0x0000000b0a607209 */ /* 0x001fe40007810000 */
[----:B------:R-:W-:-:S02]  /*46b0*/  ISETP.LT.OR P1, PT, R91, 0x52, P1 ;  /* 0x000000525b00780c */ /* 0x000fc40000f21670 */
[----:B------:R-:W-:Y:S01]  /*46c0*/  R2UR UR10, R107 ;  /* 0x000000006b0a72ca */ /* 0x000fe200000e0000 */
[----:B------:R-:W0:Y:S01]  /*46d0*/  SHFL.BFLY PT, R11, R96, 0x1, 0x1f ;  /* 0x0c201f00600b7f89 */ /* 0x000e2200000e0000 */
[----:B------:R-:W-:Y:S02]  /*46e0*/  FSEL R61, R61, -INF , !P1 ;  /* 0xff8000003d3d7808 */ /* 0x000fe40004800000 */
[----:B------:R-:W-:Y:S02]  /*46f0*/  ISETP.GT.AND P1, PT, R92, 0x58, !P2 ;  /* 0x000000585c00780c */ /* 0x000fe40005724270 */
[----:B------:R-:W-:Y:S02]  /*4700*/  LOP3.LUT P2, RZ, R16, 0x10, RZ, 0xc0, !PT ;  /* 0x0000001010ff7812 */ /* 0x000fe4000784c0ff */
[----:B------:R-:W-:-:S04]  /*4710*/  ISETP.LT.OR P1, PT, R91, 0x59, P1 ;  /* 0x000000595b00780c */ /* 0x000fc80000f21670 */
[----:B------:R-:W-:Y:S01]  /*4720*/  FSEL R62, R62, -INF , !P1 ;  /* 0xff8000003e3e7808 */ /* 0x000fe20004800000 */
[----:B------:R-:W-:Y:S01]  /*4730*/  UIADD3 UR6, UR10, UR6, URZ ;  /* 0x000000060a067290 */ /* 0x000fe2000fffe03f */
[----:B------:R-:W-:Y:S02]  /*4740*/  ISETP.GT.AND P1, PT, R92, 0x59, !P6 ;  /* 0x000000595c00780c */ /* 0x000fe40007724270 */
[----:B------:R-:W-:Y:S02]  /*4750*/  LOP3.LUT P6, RZ, R16, 0x8, RZ, 0xc0, !PT ;  /* 0x0000000810ff7812 */ /* 0x000fe400078cc0ff */
[----:B------:R-:W-:-:S04]  /*4760*/  ISETP.LT.OR P1, PT, R91, 0x5a, P1 ;  /* 0x0000005a5b00780c */ /* 0x000fc80000f21670 */
[----:B------:R-:W-:Y:S02]  /*4770*/  FSEL R63, R63, -INF , !P1 ;  /* 0xff8000003f3f7808 */ /* 0x000fe40004800000 */
[----:B------:R-:W-:Y:S02]  /*4780*/  LOP3.LUT P1, RZ, R16, 0x2000, RZ, 0xc0, !PT ;  /* 0x0000200010ff7812 */ /* 0x000fe4000782c0ff */
[----:B0-----:R-:W-:Y:S02]  /*4790*/  FMNMX.FTZ R11, R96, R11, !PT ;  /* 0x0000000b600b7209 */ /* 0x001fe40007810000 */
        /* <DEDUP_REMOVED lines=72> */
[----:B------:R-:W-:Y:S01]  /*4c20*/  MUFU.EX2 R55, R55 ;  /* 0x0000003700377308 */ /* 0x000fe20000000800 */
[----:B------:R-:W-:Y:S01]  /*4c30*/  FMNMX.FTZ R10, R12, R89, !PT ;  /* 0x000000590c0a7209 */ /* 0x000fe20007810000 */
[--C-:B------:R-:W-:Y:S01]  /*4c40*/  FFMA.FTZ R70, R70, UR21, -R100.reuse ;  /* 0x0000001546467c23 */ /* 0x100fe20008010864 */
[----:B------:R-:W-:Y:S01]  /*4c50*/  FSEL R28, R28, -INF , !P2 ;  /* 0xff8000001c1c7808 */ /* 0x000fe20005000000 */
[--C-:B------:R-:W-:Y:S01]  /*4c60*/  FFMA.FTZ R71, R71, UR21, -R100.reuse ;  /* 0x0000001547477c23 */ /* 0x100fe20008010864 */
[----:B------:R-:W-:Y:S01]  /*4c70*/  FMNMX.FTZ R89, R13, R10, !PT ;  /* 0x0000000a0d597209 */ /* 0x000fe20007810000 */
[--C-:B------:R-:W-:Y:S01]  /*4c80*/  FFMA.FTZ R77, R77, UR21, -R100.reuse ;  /* 0x000000154d4d7c23 */ /* 0x100fe20008010864 */
[----:B------:R-:W-:-:S01]  /*4c90*/  FFMA.FTZ R78, R78, UR21, -R100 ;  /* 0x000000154e4e7c23 */ /* 0x000fc20008010864 */
[----:B------:R-:W0:Y:S01]  /*4ca0*/  MUFU.EX2 R88, R88 ;  /* 0x0000005800587308 */ /* 0x000e220000000800 */
[----:B------:R-:W-:Y:S01]  /*4cb0*/  FMNMX.FTZ R10, R14, R89, !PT ;  /* 0x000000590e0a7209 */ /* 0x000fe20007810000 */
[--C-:B------:R-:W-:Y:S01]  /*4cc0*/  FFMA.FTZ R79, R79, UR21, -R100.reuse ;  /* 0x000000154f4f7c23 */ /* 0x100fe20008010864 */
[----:B------:R-:W-:-:S01]  /*4cd0*/  FFMA.FTZ R80, R80, UR21, -R100 ;  /* 0x0000001550507c23 */ /* 0x000fc20008010864 */
[--C-:B------:R-:W-:Y:S01]  /*4ce0*/  FFMA.FTZ R81, R81, UR21, -R100.reuse ;  /* 0x0000001551517c23 */ /* 0x100fe20008010864 */
[----:B------:R-:W-:Y:S01]  /*4cf0*/  FMNMX.FTZ R89, R15, R10, !PT ;  /* 0x0000000a0f597209 */ /* 0x000fe20007810000 */
[--C-:B------:R-:W-:Y:S01]  /*4d00*/  FFMA.FTZ R82, R82, UR21, -R100.reuse ;  /* 0x0000001552527c23 */ /* 0x100fe20008010864 */
[----:B------:R-:W-:-:S01]  /*4d10*/  FFMA.FTZ R83, R83, UR21, -R100 ;  /* 0x0000001553537c23 */ /* 0x000fc20008010864 */
[----:B------:R-:W-:Y:S01]  /*4d20*/  MUFU.EX2 R64, R64 ;  /* 0x0000004000407308 */ /* 0x000fe20000000800 */
        /* <DEDUP_REMOVED lines=27> */
[----:B0-----:R-:W-:-:S02]  /*4ee0*/  F2FP.SATFINITE.E4M3.F32.PACK_AB_MERGE_C R152, R88, R55, RZ ;  /* 0x000000375898723e */ /* 0x001fc400048070ff */
[----:B------:R-:W-:Y:S02]  /*4ef0*/  FMNMX.FTZ R10, R56, R89, !PT ;  /* 0x00000059380a7209 */ /* 0x000fe40007810000 */
[----:B------:R-:W-:Y:S01]  /*4f00*/  MUFU.EX2 R68, R68 ;  /* 0x0000004400447308 */ /* 0x000fe20000000800 */
[----:B------:R-:W-:Y:S02]  /*4f10*/  F2FP.SATFINITE.E4M3.F32.PACK_AB_MERGE_C R152, R96, R3, R152 ;  /* 0x000000036098723e */ /* 0x000fe40004807098 */
        /* <DEDUP_REMOVED lines=10> */
[----:B------:R-:W0:Y:S03]  /*4fc0*/  MUFU.EX2 R71, R71 ;  /* 0x0000004700477308 */ /* 0x000e260000000800 */
[----:B------:R-:W-:-:S04]  /*4fd0*/  FMNMX.FTZ R89, R63, R10, !PT ;  /* 0x0000000a3f597209 */ /* 0x000fc80007810000 */
[----:B------:R-:W-:Y:S01]  /*4fe0*/  FMNMX.FTZ R10, R40, R89, !PT ;  /* 0x00000059280a7209 */ /* 0x000fe20007810000 */
[----:B------:R-:W-:Y:S03]  /*4ff0*/  MUFU.EX2 R77, R77 ;  /* 0x0000004d004d7308 */ /* 0x000fe60000000800 */
[----:B------:R-:W-:-:S04]  /*5000*/  FMNMX.FTZ R89, R41, R10, !PT ;  /* 0x0000000a29597209 */ /* 0x000fc80007810000 */
[----:B------:R-:W-:Y:S01]  /*5010*/  FMNMX.FTZ R10, R42, R89, !PT ;  /* 0x000000592a0a7209 */ /* 0x000fe20007810000 */
[----:B------:R-:W-:Y:S01]  /*5020*/  MUFU.EX2 R78, R78 ;  /* 0x0000004e004e7308 */ /* 0x000fe20000000800 */
[----:B0-----:R-:W-:Y:S02]  /*5030*/  F2FP.SATFINITE.E4M3.F32.PACK_AB_MERGE_C R148, R71, R70, RZ ;  /* 0x000000464794723e */ /* 0x001fe400048070ff */
        /* <DEDUP_REMOVED lines=18> */
[----:B------:R-:W-:Y:S01]  /*5160*/  FMNMX.FTZ R10, R26, R31, !PT ;  /* 0x0000001f1a0a7209 */ /* 0x000fe20007810000 */
[--C-:B------:R-:W-:Y:S01]  /*5170*/  FFMA.FTZ R31, R50, UR21, -R100.reuse ;  /* 0x00000015321f7c23 */ /* 0x100fe20008010864 */
[----:B------:R-:W-:-:S01]  /*5180*/  FFMA.FTZ R50, R49, UR21, -R100 ;  /* 0x0000001531327c23 */ /* 0x000fc20008010864 */
[----:B------:R-:W-:Y:S01]  /*5190*/  FFMA.FTZ R49, R38, UR21, -R100 ;  /* 0x0000001526317c23 */ /* 0x000fe20008010864 */
[----:B------:R-:W-:Y:S01]  /*51a0*/  FMNMX.FTZ R89, R27, R10, !PT ;  /* 0x0000000a1b597209 */ /* 0x000fe20007810000 */
[----:B------:R-:W0:Y:S03]  /*51b0*/  MUFU.EX2 R84, R84 ;  /* 0x0000005400547308 */ /* 0x000e260000000800 */
[----:B------:R-:W-:-:S05]  /*51c0*/  FMNMX.FTZ R89, R28, R89, !PT ;  /* 0x000000591c597209 */ /* 0x000fca0007810000 */
[----:B------:R-:W1:Y:S01]  /*51d0*/  SHFL.BFLY PT, R10, R89, 0x2, 0x1f ;  /* 0x0c401f00590a7f89 */ /* 0x000e6200000e0000 */
[----:B------:R-:W-:Y:S08]  /*51e0*/  MUFU.EX2 R85, R85 ;  /* 0x0000005500557308 */ /* 0x000ff00000000800 */
[----:B------:R-:W-:Y:S01]  /*51f0*/  MUFU.EX2 R86, R86 ;  /* 0x0000005600567308 */ /* 0x000fe20000000800 */
[----:B0-----:R-:W-:-:S04]  /*5200*/  F2FP.SATFINITE.E4M3.F32.PACK_AB_MERGE_C R144, R84, R83, RZ ;  /* 0x000000535490723e */ /* 0x001fc800048070ff */
[----:B------:R-:W-:-:S03]  /*5210*/  F2FP.SATFINITE.E4M3.F32.PACK_AB_MERGE_C R144, R82, R81, R144 ;  /* 0x000000515290723e */ /* 0x000fc60004807090 */
[----:B------:R-:W-:Y:S01]  /*5220*/  MUFU.EX2 R87, R87 ;  /* 0x0000005700577308 */ /* 0x000fe20000000800 */
[----:B-1----:R-:W-:Y:S01]  /*5230*/  FMNMX.FTZ R91, R89, R10, !PT ;  /* 0x0000000a595b7209 */ /* 0x002fe20007810000 */
[----:B------:R-:W-:-:S06]  /*5240*/  IMAD.U32 R89, RZ, RZ, UR21 ;  /* 0x00000015ff597e24 */ /* 0x000fcc000f8e00ff */
[----:B------:R-:W0:Y:S01]  /*5250*/  MUFU.EX2 R90, R90 ;  /* 0x0000005a005a7308 */ /* 0x000e220000000800 */
[----:B------:R-:W1:Y:S07]  /*5260*/  SHFL.BFLY PT, R10, R91, 0x1, 0x1f ;  /* 0x0c201f005b0a7f89 */ /* 0x000e6e00000e0000 */
[----:B------:R-:W-:Y:S08]  /*5270*/  MUFU.EX2 R31, R31 ;  /* 0x0000001f001f7308 */ /* 0x000ff00000000800 */
[----:B------:R-:W2:Y:S01]  /*5280*/  MUFU.EX2 R30, R30 ;  /* 0x0000001e001e7308 */ /* 0x000ea20000000800 */
[----:B0-----:R-:W-:-:S04]  /*5290*/  F2FP.SATFINITE.E4M3.F32.PACK_AB_MERGE_C R146, R90, R87, RZ ;  /* 0x000000575a92723e */ /* 0x001fc800048070ff */
[----:B------:R-:W-:-:S03]  /*52a0*/  F2FP.SATFINITE.E4M3.F32.PACK_AB_MERGE_C R146, R86, R85, R146 ;  /* 0x000000555692723e */ /* 0x000fc60004807092 */
[----:B------:R-:W-:Y:S01]  /*52b0*/  MUFU.EX2 R51, R51 ;  /* 0x0000003300337308 */ /* 0x000fe20000000800 */
[----:B-1----:R-:W-:-:S04]  /*52c0*/  FMNMX.FTZ R10, R91, R10, !PT ;  /* 0x0000000a5b0a7209 */ /* 0x002fc80007810000 */
[C---:B------:R-:W-:Y:S01]  /*52d0*/  FSETP.NEU.FTZ.AND P1, PT, R10.reuse, -INF , PT ;  /* 0xff8000000a00780b */ /* 0x040fe20003f3d000 */
[----:B------:R-:W-:-:S02]  /*52e0*/  FFMA.FTZ R89, R10, R89, -8 ;  /* 0xc10000000a597423 */ /* 0x000fc40000010059 */
[----:B------:R-:W-:Y:S01]  /*52f0*/  MUFU.EX2 R92, R92 ;  /* 0x0000005c005c7308 */ /* 0x000fe20000000800 */
[----:B--2---:R-:W-:Y:S02]  /*5300*/  F2FP.SATFINITE.E4M3.F32.PACK_AB_MERGE_C R140, R30, R31, RZ ;  /* 0x0000001f1e8c723e */ /* 0x004fe400048070ff */
        /* <DEDUP_REMOVED lines=14> */
[----:B------:R-:W-:Y:S01]  /*53f0*/  FADD.FTZ R76, R3, R96 ;  /* 0x00000060034c7221 */ /* 0x000fe20000010000 */
[----:B------:R-:W-:-:S01]  /*5400*/  FFMA.FTZ R12, R12, UR21, -R89 ;  /* 0x000000150c0c7c23 */ /* 0x000fc20008010859 */
[--C-:B------:R-:W-:Y:S01]  /*5410*/  FFMA.FTZ R13, R13, UR21, -R89.reuse ;  /* 0x000000150d0d7c23 */ /* 0x100fe20008010859 */
[----:B------:R-:W-:-:S01]  /*5420*/  FFMA.FTZ R93, R59, UR21, -R89 ;  /* 0x000000153b5d7c23 */ /* 0x000fc20008010859 */
[----:B------:R-:W0:Y:S01]  /*5430*/  MUFU.EX2 R5, R5 ;  /* 0x0000000500057308 */ /* 0x000e220000000800 */
[----:B------:R-:W-:-:S01]  /*5440*/  FADD.FTZ R95, R55, R76 ;  /* 0x0000004c375f7221 */ /* 0x000fc20000010000 */
[--C-:B------:R-:W-:Y:S01]  /*5450*/  FFMA.FTZ R59, R60, UR21, -R89.reuse ;  /* 0x000000153c3b7c23 */ /* 0x100fe20008010859 */
[----:B------:R-:W-:-:S01]  /*5460*/  FFMA.FTZ R14, R14, UR21, -R89 ;  /* 0x000000150e0e7c23 */ /* 0x000fc20008010859 */
[----:B------:R-:W-:Y:S01]  /*5470*/  FFMA.FTZ R60, R61, UR21, -R89 ;  /* 0x000000153d3c7c23 */ /* 0x000fe20008010859 */
[----:B------:R-:W-:-:S01]  /*5480*/  FADD.FTZ R95, R88, R95 ;  /* 0x0000005f585f7221 */ /* 0x000fc20000010000 */
[--C-:B------:R-:W-:Y:S01]  /*5490*/  FFMA.FTZ R61, R62, UR21, -R89.reuse ;  /* 0x000000153e3d7c23 */ /* 0x100fe20008010859 */
[----:B------:R-:W-:-:S01]  /*54a0*/  FFMA.FTZ R62, R63, UR21, -R89 ;  /* 0x000000153f3e7c23 */ /* 0x000fc20008010859 */
[----:B------:R-:W1:Y:S01]  /*54b0*/  MUFU.EX2 R9, R9 ;  /* 0x0000000900097308 */ /* 0x000e620000000800 */
[----:B------:R-:W-:-:S01]  /*54c0*/  FADD.FTZ R100, R64, R95 ;  /* 0x0000005f40647221 */ /* 0x000fc20000010000 */
[--C-:B------:R-:W-:Y:S01]  /*54d0*/  FFMA.FTZ R15, R15, UR21, -R89.reuse ;  /* 0x000000150f0f7c23 */ /* 0x100fe20008010859 */
[----:B------:R-:W-:-:S01]  /*54e0*/  FFMA.FTZ R20, R20, UR21, -R89 ;  /* 0x0000001514147c23 */ /* 0x000fc20008010859 */
[----:B------:R-:W-:Y:S01]  /*54f0*/  FFMA.FTZ R21, R21, UR21, -R89 ;  /* 0x0000001515157c23 */ /* 0x000fe20008010859 */
[----:B------:R-:W-:-:S01]  /*5500*/  FADD.FTZ R95, R65, R100 ;  /* 0x00000064415f7221 */ /* 0x000fc20000010000 */
[--C-:B------:R-:W-:Y:S01]  /*5510*/  FFMA.FTZ R56, R56, UR21, -R89.reuse ;  /* 0x0000001538387c23 */ /* 0x100fe20008010859 */
[----:B------:R-:W-:-:S01]  /*5520*/  FFMA.FTZ R57, R57, UR21, -R89 ;  /* 0x0000001539397c23 */ /* 0x000fc20008010859 */
[----:B------:R-:W2:Y:S01]  /*5530*/  MUFU.EX2 R98, R98 ;  /* 0x0000006200627308 */ /* 0x000ea20000000800 */
[----:B0-----:R-:W-:-:S01]  /*5540*/  FADD.FTZ R76, R38, R5 ;  /* 0x00000005264c7221 */ /* 0x001fc20000010000 */
[----:B------:R-:W-:Y:S01]  /*5550*/  FADD.FTZ R100, R66, R95 ;  /* 0x0000005f42647221 */ /* 0x000fe20000010000 */
[----:B------:R-:W-:-:S01]  /*5560*/  FFMA.FTZ R58, R58, UR21, -R89 ;  /* 0x000000153a3a7c23 */ /* 0x000fc20008010859 */
[--C-:B------:R-:W-:Y:S01]  /*5570*/  FFMA.FTZ R3, R44, UR21, -R89.reuse ;  /* 0x000000152c037c23 */ /* 0x100fe20008010859 */
[----:B------:R-:W-:-:S01]  /*5580*/  FFMA.FTZ R44, R45, UR21, -R89 ;  /* 0x000000152d2c7c23 */ /* 0x000fc20008010859 */
[----:B------:R-:W-:Y:S01]  /*5590*/  FADD.FTZ R95, R67, R100 ;  /* 0x00000064435f7221 */ /* 0x000fe20000010000 */
[----:B------:R-:W-:-:S01]  /*55a0*/  FFMA.FTZ R40, R40, UR21, -R89 ;  /* 0x0000001528287c23 */ /* 0x000fc20008010859 */
[----:B------:R-:W0:Y:S01]  /*55b0*/  MUFU.EX2 R91, R91 ;  /* 0x0000005b005b7308 */ /* 0x000e220000000800 */
[----:B-1----:R-:W-:-:S01]  /*55c0*/  FADD.FTZ R63, R9, R76 ;  /* 0x0000004c093f7221 */ /* 0x002fc20000010000 */
[----:B------:R-:W-:Y:S01]  /*55d0*/  FADD.FTZ R100, R68, R95 ;  /* 0x0000005f44647221 */ /* 0x000fe20000010000 */
[----:B------:R-:W-:-:S01]  /*55e0*/  FFMA.FTZ R41, R41, UR21, -R89 ;  /* 0x0000001529297c23 */ /* 0x000fc20008010859 */
[--C-:B------:R-:W-:Y:S01]  /*55f0*/  FFMA.FTZ R42, R42, UR21, -R89.reuse ;  /* 0x000000152a2a7c23 */ /* 0x100fe20008010859 */
[----:B------:R-:W-:-:S01]  /*5600*/  FFMA.FTZ R43, R43, UR21, -R89 ;  /* 0x000000152b2b7c23 */ /* 0x000fc20008010859 */
[----:B------:R-:W-:Y:S01]  /*5610*/  FADD.FTZ R95, R69, R100 ;  /* 0x00000064455f7221 */ /* 0x000fe20000010000 */
[----:B------:R-:W-:Y:S01]  /*5620*/  F2FP.SATFINITE.E4M3.F32.PACK_AB_MERGE_C R140, R92, R51, R140 ;  /* 0x000000335c8c723e */ /* 0x000fe2000480708c */
[----:B------:R-:W1:Y:S01]  /*5630*/  MUFU.EX2 R12, R12 ;  /* 0x0000000c000c7308 */ /* 0x000e620000000800 */
[----:B--2---:R-:W-:-:S01]  /*5640*/  FADD.FTZ R76, R98, R63 ;  /* 0x0000003f624c7221 */ /* 0x004fc20000010000 */
[----:B------:R-:W-:Y:S01]  /*5650*/  FADD.FTZ R100, R70, R95 ;  /* 0x0000005f46647221 */ /* 0x000fe20000010000 */
[----:B------:R-:W-:-:S01]  /*5660*/  FFMA.FTZ R46, R46, UR21, -R89 ;  /* 0x000000152e2e7c23 */ /* 0x000fc20008010859 */
[--C-:B------:R-:W-:Y:S01]  /*5670*/  FFMA.FTZ R47, R47, UR21, -R89.reuse ;  /* 0x000000152f2f7c23 */ /* 0x100fe20008010859 */
[----:B------:R-:W-:-:S01]  /*5680*/  FFMA.FTZ R53, R53, UR21, -R89 ;  /* 0x0000001535357c23 */ /* 0x000fc20008010859 */
[----:B------:R-:W-:Y:S01]  /*5690*/  FADD.FTZ R100, R71, R100 ;  /* 0x0000006447647221 */ /* 0x000fe20000010000 */
[----:B------:R-:W-:-:S01]  /*56a0*/  FFMA.FTZ R54, R54, UR21, -R89 ;  /* 0x0000001536367c23 */ /* 0x000fc20008010859 */
[----:B------:R-:W2:Y:S01]  /*56b0*/  MUFU.EX2 R13, R13 ;  /* 0x0000000d000d7308 */ /* 0x000ea20000000800 */
[----:B0-----:R-:W-:-:S01]  /*56c0*/  FADD.FTZ R63, R91, R76 ;  /* 0x0000004c5b3f7221 */ /* 0x001fc20000010000 */
[--C-:B------:R-:W-:Y:S01]  /*56d0*/  FFMA.FTZ R24, R24, UR21, -R89.reuse ;  /* 0x0000001518187c23 */ /* 0x100fe20008010859 */
[----:B------:R-:W-:Y:S01]  /*56e0*/  F2FP.SATFINITE.E4M3.F32.PACK_AB_MERGE_C R98, R98, R9, RZ ;  /* 0x000000096262723e */ /* 0x000fe200048070ff */
[--C-:B------:R-:W-:Y:S01]  /*56f0*/  FFMA.FTZ R25, R25, UR21, -R89.reuse ;  /* 0x0000001519197c23 */ /* 0x100fe20008010859 */
[----:B------:R-:W-:-:S01]  /*5700*/  FFMA.FTZ R26, R26, UR21, -R89 ;  /* 0x000000151a1a7c23 */ /* 0x000fc20008010859 */
[----:B------:R-:W-:Y:S01]  /*5710*/  FFMA.FTZ R27, R27, UR21, -R89 ;  /* 0x000000151b1b7c23 */ /* 0x000fe20008010859 */
[----:B------:R-:W-:Y:S01]  /*5720*/  F2FP.SATFINITE.E4M3.F32.PACK_AB_MERGE_C R153, R5, R38, R98 ;  /* 0x000000260599723e */ /* 0x000fe20004807062 */
[----:B------:R-:W0:Y:S01]  /*5730*/  MUFU.EX2 R14, R14 ;  /* 0x0000000e000e7308 */ /* 0x000e220000000800 */
[----:B-1----:R-:W-:-:S01]  /*5740*/  FADD.FTZ R76, R12, R63 ;  /* 0x0000003f0c4c7221 */ /* 0x002fc20000010000 */
[----:B------:R-:W-:-:S06]  /*5750*/  FFMA.FTZ R28, R28, UR21, -R89 ;  /* 0x000000151c1c7c23 */ /* 0x000fcc0008010859 */
[----:B------:R-:W1:Y:S01]  /*5760*/  MUFU.EX2 R15, R15 ;  /* 0x0000000f000f7308 */ /* 0x000e620000000800 */
[----:B--2---:R-:W-:-:S07]  /*5770*/  FADD.FTZ R63, R13, R76 ;  /* 0x0000004c0d3f7221 */ /* 0x004fce0000010000 */
[----:B------:R-:W2:Y:S01]  /*5780*/  MUFU.EX2 R20, R20 ;  /* 0x0000001400147308 */ /* 0x000ea20000000800 */
[----:B0-----:R-:W-:-:S01]  /*5790*/  FADD.FTZ R76, R14, R63 ;  /* 0x0000003f0e4c7221 */ /* 0x001fc20000010000 */
[----:B------:R-:W-:-:S04]  /*57a0*/  FADD.FTZ R63, R77, R100 ;  /* 0x000000644d3f7221 */ /* 0x000fc80000010000 */
[----:B------:R-:W-:Y:S02]  /*57b0*/  FADD.FTZ R70, R78, R63 ;  /* 0x0000003f4e467221 */ /* 0x000fe40000010000 */
[----:B------:R-:W0:Y:S01]  /*57c0*/  MUFU.EX2 R21, R21 ;  /* 0x0000001500157308 */ /* 0x000e220000000800 */
[----:B-1----:R-:W-:-:S01]  /*57d0*/  FADD.FTZ R55, R15, R76 ;  /* 0x0000004c0f377221 */ /* 0x002fc20000010000 */
[----:B------:R-:W-:-:S04]  /*57e0*/  FADD.FTZ R63, R79, R70 ;  /* 0x000000464f3f7221 */ /* 0x000fc80000010000 */
[----:B------:R-:W-:Y:S02]  /*57f0*/  FADD.FTZ R80, R80, R63 ;  /* 0x0000003f50507221 */ /* 0x000fe40000010000 */
[----:B------:R-:W1:Y:S01]  /*5800*/  MUFU.EX2 R94, R94 ;  /* 0x0000005e005e7308 */ /* 0x000e620000000800 */
[----:B--2---:R-:W-:-:S07]  /*5810*/  FADD.FTZ R66, R20, R55 ;  /* 0x0000003714427221 */ /* 0x004fce0000010000 */
[----:B------:R-:W2:Y:S01]  /*5820*/  MUFU.EX2 R72, R72 ;  /* 0x0000004800487308 */ /* 0x000ea20000000800 */
[----:B0-----:R-:W-:-:S07]  /*5830*/  FADD.FTZ R55, R21, R66 ;  /* 0x0000004215377221 */ /* 0x001fce0000010000 */
[----:B------:R-:W0:Y:S01]  /*5840*/  MUFU.EX2 R73, R73 ;  /* 0x0000004900497308 */ /* 0x000e220000000800 */
[----:B-1----:R-:W-:-:S01]  /*5850*/  FADD.FTZ R55, R94, R55 ;  /* 0x000000375e377221 */ /* 0x002fc20000010000 */
[----:B------:R-:W-:-:S04]  /*5860*/  F2FP.SATFINITE.E4M3.F32.PACK_AB_MERGE_C R21, R94, R21, RZ ;  /* 0x000000155e15723e */ /* 0x000fc800048070ff */
[----:B------:R-:W-:Y:S02]  /*5870*/  F2FP.SATFINITE.E4M3.F32.PACK_AB_MERGE_C R149, R20, R15, R21 ;  /* 0x0000000f1495723e */ /* 0x000fe40004807015 */
[----:B------:R-:W1:Y:S01]  /*5880*/  MUFU.EX2 R74, R74 ;  /* 0x0000004a004a7308 */ /* 0x000e620000000800 */
[----:B--2---:R-:W-:-:S01]  /*5890*/  FADD.FTZ R64, R72, R55 ;  /* 0x0000003748407221 */ /* 0x004fc20000010000 */
[----:B------:R-:W-:-:S04]  /*58a0*/  FADD.FTZ R55, R81, R80 ;  /* 0x0000005051377221 */ /* 0x000fc80000010000 */
[----:B------:R-:W-:Y:S02]  /*58b0*/  FADD.FTZ R66, R82, R55 ;  /* 0x0000003752427221 */ /* 0x000fe40000010000 */
        /* <DEDUP_REMOVED lines=9> */
[----:B--2---:R-:W-:-:S01]  /*5950*/  FADD.FTZ R45, R75, R64 ;  /* 0x000000404b2d7221 */ /* 0x004fc20000010000 */
[----:B------:R-:W-:Y:S01]  /*5960*/  FADD.FTZ R87, R87, R66 ;  /* 0x0000004257577221 */ /* 0x000fe20000010000 */
[----:B------:R-:W-:-:S03]  /*5970*/  F2FP.SATFINITE.E4M3.F32.PACK_AB_MERGE_C R74, R75, R74, RZ ;  /* 0x0000004a4b4a723e */ /* 0x000fc600048070ff */
[----:B------:R-:W-:Y:S01]  /*5980*/  FADD.FTZ R90, R90, R87 ;  /* 0x000000575a5a7221 */ /* 0x000fe20000010000 */
[----:B------:R-:W-:Y:S01]  /*5990*/  F2FP.SATFINITE.E4M3.F32.PACK_AB_MERGE_C R151, R73, R72, R74 ;  /* 0x000000484997723e */ /* 0x000fe2000480704a */
        /* <DEDUP_REMOVED lines=10> */
[----:B------:R-:W-:-:S06]  /*5a40*/  FFMA.FTZ R45, R52, UR21, -R89 ;  /* 0x00000015342d7c23 */ /* 0x000fcc0008010859 */
[----:B------:R-:W2:Y:S01]  /*5a50*/  MUFU.EX2 R60, R60 ;  /* 0x0000003c003c7308 */ /* 0x000ea20000000800 */
[----:B0-----:R-:W-:-:S01]  /*5a60*/  FADD.FTZ R64, R93, R64 ;  /* 0x000000405d407221 */ /* 0x001fc20000010000 */
[----:B------:R-:W-:-:S04]  /*5a70*/  F2FP.SATFINITE.E4M3.F32.PACK_AB_MERGE_C R58, R93, R58, RZ ;  /* 0x0000003a5d3a723e */ /* 0x000fc800048070ff */
[----:B------:R-:W-:Y:S02]  /*5a80*/  F2FP.SATFINITE.E4M3.F32.PACK_AB_MERGE_C R145, R57, R56, R58 ;  /* 0x000000383991723e */ /* 0x000fe4000480703a */
[----:B------:R-:W0:Y:S01]  /*5a90*/  MUFU.EX2 R61, R61 ;  /* 0x0000003d003d7308 */ /* 0x000e220000000800 */
[----:B-1----:R-:W-:-:S07]  /*5aa0*/  FADD.FTZ R55, R59, R64 ;  /* 0x000000403b377221 */ /* 0x002fce0000010000 */
        /* <DEDUP_REMOVED lines=10> */
[----:B------:R-:W-:-:S04]  /*5b50*/  F2FP.SATFINITE.E4M3.F32.PACK_AB_MERGE_C R51, R14, R13, RZ ;  /* 0x0000000d0e33723e */ /* 0x000fc800048070ff */
[----:B------:R-:W-:Y:S02]  /*5b60*/  F2FP.SATFINITE.E4M3.F32.PACK_AB_MERGE_C R155, R12, R91, R51 ;  /* 0x0000005b0c9b723e */ /* 0x000fe40004807033 */
[----:B------:R-:W-:Y:S01]  /*5b70*/  MUFU.EX2 R39, R39 ;  /* 0x0000002700277308 */ /* 0x000fe20000000800 */
[----:B0-----:R-:W-:-:S07]  /*5b80*/  FADD.FTZ R13, R41, R64 ;  /* 0x00000040290d7221 */ /* 0x001fce0000010000 */
[----:B------:R-:W0:Y:S01]  /*5b90*/  MUFU.EX2 R43, R43 ;  /* 0x0000002b002b7308 */ /* 0x000e220000000800 */
[----:B-1----:R-:W-:-:S07]  /*5ba0*/  FADD.FTZ R14, R42, R13 ;  /* 0x0000000d2a0e7221 */ /* 0x002fce0000010000 */
[----:B------:R-:W-:Y:S08]  /*5bb0*/  MUFU.EX2 R33, R33 ;  /* 0x0000002100217308 */ /* 0x000ff00000000800 */
[----:B------:R-:W-:Y:S01]  /*5bc0*/  MUFU.EX2 R50, R50 ;  /* 0x0000003200327308 */ /* 0x000fe20000000800 */
[----:B0-----:R-:W-:-:S01]  /*5bd0*/  FADD.FTZ R14, R43, R14 ;  /* 0x0000000e2b0e7221 */ /* 0x001fc20000010000 */
[----:B------:R-:W-:-:S04]  /*5be0*/  F2FP.SATFINITE.E4M3.F32.PACK_AB_MERGE_C R42, R43, R42, RZ ;  /* 0x0000002a2b2a723e */ /* 0x000fc800048070ff */
[----:B------:R-:W-:Y:S02]  /*5bf0*/  F2FP.SATFINITE.E4M3.F32.PACK_AB_MERGE_C R141, R41, R40, R42 ;  /* 0x00000028298d723e */ /* 0x000fe4000480702a */
[----:B------:R-:W0:Y:S08]  /*5c00*/  MUFU.EX2 R3, R3 ;  /* 0x0000000300037308 */ /* 0x000e300000000800 */
[----:B------:R-:W1:Y:S08]  /*5c10*/  MUFU.EX2 R44, R44 ;  /* 0x0000002c002c7308 */ /* 0x000e700000000800 */
[----:B------:R-:W2:Y:S01]  /*5c20*/  MUFU.EX2 R46, R46 ;  /* 0x0000002e002e7308 */ /* 0x000ea20000000800 */
[----:B0-----:R-:W-:-:S07]  /*5c30*/  FADD.FTZ R13, R3, R14 ;  /* 0x0000000e030d7221 */ /* 0x001fce0000010000 */
[----:B------:R-:W-:Y:S01]  /*5c40*/  MUFU.EX2 R37, R37 ;  /* 0x0000002500257308 */ /* 0x000fe20000000800 */
[----:B-1----:R-:W-:-:S07]  /*5c50*/  FADD.FTZ R13, R44, R13 ;  /* 0x0000000d2c0d7221 */ /* 0x002fce0000010000 */
[----:B------:R-:W-:Y:S01]  /*5c60*/  MUFU.EX2 R36, R36 ;  /* 0x0000002400247308 */ /* 0x000fe20000000800 */
[----:B--2---:R-:W-:-:S07]  /*5c70*/  FADD.FTZ R14, R46, R13 ;  /* 0x0000000d2e0e7221 */ /* 0x004fce0000010000 */
[----:B------:R0:W-:Y:S08]  /*5c80*/  MUFU.EX2 R52, R53 ;  /* 0x0000003500347308 */ /* 0x0001f00000000800 */
[----:B------:R-:W1:Y:S01]  /*5c90*/  MUFU.EX2 R47, R47 ;  /* 0x0000002f002f7308 */ /* 0x000e620000000800 */
[----:B0-----:R-:W-:-:S04]  /*5ca0*/  F2FP.SATFINITE.E4M3.F32.PACK_AB_MERGE_C R53, R39, R48, RZ ;  /* 0x000000302735723e */ /* 0x001fc800048070ff */
[----:B------:R-:W-:Y:S01]  /*5cb0*/  F2FP.SATFINITE.E4M3.F32.PACK_AB_MERGE_C R142, R50, R33, R53 ;  /* 0x00000021328e723e */ /* 0x000fe20004807035 */
[----:B------:R-:W-:-:S02]  /*5cc0*/  FADD.FTZ R33, R33, R30 ;  /* 0x0000001e21217221 */ /* 0x000fc40000010000 */
[----:B------:R-:W-:Y:S02]  /*5cd0*/  MUFU.EX2 R32, R32 ;  /* 0x0000002000207308 */ /* 0x000fe40000000800 */
[----:B------:R-:W-:-:S04]  /*5ce0*/  FADD.FTZ R33, R50, R33 ;  /* 0x0000002132217221 */ /* 0x000fc80000010000 */
[----:B------:R-:W-:Y:S02]  /*5cf0*/  FADD.FTZ R48, R48, R33 ;  /* 0x0000002130307221 */ /* 0x000fe40000010000 */
[----:B------:R-:W-:Y:S01]  /*5d00*/  MUFU.EX2 R49, R49 ;  /* 0x0000003100317308 */ /* 0x000fe20000000800 */
[----:B-1----:R-:W-:-:S01]  /*5d10*/  FADD.FTZ R14, R47, R14 ;  /* 0x0000000e2f0e7221 */ /* 0x002fc20000010000 */
[----:B------:R-:W-:Y:S01]  /*5d20*/  FADD.FTZ R39, R39, R48 ;  /* 0x0000003027277221 */ /* 0x000fe20000010000 */
[----:B------:R-:W-:-:S04]  /*5d30*/  F2FP.SATFINITE.E4M3.F32.PACK_AB_MERGE_C R46, R47, R46, RZ ;  /* 0x0000002e2f2e723e */ /* 0x000fc800048070ff */
[----:B------:R-:W-:Y:S01]  /*5d40*/  F2FP.SATFINITE.E4M3.F32.PACK_AB_MERGE_C R143, R44, R3, R46 ;  /* 0x000000032c8f723e */ /* 0x000fe2000480702e */
[----:B------:R-:W0:Y:S08]  /*5d50*/  MUFU.EX2 R45, R45 ;  /* 0x0000002d002d7308 */ /* 0x000e300000000800 */
[----:B------:R-:W1:Y:S08]  /*5d60*/  MUFU.EX2 R54, R54 ;  /* 0x0000003600367308 */ /* 0x000e700000000800 */
[----:B------:R-:W-:Y:S01]  /*5d70*/  MUFU.EX2 R29, R29 ;  /* 0x0000001d001d7308 */ /* 0x000fe20000000800 */
[----:B0-----:R-:W-:-:S04]  /*5d80*/  FADD.FTZ R5, R45, R14 ;  /* 0x0000000e2d057221 */ /* 0x001fc80000010000 */
[----:B------:R-:W-:-:S03]  /*5d90*/  FADD.FTZ R5, R52, R5 ;  /* 0x0000000534057221 */ /* 0x000fc60000010000 */
[----:B------:R-:W0:Y:S01]  /*5da0*/  MUFU.EX2 R4, R4 ;  /* 0x0000000400047308 */ /* 0x000e220000000800 */
[----:B-1----:R-:W-:-:S07]  /*5db0*/  FADD.FTZ R12, R54, R5 ;  /* 0x00000005360c7221 */ /* 0x002fce0000010000 */
[----:B------:R1:W2:Y:S08]  /*5dc0*/  MUFU.EX2 R9, R24 ;  /* 0x0000001800097308 */ /* 0x0002b00000000800 */
[----:B------:R-:W-:Y:S01]  /*5dd0*/  MUFU.EX2 R35, R35 ;  /* 0x0000002300237308 */ /* 0x000fe20000000800 */
[----:B-1----:R-:W-:Y:S02]  /*5de0*/  F2FP.SATFINITE.E4M3.F32.PACK_AB_MERGE_C R24, R36, R37, RZ ;  /* 0x000000252418723e */ /* 0x002fe400048070ff */
[----:B0-----:R-:W-:-:S02]  /*5df0*/  F2FP.SATFINITE.E4M3.F32.PACK_AB_MERGE_C R5, R4, R29, RZ ;  /* 0x0000001d0405723e */ /* 0x001fc400048070ff */
[----:B------:R-:W-:Y:S01]  /*5e00*/  F2FP.SATFINITE.E4M3.F32.PACK_AB_MERGE_C R136, R49, R32, R24 ;  /* 0x000000203188723e */ /* 0x000fe20004807018 */
[----:B------:R-:W-:Y:S02]  /*5e10*/  FADD.FTZ R32, R32, R39 ;  /* 0x0000002720207221 */ /* 0x000fe40000010000 */
[----:B------:R-:W0:Y:S01]  /*5e20*/  MUFU.EX2 R34, R34 ;  /* 0x0000002200227308 */ /* 0x000e220000000800 */
[----:B--2---:R-:W-:-:S01]  /*5e30*/  FADD.FTZ R12, R9, R12 ;  /* 0x0000000c090c7221 */ /* 0x004fc20000010000 */
[----:B------:R-:W-:Y:S01]  /*5e40*/  FADD.FTZ R32, R49, R32 ;  /* 0x0000002031207221 */ /* 0x000fe20000010000 */
[----:B------:R-:W-:-:S03]  /*5e50*/  F2FP.SATFINITE.E4M3.F32.PACK_AB_MERGE_C R54, R9, R54, RZ ;  /* 0x000000360936723e */ /* 0x000fc600048070ff */
[----:B------:R-:W-:Y:S01]  /*5e60*/  FADD.FTZ R37, R37, R32 ;  /* 0x0000002025257221 */ /* 0x000fe20000010000 */
[----:B------:R-:W-:Y:S01]  /*5e70*/  F2FP.SATFINITE.E4M3.F32.PACK_AB_MERGE_C R137, R52, R45, R54 ;  /* 0x0000002d3489723e */ /* 0x000fe20004807036 */
[----:B------:R-:W1:Y:S02]  /*5e80*/  MUFU.EX2 R25, R25 ;  /* 0x0000001900197308 */ /* 0x000e640000000800 */
[----:B------:R-:W-:-:S06]  /*5e90*/  FADD.FTZ R36, R36, R37 ;  /* 0x0000002524247221 */ /* 0x000fcc0000010000 */
[----:B------:R-:W2:Y:S01]  /*5ea0*/  MUFU.EX2 R26, R26 ;  /* 0x0000001a001a7308 */ /* 0x000ea20000000800 */
[----:B0-----:R-:W-:Y:S01]  /*5eb0*/  F2FP.SATFINITE.E4M3.F32.PACK_AB_MERGE_C R138, R34, R35, R5 ;  /* 0x00000023228a723e */ /* 0x001fe20004807005 */
[----:B------:R-:W-:-:S04]  /*5ec0*/  FADD.FTZ R35, R35, R36 ;  /* 0x0000002423237221 */ /* 0x000fc80000010000 */
[----:B------:R-:W-:Y:S02]  /*5ed0*/  FADD.FTZ R34, R34, R35 ;  /* 0x0000002322227221 */ /* 0x000fe40000010000 */
[----:B------:R-:W-:Y:S01]  /*5ee0*/  MUFU.EX2 R27, R27 ;  /* 0x0000001b001b7308 */ /* 0x000fe20000000800 */
[----:B-1----:R-:W-:-:S07]  /*5ef0*/  FADD.FTZ R5, R25, R12 ;  /* 0x0000000c19057221 */ /* 0x002fce0000010000 */
[----:B------:R-:W0:Y:S01]  /*5f00*/  MUFU.EX2 R28, R28 ;  /* 0x0000001c001c7308 */ /* 0x000e220000000800 */
[----:B--2---:R-:W-:-:S01]  /*5f10*/  FADD.FTZ R12, R26, R5 ;  /* 0x000000051a0c7221 */ /* 0x004fc20000010000 */
[----:B------:R-:W-:-:S04]  /*5f20*/  FADD.FTZ R5, R29, R34 ;  /* 0x000000221d057221 */ /* 0x000fc80000010000 */
[----:B------:R-:W-:Y:S01]  /*5f30*/  FADD.FTZ R5, R4, R5 ;  /* 0x0000000504057221 */ /* 0x000fe20000010000 */
[----:B0-----:R-:W-:Y:S01]  /*5f40*/  F2FP.SATFINITE.E4M3.F32.PACK_AB_MERGE_C R3, R28, R27, RZ ;  /* 0x0000001b1c03723e */ /* 0x001fe200048070ff */
[----:B------:R-:W-:-:S03]  /*5f50*/  FADD.FTZ R27, R27, R12 ;  /* 0x0000000c1b1b7221 */ /* 0x000fc60000010000 */
[----:B------:R-:W-:Y:S01]  /*5f60*/  F2FP.SATFINITE.E4M3.F32.PACK_AB_MERGE_C R139, R26, R25, R3 ;  /* 0x000000191a8b723e */ /* 0x000fe20004807003 */
[----:B------:R-:W-:-:S01]  /*5f70*/  FADD.FTZ R4, R28, R27 ;  /* 0x0000001b1c047221 */ /* 0x000fc20000010000 */
        /* <DEDUP_REMOVED lines=13> */
.L_x_851:
[----:B------:R-:W-:-:S11]  /*6050*/  UISETP.NE.AND UP1, UPT, UR7, 0x1, UPT ;  /* 0x000000010700788c */ /* 0x000fd6000bf25270 */
[----:B------:R-:W-:Y:S02]  /*6060*/  @UP1 ULDC.64 UR14, c[0x0][0x9e8] ;  /* 0x00027a00000e1ab9 */ /* 0x000fe40000000a00 */
[----:B------:R-:W-:-:S04]  /*6070*/  UIMAD.WIDE.U32 UR10, UR12, UR14, URZ ;  /* 0x0000000e0c0a72a5 */ /* 0x000fc8000f8e003f */
[----:B------:R-:W-:-:S12]  /*6080*/  @UP1 USHF.R.U32.HI UR12, URZ, UR15, UR11 ;  /* 0x0000000f3f0c1299 */ /* 0x000fd8000801160b */
.L_x_852:
[----:B------:R-:W-:-:S04]  /*6090*/  UIMAD UR7, UR12, UR7, UR7 ;  /* 0x000000070c0772a4 */ /* 0x000fc8000f8e0207 */
[----:B------:R-:W-:-:S04]  /*60a0*/  UISETP.LT.AND UP1, UPT, UR6, UR7, UPT ;  /* 0x000000070600728c */ /* 0x000fc8000bf21270 */
[----:B------:R-:W-:-:S12]  /*60b0*/  USEL UR6, UR6, UR7, UP1 ;  /* 0x0000000706067287 */ /* 0x000fd80008800000 */
.L_x_850:
        /* <DEDUP_REMOVED lines=23> */
[----:B------:R-:W-:Y:S01]  /*6230*/  IADD3 R21, R6, R18, -R19 ;  /* 0x0000001206157210 */ /* 0x000fe20007ffe813 */
[----:B------:R-:W-:Y:S01]  /*6240*/  IMAD.MOV.U32 R55, RZ, RZ, RZ ;  /* 0x000000ffff377224 */ /* 0x000fe200078e00ff */
[----:B------:R-:W-:Y:S01]  /*6250*/  ULDC UR22, c[0x0][0x9e4] ;  /* 0x0002790000167ab9 */ /* 0x000fe20000000800 */
[----:B------:R-:W-:Y:S01]  /*6260*/  ULDC UR21, c[0x0][0x988] ;  /* 0x0002620000157ab9 */ /* 0x000fe20000000800 */
[----:B------:R-:W-:Y:S01]  /*6270*/  LOP3.LUT R13, RZ, R21, RZ, 0x33, !PT ;  /* 0x00000015ff0d7212 */ /* 0x000fe200078e33ff */
[----:B------:R-:W-:Y:S01]  /*6280*/  VIADD R15, R21, 0x8 ;  /* 0x00000008150f7836 */ /* 0x000fe20000000000 */
[----:B------:R-:W-:-:S04]  /*6290*/  ULDC UR23, c[0x0][0x9e0] ;  /* 0x0002780000177ab9 */ /* 0x000fc80000000800 */
[----:B------:R-:W-:-:S07]  /*62a0*/  LOP3.LUT R9, RZ, R15, RZ, 0x33, !PT ;  /* 0x0000000fff097212 */ /* 0x000fce00078e33ff */
.L_x_871:
[----:B------:R-:W-:-:S04]  /*62b0*/  UIADD3 UR26, UR38, 0x1, URZ ;  /* 0x00000001261a7890 */ /* 0x000fc8000fffe03f */
[----:B------:R-:W-:-:S04]  /*62c0*/  UISETP.NE.AND UP1, UPT, UR26, 0x2, UPT ;  /* 0x000000021a00788c */ /* 0x000fc8000bf25270 */
[----:B------:R-:W-:Y:S02]  /*62d0*/  USEL UR25, URZ, 0x1, UP1 ;  /* 0x000000013f197887 */ /* 0x000fe40008800000 */
[----:B------:R-:W-:Y:S02]  /*62e0*/  USEL UR26, UR26, URZ, UP1 ;  /* 0x0000003f1a1a7287 */ /* 0x000fe40008800000 */
[----:B------:R-:W-:Y:S01]  /*62f0*/  ULOP3.LUT UR25, UR37, UR25, URZ, 0x3c, !UPT ;  /* 0x0000001925197292 */ /* 0x000fe2000f8e3c3f */
[----:B------:R-:W-:Y:S11]  /*6300*/  @!P0 BRA `(.L_x_854) ;  /* 0x0000000000048947 */ /* 0x000ff60003800000 */
[----:B------:R-:W-:Y:S01]  /*6310*/  BPT.TRAP 0x1 ;  /* 0x000000040000795c */ /* 0x000fe20000300000 */
.L_x_854:
[----:B------:R-:W-:Y:S01]  /*6320*/  ULEA UR24, UR26, UR45, 0x3 ;  /* 0x0000002d1a187291 */ /* 0x000fe2000f8e183f */
[----:B------:R-:W-:-:S05]  /*6330*/  IMAD.U32 R12, RZ, RZ, UR25 ;  /* 0x00000019ff0c7e24 */ /* 0x000fca000f8e00ff */
[----:B------:R-:W-:-:S04]  /*6340*/  SHF.L.U32 R12, R12, 0x1f, RZ ;  /* 0x0000001f0c0c7819 */ /* 0x000fc800000006ff */
[----:B------:R0:W1:Y:S01]  /*6350*/  SYNCS.PHASECHK.TRANS64.TRYWAIT P1, [UR24+0x13230], R12 ;  /* 0x0132300cff0075a7 */ /* 0x0000620008020158 */
[----:B------:R-:W-:Y:S05]  /*6360*/  @!P0 BRA `(.L_x_855) ;  /* 0x0000000000048947 */ /* 0x000fea0003800000 */
[----:B------:R-:W-:Y:S01]  /*6370*/  BPT.TRAP 0x1 ;  /* 0x000000040000795c */ /* 0x000fe20000300000 */
.L_x_855:
[----:B-1----:R-:W-:Y:S05]  /*6380*/  @P1 BRA `(.L_x_856) ;  /* 0x0000000000081947 */ /* 0x002fea0003800000 */
[----:B------:R-:W1:Y:S02]  /*6390*/  SYNCS.PHASECHK.TRANS64.TRYWAIT P1, [UR24+0x13230], R12 ;  /* 0x0132300cff0075a7 */ /* 0x000e640008020158 */
[----:B-1----:R-:W-:Y:S05]  /*63a0*/  @!P1 BRA `(.L_x_857) ;  /* 0x0000012c00349947 */ /* 0x002fea0003800000 */
.L_x_856:
        /* <DEDUP_REMOVED lines=39> */
[----:B-1----:R-:W-:-:S06]  /*6620*/  WARPGROUP.ARRIVE ;  /* 0x00000000000079c5 */ /* 0x002fcc0000000000 */
        /* <DEDUP_REMOVED lines=24> */
.L_x_858:
[----:B------:R-:W-:Y:S01]  /*67b0*/  ULEA UR11, UR38, UR45, 0x3 ;  /* 0x0000002d260b7291 */ /* 0x000fe2000f8e183f */
[----:B0-----:R-:W-:-:S05]  /*67c0*/  IMAD.U32 R12, RZ, RZ, UR37 ;  /* 0x00000025ff0c7e24 */ /* 0x001fca000f8e00ff */
[----:B------:R-:W-:-:S04]  /*67d0*/  SHF.L.U32 R12, R12, 0x1f, RZ ;  /* 0x0000001f0c0c7819 */ /* 0x000fc800000006ff */
[----:B------:R0:W1:Y:S01]  /*67e0*/  SYNCS.PHASECHK.TRANS64.TRYWAIT P1, [UR11+0x13250], R12 ;  /* 0x0132500cff0075a7 */ /* 0x000062000802014b */
[----:B------:R-:W-:Y:S05]  /*67f0*/  @!P0 BRA `(.L_x_859) ;  /* 0x0000000000048947 */ /* 0x000fea0003800000 */
[----:B------:R-:W-:Y:S01]  /*6800*/  BPT.TRAP 0x1 ;  /* 0x000000040000795c */ /* 0x000fe20000300000 */
.L_x_859:
[----:B-1----:R-:W-:Y:S05]  /*6810*/  @P1 BRA `(.L_x_860) ;  /* 0x0000000000081947 */ /* 0x002fea0003800000 */
[----:B------:R-:W1:Y:S02]  /*6820*/  SYNCS.PHASECHK.TRANS64.TRYWAIT P1, [UR11+0x13250], R12 ;  /* 0x0132500cff0075a7 */ /* 0x000e64000802014b */
[----:B-1----:R-:W-:Y:S05]  /*6830*/  @!P1 BRA `(.L_x_861) ;  /* 0x0000012800289947 */ /* 0x002fea0003800000 */
.L_x_860:
[----:B------:R-:W-:Y:S01]  /*6840*/  UIADD3 UR6, UR45, 0x1000, URZ ;  /* 0x000010002d067890 */ /* 0x000fe2000fffe03f */
[----:B------:R-:W-:Y:S01]  /*6850*/  WARPGROUP.ARRIVE ;  /* 0x00000000000079c5 */ /* 0x000fe20000000000 */
[----:B------:R-:W-:Y:S01]  /*6860*/  UMOV UR7, 0xc0000010 ;  /* 0xc000001000077882 */ /* 0x000fe20000000000 */
[C---:B-1----:R-:W-:Y:S01]  /*6870*/  FMUL.FTZ R14, R0.reuse, R121 ;  /* 0x00000079000e7220 */ /* 0x042fe20000410000 */
[----:B------:R-:W-:Y:S01]  /*6880*/  USHF.R.U32.HI UR6, URZ, 0x4, UR6 ;  /* 0x000000043f067899 */ /* 0x000fe20008011606 */
[C---:B------:R-:W-:Y:S01]  /*6890*/  FMUL.FTZ R121, R0.reuse, R124 ;  /* 0x0000007c00797220 */ /* 0x040fe20000410000 */
[C---:B------:R-:W-:Y:S01]  /*68a0*/  FMUL.FTZ R124, R0.reuse, R127 ;  /* 0x0000007f007c7220 */ /* 0x040fe20000410000 */
[C---:B------:R-:W-:Y:S01]  /*68b0*/  FMUL.FTZ R127, R0.reuse, R130 ;  /* 0x00000082007f7220 */ /* 0x040fe20000410000 */
[----:B------:R-:W-:Y:S01]  /*68c0*/  ULOP3.LUT UR6, UR6, 0x3fff, URZ, 0xc0, !UPT ;  /* 0x00003fff06067892 */ /* 0x000fe2000f8ec03f */
[C---:B------:R-:W-:Y:S01]  /*68d0*/  FMUL.FTZ R130, R0.reuse, R133 ;  /* 0x0000008500827220 */ /* 0x040fe20000410000 */
[C---:B------:R-:W-:Y:S01]  /*68e0*/  FMUL.FTZ R133, R0.reuse, R77 ;  /* 0x0000004d00857220 */ /* 0x040fe20000410000 */
[C---:B------:R-:W-:Y:S01]  /*68f0*/  FMUL.FTZ R77, R0.reuse, R78 ;  /* 0x0000004e004d7220 */ /* 0x040fe20000410000 */
[----:B------:R-:W-:Y:S01]  /*6900*/  ULOP3.LUT UR6, UR6, 0x10000, URZ, 0xfc, !UPT ;  /* 0x0001000006067892 */ /* 0x000fe2000f8efc3f */
[C---:B------:R-:W-:Y:S01]  /*6910*/  FMUL.FTZ R78, R0.reuse, R79 ;  /* 0x0000004f004e7220 */ /* 0x040fe20000410000 */
[C---:B0-----:R-:W-:Y:S01]  /*6920*/  FMUL.FTZ R12, R0.reuse, R120 ;  /* 0x00000078000c7220 */ /* 0x041fe20000410000 */
[C---:B------:R-:W-:Y:S01]  /*6930*/  FMUL.FTZ R79, R0.reuse, R82 ;  /* 0x00000052004f7220 */ /* 0x040fe20000410000 */
[----:B------:R-:W-:Y:S01]  /*6940*/  UIMAD UR10, UR38, 0x280, UR6 ;  /* 0x00000280260a78a4 */ /* 0x000fe2000f8e0206 */
[C---:B------:R-:W-:Y:S01]  /*6950*/  FMUL.FTZ R120, R0.reuse, R123 ;  /* 0x0000007b00787220 */ /* 0x040fe20000410000 */
[C---:B------:R-:W-:Y:S01]  /*6960*/  FMUL.FTZ R82, R0.reuse, R83 ;  /* 0x0000005300527220 */ /* 0x040fe20000410000 */
[C---:B------:R-:W-:Y:S01]  /*6970*/  FMUL.FTZ R123, R0.reuse, R126 ;  /* 0x0000007e007b7220 */ /* 0x040fe20000410000 */
[C---:B------:R-:W-:Y:S01]  /*6980*/  FMUL.FTZ R83, R0.reuse, R86 ;  /* 0x0000005600537220 */ /* 0x040fe20000410000 */
[C---:B------:R-:W-:Y:S01]  /*6990*/  FMUL.FTZ R126, R0.reuse, R129 ;  /* 0x00000081007e7220 */ /* 0x040fe20000410000 */
[C---:B------:R-:W-:Y:S01]  /*69a0*/  FMUL.FTZ R86, R0.reuse, R56 ;  /* 0x0000003800567220 */ /* 0x040fe20000410000 */
[----:B------:R-:W-:Y:S01]  /*69b0*/  UMOV UR6, UR10 ;  /* 0x0000000a00067c82 */ /* 0x000fe20008000000 */
[C---:B------:R-:W-:Y:S01]  /*69c0*/  FMUL.FTZ R129, R0.reuse, R132 ;  /* 0x0000008400817220 */ /* 0x040fe20000410000 */
[----:B------:R-:W-:Y:S01]  /*69d0*/  QGMMA.64x64x32.F32.E4M3.E4M3 R24, R152, gdesc[UR4], R24, gsb0 ;  /* 0x00e0000498187df3 */ /* 0x000fe20008000818 */
[----:B------:R-:W-:Y:S01]  /*69e0*/  UIADD3 UR6, UR10, 0x80, URZ ;  /* 0x000000800a067890 */ /* 0x000fe2000fffe03f */
[----:B------:R-:W-:Y:S01]  /*69f0*/  IMAD.U32 R56, RZ, RZ, UR24 ;  /* 0x00000018ff387e24 */ /* 0x000fe2000f8e00ff */
        /* <DEDUP_REMOVED lines=61> */
[----:B------:R-:W1:Y:S01]  /*6dd0*/  MUFU.TANH R14, R14 ;  /* 0x0000000e000e7308 */ /* 0x000e620000002400 */
[----:B------:R-:W-:-:S02]  /*6de0*/  WARPGROUP.DEPBAR.LE gsb0, 0x0 ;  /* 0x00008000000079c5 */ /* 0x000fc40000010000 */
[----:B------:R-:W-:-:S06]  /*6df0*/  WARPGROUP.ARRIVE ;  /* 0x00000000000079c5 */ /* 0x000fcc0000000000 */
[----:B------:R-:W2:Y:S01]  /*6e00*/  S2R R155, SR_TID.X ;  /* 0x00000000009b7919 */ /* 0x000ea20000002100 */
[----:B------:R-:W3:Y:S01]  /*6e10*/  MUFU.TANH R20, R20 ;  /* 0x0000001400147308 */ /* 0x000ee20000002400 */
[----:B------:R-:W-:Y:S01]  /*6e20*/  QGMMA.64x64x32.F32.E4M3.E4M3 R24, R148, gdesc[UR4], R24, gsb0 ;  /* 0x00e0000494187df3 */ /* 0x000fe20008000818 */
[----:B------:R-:W-:Y:S01]  /*6e30*/  UIADD3 UR6, UR10, 0x100, URZ ;  /* 0x000001000a067890 */ /* 0x000fe2000fffe03f */
[----:B------:R-:W-:-:S05]  /*6e40*/  UMOV UR7, 0xc0000010 ;  /* 0xc000001000077882 */ /* 0x000fca0000000000 */
[----:B------:R-:W4:Y:S08]  /*6e50*/  MUFU.TANH R120, R120 ;  /* 0x0000007800787308 */ /* 0x000f300000002400 */
[----:B------:R-:W0:Y:S08]  /*6e60*/  MUFU.TANH R121, R121 ;  /* 0x0000007900797308 */ /* 0x000e300000002400 */
[----:B------:R-:W0:Y:S01]  /*6e70*/  MUFU.TANH R122, R122 ;  /* 0x0000007a007a7308 */ /* 0x000e220000002400 */
[----:B--2---:R-:W-:-:S07]  /*6e80*/  LOP3.LUT P1, RZ, R155, 0x7f, RZ, 0xc0, !PT ;  /* 0x0000007f9bff7812 */ /* 0x004fce000782c0ff */
[----:B------:R-:W2:Y:S08]  /*6e90*/  MUFU.TANH R123, R123 ;  /* 0x0000007b007b7308 */ /* 0x000eb00000002400 */
[----:B------:R-:W0:Y:S01]  /*6ea0*/  MUFU.TANH R124, R124 ;  /* 0x0000007c007c7308 */ /* 0x000e220000002400 */
[----:B------:R-:W-:-:S07]  /*6eb0*/  @!P1 VIADD R56, R56, 0x13240 ;  /* 0x0001324038389836 */ /* 0x000fce0000000000 */
[----:B------:R-:W0:Y:S01]  /*6ec0*/  MUFU.TANH R125, R125 ;  /* 0x0000007d007d7308 */ /* 0x000e220000002400 */
[----:B------:R-:W-:-:S07]  /*6ed0*/  @!P1 PRMT R56, RZ, 0x654, R56 ;  /* 0x00000654ff389816 */ /* 0x000fce0000000038 */
[----:B------:R-:W0:Y:S08]  /*6ee0*/  MUFU.TANH R126, R126 ;  /* 0x0000007e007e7308 */ /* 0x000e300000002400 */
[----:B------:R-:W0:Y:S08]  /*6ef0*/  MUFU.TANH R127, R127 ;  /* 0x0000007f007f7308 */ /* 0x000e300000002400 */
[----:B------:R-:W0:Y:S08]  /*6f00*/  MUFU.TANH R128, R128 ;  /* 0x0000008000807308 */ /* 0x000e300000002400 */
[----:B------:R-:W0:Y:S01]  /*6f10*/  MUFU.TANH R129, R129 ;  /* 0x0000008100817308 */ /* 0x000e220000002400 */
[----:B------:R-:W-:-:S02]  /*6f20*/  WARPGROUP.DEPBAR.LE gsb0, 0x0 ;  /* 0x00008000000079c5 */ /* 0x000fc40000010000 */
[----:B------:R-:W-:-:S05]  /*6f30*/  WARPGROUP.ARRIVE ;  /* 0x00000000000079c5 */ /* 0x000fca0000000000 */
[----:B------:R-:W0:Y:S01]  /*6f40*/  MUFU.TANH R130, R130 ;  /* 0x0000008200827308 */ /* 0x000e220000002400 */
[----:B------:R-:W-:Y:S01]  /*6f50*/  QGMMA.64x64x32.F32.E4M3.E4M3 R24, R144, gdesc[UR4], R24, gsb0 ;  /* 0x00e0000490187df3 */ /* 0x000fe20008000818 */
[----:B------:R-:W-:Y:S01]  /*6f60*/  UIADD3 UR6, UR10, 0x180, URZ ;  /* 0x000001800a067890 */ /* 0x000fe2000fffe03f */
[----:B------:R-:W-:-:S05]  /*6f70*/  UMOV UR7, 0xc0000010 ;  /* 0xc000001000077882 */ /* 0x000fca0000000000 */
        /* <DEDUP_REMOVED lines=29> */
[----:B------:R-:W-:Y:S02]  /*7150*/  FMUL.FTZ R63, R0, R67 ;  /* 0x00000043003f7220 */ /* 0x000fe40000410000 */
[----:B------:R-:W0:Y:S01]  /*7160*/  MUFU.TANH R90, R90 ;  /* 0x0000005a005a7308 */ /* 0x000e220000002400 */
[----:B------:R-:W-:Y:S01]  /*7170*/  IMAD R67, R17, -0x2, R70 ;  /* 0xfffffffe11437824 */ /* 0x000fe200078e0246 */
[----:B------:R-:W-:Y:S06]  /*7180*/  QGMMA.64x64x32.F32.E4M3.E4M3 R24, R136, gdesc[UR4], R24, gsb0 ;  /* 0x00e0000488187df3 */ /* 0x000fec0008000818 */
        /* <DEDUP_REMOVED lines=10> */
[----:B------:R-:W-:Y:S01]  /*7230*/  FMUL.FTZ R136, R0, R68 ;  /* 0x0000004400887220 */ /* 0x000fe20000410000 */
[----:B------:R-:W-:Y:S01]  /*7240*/  IADD3 R138, R70, 0x1, R18 ;  /* 0x00000001468a7810 */ /* 0x000fe20007ffe012 */
[----:B------:R-:W-:Y:S01]  /*7250*/  FMUL.FTZ R68, R0, R71 ;  /* 0x0000004700447220 */ /* 0x000fe20000410000 */
[----:B------:R0:W-:Y:S01]  /*7260*/  @!P1 SYNCS.ARRIVE.TRANS64.RED.A1T0 RZ, [R56+URZ], RZ ;  /* 0x000000ff38ff99a7 */ /* 0x0001e2000810043f */
[----:B------:R-:W-:Y:S01]  /*7270*/  PLOP3.LUT P1, PT, PT, PT, UP0, 0x40, 0x0 ;  /* 0x000000000000781c */ /* 0x000fe20003f2e808 */
[----:B------:R-:W0:Y:S01]  /*7280*/  MUFU.TANH R100, R100 ;  /* 0x0000006400647308 */ /* 0x000e220000002400 */
[----:B------:R-:W-:-:S04]  /*7290*/  IMAD.IADD R138, R138, 0x1, -R19 ;  /* 0x000000018a8a7824 */ /* 0x000fc800078e0a13 */
[----:B------:R-:W-:-:S03]  /*72a0*/  IMAD R138, R17, -0x2, R138 ;  /* 0xfffffffe118a7824 */ /* 0x000fc600078e028a */
[----:B------:R-:W0:Y:S01]  /*72b0*/  MUFU.TANH R101, R101 ;  /* 0x0000006500657308 */ /* 0x000e220000002400 */
[C---:B------:R-:W-:Y:S02]  /*72c0*/  VIADD R139, R138.reuse, UR23 ;  /* 0x000000178a8b7c36 */ /* 0x040fe40008000000 */
[----:B------:R-:W-:Y:S02]  /*72d0*/  VIADD R138, R138, UR20 ;  /* 0x000000148a8a7c36 */ /* 0x000fe40008000000 */
[C---:B------:R-:W-:Y:S02]  /*72e0*/  IMAD.IADD R137, R6.reuse, 0x1, R139 ;  /* 0x0000000106897824 */ /* 0x040fe400078e028b */
[----:B------:R-:W-:Y:S01]  /*72f0*/  IMAD.IADD R71, R6, 0x1, R138 ;  /* 0x0000000106477824 */ /* 0x000fe200078e028a */
        /* <DEDUP_REMOVED lines=34> */
[----:B-1234-:R-:W-:Y:S05]  /*7520*/  @P1 BRA `(.L_x_862) ;  /* 0x0000000000541947 */ /* 0x01efea0003800000 */
[----:B------:R-:W-:Y:S01]  /*7530*/  ISETP.GT.AND P1, PT, R21, -0x1, PT ;  /* 0xffffffff1500780c */ /* 0x000fe20003f24270 */
[----:B------:R-:W-:-:S12]  /*7540*/  BSSY B0, `(.L_x_863) ;  /* 0x0000010000007945 */ /* 0x000fd80003800000 */
[----:B------:R-:W-:Y:S05]  /*7550*/  @P1 BRA `(.L_x_864) ;  /* 0x0000000000201947 */ /* 0x000fea0003800000 */
[----:B------:R-:W-:-:S05]  /*7560*/  IMAD.U32 R141, RZ, RZ, UR22 ;  /* 0x00000016ff8d7e24 */ /* 0x000fca000f8e00ff */
[----:B------:R-:W-:-:S13]  /*7570*/  ISETP.NE.AND P1, PT, R141, 0x1, PT ;  /* 0x000000018d00780c */ /* 0x000fda0003f25270 */
[----:B0-----:R-:W0:Y:S02]  /*7580*/  @P1 LDC.64 R56, c[0x0][0x9e8] ;  /* 0x00027a00ff381b82 */ /* 0x001e240000000a00 */
[----:B0-----:R-:W-:-:S04]  /*7590*/  @P1 IMAD.HI.U32 R142, R13, R56, RZ ;  /* 0x000000380d8e1227 */ /* 0x001fc800078e00ff */
[----:B------:R-:W-:Y:S01]  /*75a0*/  IMAD.MOV.U32 R56, RZ, RZ, R13 ;  /* 0x000000ffff387224 */ /* 0x000fe200078e000d */
[----:B------:R-:W-:-:S04]  /*75b0*/  @P1 SHF.R.U32.HI R56, RZ, R57, R142 ;  /* 0x00000039ff381219 */ /* 0x000fc8000001168e */
[----:B------:R-:W-:Y:S01]  /*75c0*/  LOP3.LUT R56, RZ, R56, RZ, 0x33, !PT ;  /* 0x00000038ff387212 */ /* 0x000fe200078e33ff */
[----:B------:R-:W-:Y:S06]  /*75d0*/  BRA `(.L_x_865) ;  /* 0x0000000000187947 */ /* 0x000fec0003800000 */
.L_x_864:
[----:B------:R-:W-:-:S05]  /*75e0*/  IMAD.U32 R141, RZ, RZ, UR22 ;  /* 0x00000016ff8d7e24 */ /* 0x000fca000f8e00ff */
[----:B------:R-:W-:-:S13]  /*75f0*/  ISETP.NE.AND P1, PT, R141, 0x1, PT ;  /* 0x000000018d00780c */ /* 0x000fda0003f25270 */
[----:B0-----:R-:W0:Y:S02]  /*7600*/  @P1 LDC.64 R56, c[0x0][0x9e8] ;  /* 0x00027a00ff381b82 */ /* 0x001e240000000a00 */
[----:B0-----:R-:W-:-:S04]  /*7610*/  @P1 IMAD.HI.U32 R142, R21, R56, RZ ;  /* 0x00000038158e1227 */ /* 0x001fc800078e00ff */
[----:B------:R-:W-:Y:S01]  /*7620*/  IMAD.MOV.U32 R56, RZ, RZ, R21 ;  /* 0x000000ffff387224 */ /* 0x000fe200078e0015 */
[----:B------:R-:W-:-:S07]  /*7630*/  @P1 SHF.R.U32.HI R56, RZ, R57, R142 ;  /* 0x00000039ff381219 */ /* 0x000fce000001168e */
.L_x_865:
[----:B------:R-:W-:Y:S05]  /*7640*/  BSYNC B0 ;  /* 0x0000000000007941 */ /* 0x000fea0003800000 */
.L_x_863:
[----:B------:R-:W-:-:S05]  /*7650*/  IMAD R56, R56, R141, R67 ;  /* 0x0000008d38387224 */ /* 0x000fca00078e0243 */
[----:B------:R-:W-:Y:S02]  /*7660*/  VIADDMNMX R137, R56, R141, R137, PT ;  /* 0x0000008d38897246 */ /* 0x000fe40003800189 */
[----:B------:R-:W-:-:S07]  /*7670*/  VIMNMX R71, R71, R56, !PT ;  /* 0x0000003847477248 */ /* 0x000fce0007fe0100 */
.L_x_862:
[C---:B------:R-:W-:Y:S01]  /*7680*/  ISETP.GE.AND P3, PT, R70.reuse, 0x9, PT ;  /* 0x000000094600780c */ /* 0x040fe20003f66270 */
[C---:B------:R-:W-:Y:S01]  /*7690*/  IMAD.IADD R139, R7.reuse, 0x1, R139 ;  /* 0x00000001078b7824 */ /* 0x040fe200078e028b */
[C---:B------:R-:W-:Y:S01]  /*76a0*/  ISETP.GE.AND P1, PT, R70.reuse, 0x2, PT ;  /* 0x000000024600780c */ /* 0x040fe20003f26270 */
        /* <DEDUP_REMOVED lines=12> */
[C---:B------:R-:W-:Y:S02]  /*7770*/  ISETP.GE.AND P4, PT, R70.reuse, 0x11, PT ;  /* 0x000000114600780c */ /* 0x040fe40003f86270 */
[C---:B------:R-:W-:Y:S02]  /*7780*/  ISETP.LT.OR P3, PT, R137.reuse, 0x9, P3 ;  /* 0x000000098900780c */ /* 0x040fe40001f61670 */
[----:B------:R-:W-:Y:S02]  /*7790*/  ISETP.LT.OR P2, PT, R137, 0xa, P2 ;  /* 0x0000000a8900780c */ /* 0x000fe40001741670 */
[----:B0-----:R-:W-:Y:S02]  /*77a0*/  FSEL R121, R121, -INF , !P3 ;  /* 0xff80000079797808 */ /* 0x001fe40005800000 */
        /* <DEDUP_REMOVED lines=215> */
[----:B------:R-:W-:Y:S01]  /*8520*/  ISETP.GT.AND P6, PT, R15, -0x1, PT ;  /* 0xffffffff0f00780c */ /* 0x000fe20003fc4270 */
[----:B------:R-:W-:-:S12]  /*8530*/  BSSY B0, `(.L_x_867) ;  /* 0x0000010000007945 */ /* 0x000fd80003800000 */
[----:B------:R-:W-:Y:S05]  /*8540*/  @P6 BRA `(.L_x_868) ;  /* 0x0000000000206947 */ /* 0x000fea0003800000 */
[----:B------:R-:W-:-:S05]  /*8550*/  IMAD.U32 R142, RZ, RZ, UR22 ;  /* 0x00000016ff8e7e24 */ /* 0x000fca000f8e00ff */
[----:B------:R-:W-:-:S13]  /*8560*/  ISETP.NE.AND P6, PT, R142, 0x1, PT ;  /* 0x000000018e00780c */ /* 0x000fda0003fc5270 */
[----:B------:R-:W0:Y:S02]  /*8570*/  @P6 LDC.64 R56, c[0x0][0x9e8] ;  /* 0x00027a00ff386b82 */ /* 0x000e240000000a00 */
[----:B0-----:R-:W-:-:S04]  /*8580*/  @P6 IMAD.HI.U32 R70, R9, R56, RZ ;  /* 0x0000003809466227 */ /* 0x001fc800078e00ff */
[----:B------:R-:W-:Y:S01]  /*8590*/  IMAD.MOV.U32 R56, RZ, RZ, R9 ;  /* 0x000000ffff387224 */ /* 0x000fe200078e0009 */
[----:B------:R-:W-:-:S04]  /*85a0*/  @P6 SHF.R.U32.HI R56, RZ, R57, R70 ;  /* 0x00000039ff386219 */ /* 0x000fc80000011646 */
[----:B------:R-:W-:Y:S01]  /*85b0*/  LOP3.LUT R56, RZ, R56, RZ, 0x33, !PT ;  /* 0x00000038ff387212 */ /* 0x000fe200078e33ff */
[----:B------:R-:W-:Y:S06]  /*85c0*/  BRA `(.L_x_869) ;  /* 0x0000000000187947 */ /* 0x000fec0003800000 */
.L_x_868:
[----:B------:R-:W-:-:S05]  /*85d0*/  IMAD.U32 R142, RZ, RZ, UR22 ;  /* 0x00000016ff8e7e24 */ /* 0x000fca000f8e00ff */
[----:B------:R-:W-:-:S13]  /*85e0*/  ISETP.NE.AND P6, PT, R142, 0x1, PT ;  /* 0x000000018e00780c */ /* 0x000fda0003fc5270 */
[----:B------:R-:W0:Y:S02]  /*85f0*/  @P6 LDC.64 R56, c[0x0][0x9e8] ;  /* 0x00027a00ff386b82 */ /* 0x000e240000000a00 */
[----:B0-----:R-:W-:-:S04]  /*8600*/  @P6 IMAD.HI.U32 R70, R15, R56, RZ ;  /* 0x000000380f466227 */ /* 0x001fc800078e00ff */
[----:B------:R-:W-:Y:S01]  /*8610*/  IMAD.MOV.U32 R56, RZ, RZ, R15 ;  /* 0x000000ffff387224 */ /* 0x000fe200078e000f */
[----:B------:R-:W-:-:S07]  /*8620*/  @P6 SHF.R.U32.HI R56, RZ, R57, R70 ;  /* 0x00000039ff386219 */ /* 0x000fce0000011646 */
.L_x_869:
[----:B------:R-:W-:Y:S05]  /*8630*/  BSYNC B0 ;  /* 0x0000000000007941 */ /* 0x000fea0003800000 */
.L_x_867:
[----:B------:R-:W-:-:S05]  /*8640*/  IMAD R67, R56, R142, R67 ;  /* 0x0000008e38437224 */ /* 0x000fca00078e0243 */
[----:B------:R-:W-:Y:S02]  /*8650*/  VIADDMNMX R139, R67, R142, R139, PT ;  /* 0x0000008e438b7246 */ /* 0x000fe4000380018b */
[----:B------:R-:W-:-:S07]  /*8660*/  VIMNMX R138, R138, R67, !PT ;  /* 0x000000438a8a7248 */ /* 0x000fce0007fe0100 */
.L_x_866:
        /* <DEDUP_REMOVED lines=101> */
[----:B------:R-:W0:Y:S01]  /*8cc0*/  SHFL.BFLY PT, R56, R67, 0x2, 0x1f ;  /* 0x0c401f0043387f89 */ /* 0x000e2200000e0000 */
        /* <DEDUP_REMOVED lines=13> */
[----:B0-----:R-:W-:-:S02]  /*8da0*/  FMNMX.FTZ R70, R67, R56, !PT ;  /* 0x0000003843467209 */ /* 0x001fc40007810000 */
[----:B------:R-:W-:Y:S02]  /*8db0*/  FSEL R91, R91, -INF , !P1 ;  /* 0xff8000005b5b7808 */ /* 0x000fe40004800000 */
[----:B------:R-:W-:Y:S01]  /*8dc0*/  LOP3.LUT P1, RZ, R16, 0x200000, RZ, 0xc0, !PT ;  /* 0x0020000010ff7812 */ /* 0x000fe2000782c0ff */
[----:B------:R-:W0:Y:S01]  /*8dd0*/  SHFL.BFLY PT, R57, R70, 0x1, 0x1f ;  /* 0x0c201f0046397f89 */ /* 0x000e2200000e0000 */
[C---:B------:R-:W-:Y:S02]  /*8de0*/  ISETP.GT.AND P5, PT, R138.reuse, 0x98, !P5 ;  /* 0x000000988a00780c */ /* 0x040fe40006fa4270 */
[----:B------:R-:W-:Y:S02]  /*8df0*/  ISETP.GT.AND P1, PT, R138, 0x48, !P1 ;  /* 0x000000488a00780c */ /* 0x000fe40004f24270 */
[C---:B------:R-:W-:Y:S02]  /*8e00*/  ISETP.LT.OR P4, PT, R139.reuse, 0x92, P4 ;  /* 0x000000928b00780c */ /* 0x040fe40002781670 */
[----:B------:R-:W-:-:S02]  /*8e10*/  ISETP.LT.OR P1, PT, R139, 0x49, P1 ;  /* 0x000000498b00780c */ /* 0x000fc40000f21670 */
[----:B------:R-:W-:Y:S02]  /*8e20*/  ISETP.LT.OR P5, PT, R139, 0x99, P5 ;  /* 0x000000998b00780c */ /* 0x000fe40002fa1670 */
[----:B------:R-:W-:Y:S02]  /*8e30*/  FSEL R94, R94, -INF , !P1 ;  /* 0xff8000005e5e7808 */ /* 0x000fe40004800000 */
[----:B------:R-:W-:Y:S02]  /*8e40*/  LOP3.LUT P1, RZ, R16, 0x100000, RZ, 0xc0, !PT ;  /* 0x0010000010ff7812 */ /* 0x000fe4000782c0ff */
[----:B------:R-:W-:Y:S02]  /*8e50*/  FSEL R66, R66, -INF , !P5 ;  /* 0xff80000042427808 */ /* 0x000fe40006800000 */
[----:B------:R-:W-:-:S04]  /*8e60*/  ISETP.GT.AND P1, PT, R138, 0x49, !P1 ;  /* 0x000000498a00780c */ /* 0x000fc80004f24270 */
[----:B------:R-:W-:Y:S02]  /*8e70*/  ISETP.LT.OR P1, PT, R139, 0x4a, P1 ;  /* 0x0000004a8b00780c */ /* 0x000fe40000f21670 */
[----:B0-----:R-:W-:Y:S02]  /*8e80*/  FMNMX.FTZ R56, R70, R57, !PT ;  /* 0x0000003946387209 */ /* 0x001fe40007810000 */
        /* <DEDUP_REMOVED lines=68> */
[----:B------:R-:W-:Y:S02]  /*92d0*/  FMNMX.FTZ R137, R57, R10, !PT ;  /* 0x0000000a39897209 */ /* 0x000fe40007810000 */
[----:B------:R-:W-:Y:S02]  /*92e0*/  FSEL R67, R20, RZ, P1 ;  /* 0x000000ff14437208 */ /* 0x000fe40000800000 */
[----:B------:R-:W-:-:S03]  /*92f0*/  ISETP.LT.OR P2, PT, R139, 0x9a, P2 ;  /* 0x0000009a8b00780c */ /* 0x000fc60001741670 */
        /* <DEDUP_REMOVED lines=80> */
[----:B------:R-:W-:Y:S02]  /*9800*/  FMNMX.FTZ R137, R59, R122, !PT ;  /* 0x0000007a3b897209 */ /* 0x000fe40007810000 */
[----:B------:R-:W-:Y:S01]  /*9810*/  FSEL R122, R62, -INF , !P3 ;  /* 0xff8000003e7a7808 */ /* 0x000fe20005800000 */
[----:B------:R-:W-:-:S01]  /*9820*/  FFMA.FTZ R62, R76, UR21, -R67 ;  /* 0x000000154c3e7c23 */ /* 0x000fc20008010843 */
[----:B------:R-:W-:Y:S02]  /*9830*/  FMNMX.FTZ R126, R60, R137, !PT ;  /* 0x000000893c7e7209 */ /* 0x000fe40007810000 */
[----:B------:R-:W-:Y:S01]  /*9840*/  FSEL R76, R63, -INF , !P4 ;  /* 0xff8000003f4c7808 */ /* 0x000fe20006000000 */
[----:B------:R-:W-:Y:S01]  /*9850*/  MUFU.EX2 R109, R109 ;  /* 0x0000006d006d7308 */ /* 0x000fe20000000800 */
[----:B------:R-:W-:-:S02]  /*9860*/  FMNMX.FTZ R137, R61, R126, !PT ;  /* 0x0000007e3d897209 */ /* 0x000fc40007810000 */
[----:B------:R-:W-:Y:S02]  /*9870*/  FSEL R126, R68, -INF , !P2 ;  /* 0xff800000447e7808 */ /* 0x000fe40005000000 */
[----:B------:R-:W-:-:S03]  /*9880*/  FMNMX.FTZ R137, R122, R137, !PT ;  /* 0x000000897a897209 */ /* 0x000fc60007810000 */
[----:B------:R0:W-:Y:S01]  /*9890*/  MUFU.EX2 R63, R62 ;  /* 0x0000003e003f7308 */ /* 0x0001e20000000800 */
[----:B------:R-:W-:-:S04]  /*98a0*/  FMNMX.FTZ R137, R76, R137, !PT ;  /* 0x000000894c897209 */ /* 0x000fc80007810000 */
[----:B------:R-:W-:-:S03]  /*98b0*/  FMNMX.FTZ R137, R66, R137, !PT ;  /* 0x0000008942897209 */ /* 0x000fc60007810000 */
[----:B------:R1:W-:Y:S01]  /*98c0*/  MUFU.EX2 R68, R133 ;  /* 0x0000008500447308 */ /* 0x0003e20000000800 */
[----:B------:R-:W-:-:S05]  /*98d0*/  FMNMX.FTZ R137, R126, R137, !PT ;  /* 0x000000897e897209 */ /* 0x000fca0007810000 */
[----:B0-----:R-:W0:Y:S02]  /*98e0*/  SHFL.BFLY PT, R62, R137, 0x2, 0x1f ;  /* 0x0c401f00893e7f89 */ /* 0x001e2400000e0000 */
[----:B------:R-:W-:Y:S01]  /*98f0*/  MUFU.EX2 R112, R112 ;  /* 0x0000007000707308 */ /* 0x000fe20000000800 */
[----:B-1----:R-:W-:-:S01]  /*9900*/  FFMA.FTZ R133, R135, UR21, -R67 ;  /* 0x0000001587857c23 */ /* 0x002fc20008010843 */
[----:B------:R-:W-:Y:S01]  /*9910*/  FFMA.FTZ R135, R136, UR21, -R67 ;  /* 0x0000001588877c23 */ /* 0x000fe20008010843 */
[----:B------:R-:W-:Y:S01]  /*9920*/  IMAD.U32 R67, RZ, RZ, UR21 ;  /* 0x00000015ff437e24 */ /* 0x000fe2000f8e00ff */
[----:B------:R-:W-:-:S04]  /*9930*/  FSEL R136, R56, RZ, P1 ;  /* 0x000000ff38887208 */ /* 0x000fc80000800000 */
[----:B------:R-:W-:Y:S01]  /*9940*/  MUFU.EX2 R113, R113 ;  /* 0x0000007100717308 */ /* 0x000fe20000000800 */
[----:B------:R-:W-:-:S04]  /*9950*/  FADD.FTZ R11, -R136, R11 ;  /* 0x0000000b880b7221 */ /* 0x000fc80000010100 */
[----:B------:R-:W-:-:S03]  /*9960*/  FMUL.FTZ R11, R11, UR21 ;  /* 0x000000150b0b7c20 */ /* 0x000fc60008410000 */
[----:B------:R-:W-:Y:S01]  /*9970*/  MUFU.EX2 R136, R69 ;  /* 0x0000004500887308 */ /* 0x000fe20000000800 */
[----:B0-----:R-:W-:-:S07]  /*9980*/  FMNMX.FTZ R62, R137, R62, !PT ;  /* 0x0000003e893e7209 */ /* 0x001fce0007810000 */
[----:B------:R-:W0:Y:S01]  /*9990*/  MUFU.EX2 R11, R11 ;  /* 0x0000000b000b7308 */ /* 0x000e220000000800 */
[----:B------:R-:W1:Y:S07]  /*99a0*/  SHFL.BFLY PT, R137, R62, 0x1, 0x1f ;  /* 0x0c201f003e897f89 */ /* 0x000e6e00000e0000 */
[----:B------:R-:W-:Y:S08]  /*99b0*/  MUFU.EX2 R116, R116 ;  /* 0x0000007400747308 */ /* 0x000ff00000000800 */
[----:B------:R-:W-:Y:S01]  /*99c0*/  MUFU.EX2 R117, R117 ;  /* 0x0000007500757308 */ /* 0x000fe20000000800 */
[----:B0-----:R-:W-:-:S07]  /*99d0*/  FFMA.FTZ R138, R11, R5, R12 ;  /* 0x000000050b8a7223 */ /* 0x001fce000001000c */
[----:B------:R-:W-:Y:S01]  /*99e0*/  MUFU.EX2 R88, R88 ;  /* 0x0000005800587308 */ /* 0x000fe20000000800 */
[----:B-1----:R-:W-:-:S04]  /*99f0*/  FMNMX.FTZ R62, R62, R137, !PT ;  /* 0x000000893e3e7209 */ /* 0x002fc80007810000 */
[C---:B------:R-:W-:Y:S01]  /*9a00*/  FSETP.NEU.FTZ.AND P1, PT, R62.reuse, -INF , PT ;  /* 0xff8000003e00780b */ /* 0x040fe20003f3d000 */
[----:B------:R-:W-:-:S02]  /*9a10*/  FFMA.FTZ R67, R62, R67, -8 ;  /* 0xc10000003e437423 */ /* 0x000fc40000010043 */
[----:B------:R-:W-:Y:S03]  /*9a20*/  MUFU.EX2 R89, R89 ;  /* 0x0000005900597308 */ /* 0x000fe60000000800 */
[----:B------:R-:W-:-:S05]  /*9a30*/  FSEL R67, R67, RZ, P1 ;  /* 0x000000ff43437208 */ /* 0x000fca0000800000 */
[----:B------:R-:W-:Y:S01]  /*9a40*/  MUFU.EX2 R92, R92 ;  /* 0x0000005c005c7308 */ /* 0x000fe20000000800 */
[----:B------:R-:W-:-:S01]  /*9a50*/  FFMA.FTZ R137, R123, UR21, -R67 ;  /* 0x000000157b897c23 */ /* 0x000fc20008010843 */
[--C-:B------:R-:W-:Y:S01]  /*9a60*/  FFMA.FTZ R123, R127, UR21, -R67.reuse ;  /* 0x000000157f7b7c23 */ /* 0x100fe20008010843 */
[----:B------:R-:W-:-:S01]  /*9a70*/  FFMA.FTZ R127, R131, UR21, -R67 ;  /* 0x00000015837f7c23 */ /* 0x000fc20008010843 */
[----:B------:R-:W-:Y:S01]  /*9a80*/  FSEL R131, R62, RZ, P1 ;  /* 0x000000ff3e837208 */ /* 0x000fe20000800000 */
[----:B------:R-:W-:-:S01]  /*9a90*/  FFMA.FTZ R57, R57, UR21, -R67 ;  /* 0x0000001539397c23 */ /* 0x000fc20008010843 */
[--C-:B------:R-:W-:Y:S01]  /*9aa0*/  FFMA.FTZ R120, R120, UR21, -R67.reuse ;  /* 0x0000001578787c23 */ /* 0x100fe20008010843 */
[----:B------:R-:W-:-:S01]  /*9ab0*/  FFMA.FTZ R124, R124, UR21, -R67 ;  /* 0x000000157c7c7c23 */ /* 0x000fc20008010843 */
[----:B------:R-:W-:Y:S01]  /*9ac0*/  MUFU.EX2 R69, R137 ;  /* 0x0000008900457308 */ /* 0x000fe20000000800 */
[----:B------:R-:W-:-:S01]  /*9ad0*/  FADD.FTZ R131, -R131, R10 ;  /* 0x0000000a83837221 */ /* 0x000fc20000010100 */
[--C-:B------:R-:W-:Y:S01]  /*9ae0*/  FFMA.FTZ R128, R128, UR21, -R67.reuse ;  /* 0x0000001580807c23 */ /* 0x100fe20008010843 */
[----:B------:R-:W-:-:S01]  /*9af0*/  FFMA.FTZ R132, R132, UR21, -R67 ;  /* 0x0000001584847c23 */ /* 0x000fc20008010843 */
[--C-:B------:R-:W-:Y:S01]  /*9b00*/  FFMA.FTZ R106, R106, UR21, -R67.reuse ;  /* 0x000000156a6a7c23 */ /* 0x100fe20008010843 */
[----:B------:R-:W-:Y:S01]  /*9b10*/  FMUL.FTZ R10, R131, UR21 ;  /* 0x00000015830a7c20 */ /* 0x000fe20008410000 */
[----:B------:R-:W-:Y:S01]  /*9b20*/  FADD.FTZ R131, R71, R138 ;  /* 0x0000008a47837221 */ /* 0x000fe20000010000 */
[----:B------:R-:W-:-:S01]  /*9b30*/  FFMA.FTZ R107, R107, UR21, -R67 ;  /* 0x000000156b6b7c23 */ /* 0x000fc20008010843 */
[----:B------:R-:W-:Y:S01]  /*9b40*/  MUFU.EX2 R57, R57 ;  /* 0x0000003900397308 */ /* 0x000fe20000000800 */
[----:B------:R-:W-:-:S01]  /*9b50*/  FFMA.FTZ R110, R110, UR21, -R67 ;  /* 0x000000156e6e7c23 */ /* 0x000fc20008010843 */
[----:B------:R-:W-:Y:S01]  /*9b60*/  FADD.FTZ R138, R14, R131 ;  /* 0x000000830e8a7221 */ /* 0x000fe20000010000 */
[----:B------:R-:W-:-:S01]  /*9b70*/  FFMA.FTZ R111, R111, UR21, -R67 ;  /* 0x000000156f6f7c23 */ /* 0x000fc20008010843 */
[--C-:B------:R-:W-:Y:S01]  /*9b80*/  FFMA.FTZ R114, R114, UR21, -R67.reuse ;  /* 0x0000001572727c23 */ /* 0x100fe20008010843 */
[----:B------:R-:W-:-:S01]  /*9b90*/  FFMA.FTZ R115, R115, UR21, -R67 ;  /* 0x0000001573737c23 */ /* 0x000fc20008010843 */
[----:B------:R-:W-:Y:S01]  /*9ba0*/  FADD.FTZ R131, R121, R138 ;  /* 0x0000008a79837221 */ /* 0x000fe20000010000 */
[----:B------:R-:W-:-:S01]  /*9bb0*/  FFMA.FTZ R118, R118, UR21, -R67 ;  /* 0x0000001576767c23 */ /* 0x000fc20008010843 */
[----:B------:R-:W0:Y:S01]  /*9bc0*/  MUFU.EX2 R10, R10 ;  /* 0x0000000a000a7308 */ /* 0x000e220000000800 */
[----:B------:R-:W-:-:S01]  /*9bd0*/  FFMA.FTZ R119, R119, UR21, -R67 ;  /* 0x0000001577777c23 */ /* 0x000fc20008010843 */
[----:B------:R-:W-:Y:S01]  /*9be0*/  FADD.FTZ R138, R20, R131 ;  /* 0x00000083148a7221 */ /* 0x000fe20000010000 */
[----:B------:R-:W-:-:S01]  /*9bf0*/  FFMA.FTZ R90, R90, UR21, -R67 ;  /* 0x000000155a5a7c23 */ /* 0x000fc20008010843 */
[--C-:B------:R-:W-:Y:S01]  /*9c00*/  FFMA.FTZ R91, R91, UR21, -R67.reuse ;  /* 0x000000155b5b7c23 */ /* 0x100fe20008010843 */
[----:B------:R-:W-:-:S01]  /*9c10*/  FFMA.FTZ R94, R94, UR21, -R67 ;  /* 0x000000155e5e7c23 */ /* 0x000fc20008010843 */
[----:B------:R-:W-:Y:S01]  /*9c20*/  FADD.FTZ R131, R125, R138 ;  /* 0x0000008a7d837221 */ /* 0x000fe20000010000 */
[----:B------:R-:W-:-:S01]  /*9c30*/  FFMA.FTZ R95, R95, UR21, -R67 ;  /* 0x000000155f5f7c23 */ /* 0x000fc20008010843 */
[----:B------:R-:W1:Y:S01]  /*9c40*/  MUFU.EX2 R120, R120 ;  /* 0x0000007800787308 */ /* 0x000e620000000800 */
[----:B------:R-:W-:-:S01]  /*9c50*/  FFMA.FTZ R98, R98, UR21, -R67 ;  /* 0x0000001562627c23 */ /* 0x000fc20008010843 */
[----:B------:R-:W-:Y:S01]  /*9c60*/  FADD.FTZ R138, R70, R131 ;  /* 0x00000083468a7221 */ /* 0x000fe20000010000 */
[----:B------:R-:W-:-:S01]  /*9c70*/  FFMA.FTZ R99, R99, UR21, -R67 ;  /* 0x0000001563637c23 */ /* 0x000fc20008010843 */
[--C-:B------:R-:W-:Y:S01]  /*9c80*/  FFMA.FTZ R102, R102, UR21, -R67.reuse ;  /* 0x0000001566667c23 */ /* 0x100fe20008010843 */
[----:B------:R-:W-:-:S01]  /*9c90*/  FFMA.FTZ R103, R103, UR21, -R67 ;  /* 0x0000001567677c23 */ /* 0x000fc20008010843 */
[----:B------:R-:W-:Y:S01]  /*9ca0*/  FADD.FTZ R131, R129, R138 ;  /* 0x0000008a81837221 */ /* 0x000fe20000010000 */
[----:B------:R-:W-:-:S01]  /*9cb0*/  FFMA.FTZ R74, R74, UR21, -R67 ;  /* 0x000000154a4a7c23 */ /* 0x000fc20008010843 */
[----:B------:R-:W2:Y:S01]  /*9cc0*/  MUFU.EX2 R124, R124 ;  /* 0x0000007c007c7308 */ /* 0x000ea20000000800 */
[----:B0-----:R-:W-:-:S01]  /*9cd0*/  FFMA.FTZ R5, R10, R4, R57 ;  /* 0x000000040a057223 */ /* 0x001fc20000010039 */
[--C-:B------:R-:W-:Y:S01]  /*9ce0*/  FFMA.FTZ R75, R75, UR21, -R67.reuse ;  /* 0x000000154b4b7c23 */ /* 0x100fe20008010843 */
[----:B------:R-:W-:-:S01]  /*9cf0*/  FFMA.FTZ R77, R77, UR21, -R67 ;  /* 0x000000154d4d7c23 */ /* 0x000fc20008010843 */
[--C-:B------:R-:W-:Y:S01]  /*9d00*/  FFMA.FTZ R78, R78, UR21, -R67.reuse ;  /* 0x000000154e4e7c23 */ /* 0x100fe20008010843 */
[----:B------:R-:W-:-:S01]  /*9d10*/  FFMA.FTZ R79, R79, UR21, -R67 ;  /* 0x000000154f4f7c23 */ /* 0x000fc20008010843 */
[--C-:B------:R-:W-:Y:S01]  /*9d20*/  FFMA.FTZ R82, R82, UR21, -R67.reuse ;  /* 0x0000001552527c23 */ /* 0x100fe20008010843 */
[----:B------:R-:W-:-:S01]  /*9d30*/  FFMA.FTZ R83, R83, UR21, -R67 ;  /* 0x0000001553537c23 */ /* 0x000fc20008010843 */
[----:B------:R-:W0:Y:S01]  /*9d40*/  MUFU.EX2 R123, R123 ;  /* 0x0000007b007b7308 */ /* 0x000e220000000800 */
[----:B-1----:R-:W-:-:S01]  /*9d50*/  FADD.FTZ R4, R120, R5 ;  /* 0x0000000578047221 */ /* 0x002fc20000010000 */
        /* <DEDUP_REMOVED lines=8> */
[--C-:B------:R-:W-:Y:S01]  /*9de0*/  FFMA.FTZ R122, R122, UR21, -R67.reuse ;  /* 0x000000157a7a7c23 */ /* 0x100fe20008010843 */
[----:B------:R-:W-:-:S05]  /*9df0*/  FFMA.FTZ R66, R66, UR21, -R67 ;  /* 0x0000001542427c23 */ /* 0x000fca0008010843 */
        /* <DEDUP_REMOVED lines=8> */
[----:B0-----:R-:W-:-:S07]  /*9e80*/  FADD.FTZ R5, R132, R5 ;  /* 0x0000000584057221 */ /* 0x001fce0000010000 */
[----:B------:R-:W0:Y:S01]  /*9e90*/  MUFU.EX2 R110, R110 ;  /* 0x0000006e006e7308 */ /* 0x000e220000000800 */
        /* <DEDUP_REMOVED lines=56> */
[----:B0-----:R-:W-:-:S04]  /*a220*/  FADD.FTZ R4, R73, R4 ;  /* 0x0000000449047221 */ /* 0x001fc80000010000 */
[----:B------:R-:W-:-:S03]  /*a230*/  FADD.FTZ R5, R63, R4 ;  /* 0x000000043f057221 */ /* 0x000fc60000010000 */
[----:B------:R-:W0:Y:S01]  /*a240*/  MUFU.EX2 R78, R78 ;  /* 0x0000004e004e7308 */ /* 0x000e220000000800 */
[----:B-1----:R-:W-:-:S01]  /*a250*/  FADD.FTZ R138, R75, R138 ;  /* 0x0000008a4b8a7221 */ /* 0x002fc20000010000 */
[----:B------:R-:W-:-:S06]  /*a260*/  FADD.FTZ R5, R68, R5 ;  /* 0x0000000544057221 */ /* 0x000fcc0000010000 */
[----:B------:R-:W1:Y:S01]  /*a270*/  MUFU.EX2 R80, R80 ;  /* 0x0000005000507308 */ /* 0x000e620000000800 */
[----:B--2---:R-:W-:-:S07]  /*a280*/  FADD.FTZ R131, R77, R138 ;  /* 0x0000008a4d837221 */ /* 0x004fce0000010000 */
[----:B------:R-:W2:Y:S01]  /*a290*/  MUFU.EX2 R79, R79 ;  /* 0x0000004f004f7308 */ /* 0x000ea20000000800 */
[----:B0-----:R-:W-:-:S01]  /*a2a0*/  FADD.FTZ R4, R78, R131 ;  /* 0x000000834e047221 */ /* 0x001fc20000010000 */
[--C-:B------:R-:W-:Y:S01]  /*a2b0*/  FFMA.FTZ R131, R76, UR21, -R67.reuse ;  /* 0x000000154c837c23 */ /* 0x100fe20008010843 */
[----:B------:R-:W-:-:S05]  /*a2c0*/  FFMA.FTZ R67, R126, UR21, -R67 ;  /* 0x000000157e437c23 */ /* 0x000fca0008010843 */
        /* <DEDUP_REMOVED lines=41> */
[----:B0-----:R-:W-:-:S01]  /*a560*/  FADD.FTZ R137, R135, R4 ;  /* 0x0000000487897221 */ /* 0x001fc20000010000 */
[----:B-1----:R-:W-:-:S03]  /*a570*/  FADD.FTZ R4, R66, R5 ;  /* 0x0000000542047221 */ /* 0x002fc60000010000 */
[----:B------:R-:W-:Y:S01]  /*a580*/  FADD.FTZ R5, R136, R137 ;  /* 0x0000008988057221 */ /* 0x000fe20000010000 */
[----:B--2---:R-:W-:-:S01]  /*a590*/  FADD.FTZ R4, R67, R4 ;  /* 0x0000000443047221 */ /* 0x004fc20000010000 */
[----:B------:R-:W-:Y:S06]  /*a5a0*/  @!P0 BRA `(.L_x_870) ;  /* 0x0000000000048947 */ /* 0x000fec0003800000 */
[----:B------:R-:W-:Y:S01]  /*a5b0*/  BPT.TRAP 0x1 ;  /* 0x000000040000795c */ /* 0x000fe20000300000 */
.L_x_870:
        /* <DEDUP_REMOVED lines=82> */
[----:B------:R-:W-:Y:S01]  /*aae0*/  IMAD.MOV.U32 R10, RZ, RZ, R62 ;  /* 0x000000ffff0a7224 */ /* 0x000fe200078e003e */
[----:B------:R-:W-:Y:S01]  /*aaf0*/  UMOV UR38, UR26 ;  /* 0x0000001a00267c82 */ /* 0x000fe20008000000 */
[----:B------:R-:W-:Y:S01]  /*ab00*/  IMAD.MOV.U32 R11, RZ, RZ, R56 ;  /* 0x000000ffff0b7224 */ /* 0x000fe200078e0038 */
[----:B------:R-:W-:-:S06]  /*ab10*/  UMOV UR37, UR25 ;  /* 0x0000001900257c82 */ /* 0x000fcc0008000000 */
.L_x_853:
[----:B------:R-:W0:Y:S01]  /*ab20*/  LDC R9, c[0x0][0x9e4] ;  /* 0x00027900ff097b82 */ /* 0x000e220000000800 */
[----:B------:R-:W-:Y:S01]  /*ab30*/  ULDC UR6, c[0x0][0x9dc] ;  /* 0x0002770000067ab9 */ /* 0x000fe20000000800 */
[----:B------:R-:W-:Y:S01]  /*ab40*/  LOP3.LUT R2, R2, 0xffffffef, RZ, 0xc0, !PT ;  /* 0xffffffef02027812 */ /* 0x000fe200078ec0ff */
[----:B------:R-:W-:-:S05]  /*ab50*/  VIADD R12, R22, -UR6 ;  /* 0x80000006160c7c36 */ /* 0x000fca0008000000 */
[----:B------:R-:W-:Y:S02]  /*ab60*/  R2UR UR6, R12 ;  /* 0x000000000c0672ca */ /* 0x000fe400000e0000 */
[----:B0-----:R-:W-:-:S13]  /*ab70*/  ISETP.GE.AND P1, PT, R9, 0x1, PT ;  /* 0x000000010900780c */ /* 0x001fda0003f26270 */
[----:B------:R-:W-:Y:S01]  /*ab80*/  @P1 LOP3.LUT R2, R2, 0x10, RZ, 0xfc, !PT ;  /* 0x0000001002021812 */ /* 0x000fe200078efcff */
[----:B------:R-:W-:Y:S06]  /*ab90*/  @!P1 BRA `(.L_x_872) ;  /* 0x0000000000449947 */ /* 0x000fec0003800000 */
        /* <DEDUP_REMOVED lines=9> */
.L_x_873:
[----:B------:R-:W-:-:S13]  /*ac30*/  ISETP.NE.AND P1, PT, R9, 0x1, PT ;  /* 0x000000010900780c */ /* 0x000fda0003f25270 */
[----:B------:R-:W0:Y:S02]  /*ac40*/  @P1 LDC.64 R12, c[0x0][0x9e8] ;  /* 0x00027a00ff0c1b82 */ /* 0x000e240000000a00 */
[----:B0-----:R-:W-:-:S05]  /*ac50*/  @P1 IMAD.HI.U32 R12, R22, R12, RZ ;  /* 0x0000000c160c1227 */ /* 0x001fca00078e00ff */
[----:B------:R-:W-:-:S07]  /*ac60*/  @P1 SHF.R.U32.HI R22, RZ, R13, R12 ;  /* 0x0000000dff161219 */ /* 0x000fce000001160c */
.L_x_874:
[----:B------:R-:W-:-:S05]  /*ac70*/  IMAD R22, R22, R9, RZ ;  /* 0x0000000916167224 */ /* 0x000fca00078e02ff */
[----:B------:R-:W-:-:S13]  /*ac80*/  R2UR UR7, R22 ;  /* 0x00000000160772ca */ /* 0x000fda00000e0000 */
[----:B------:R-:W-:-:S04]  /*ac90*/  UISETP.LT.AND UP0, UPT, UR6, UR7, UPT ;  /* 0x000000070600728c */ /* 0x000fc8000bf01270 */
[----:B------:R-:W-:-:S12]  /*aca0*/  USEL UR6, UR6, UR7, !UP0 ;  /* 0x0000000706067287 */ /* 0x000fd8000c000000 */
.L_x_872:
        /* <DEDUP_REMOVED lines=13> */
.L_x_885:
[----:B------:R-:W-:-:S04]  /*ad80*/  UIADD3 UR38, UR23, 0x1, URZ ;  /* 0x0000000117267890 */ /* 0x000fc8000fffe03f */
[----:B------:R-:W-:-:S04]  /*ad90*/  UISETP.NE.AND UP0, UPT, UR38, 0x2, UPT ;  /* 0x000000022600788c */ /* 0x000fc8000bf05270 */
[----:B------:R-:W-:Y:S02]  /*ada0*/  USEL UR37, URZ, 0x1, UP0 ;  /* 0x000000013f257887 */ /* 0x000fe40008000000 */
[----:B------:R-:W-:Y:S02]  /*adb0*/  USEL UR38, UR38, URZ, UP0 ;  /* 0x0000003f26267287 */ /* 0x000fe40008000000 */
[----:B------:R-:W-:Y:S01]  /*adc0*/  ULOP3.LUT UR37, UR24, UR37, URZ, 0x3c, !UPT ;  /* 0x0000002518257292 */ /* 0x000fe2000f8e3c3f */
[----:B------:R-:W-:Y:S11]  /*add0*/  @!P0 BRA `(.L_x_876) ;  /* 0x0000000000048947 */ /* 0x000ff60003800000 */
[----:B------:R-:W-:Y:S01]  /*ade0*/  BPT.TRAP 0x1 ;  /* 0x000000040000795c */ /* 0x000fe20000300000 */
.L_x_876:
[----:B------:R-:W-:Y:S01]  /*adf0*/  ULEA UR6, UR38, UR45, 0x3 ;  /* 0x0000002d26067291 */ /* 0x000fe2000f8e183f */
[----:B------:R-:W-:-:S05]  /*ae00*/  IMAD.U32 R10, RZ, RZ, UR37 ;  /* 0x00000025ff0a7e24 */ /* 0x000fca000f8e00ff */
[----:B------:R-:W-:-:S04]  /*ae10*/  SHF.L.U32 R10, R10, 0x1f, RZ ;  /* 0x0000001f0a0a7819 */ /* 0x000fc800000006ff */
[----:B------:R0:W1:Y:S01]  /*ae20*/  SYNCS.PHASECHK.TRANS64.TRYWAIT P1, [UR6+0x13230], R10 ;  /* 0x0132300aff0075a7 */ /* 0x0000620008020146 */
[----:B------:R-:W-:Y:S05]  /*ae30*/  @!P0 BRA `(.L_x_877) ;  /* 0x0000000000048947 */ /* 0x000fea0003800000 */
[----:B------:R-:W-:Y:S01]  /*ae40*/  BPT.TRAP 0x1 ;  /* 0x000000040000795c */ /* 0x000fe20000300000 */
.L_x_877:
[----:B-1----:R-:W-:Y:S05]  /*ae50*/  @P1 BRA `(.L_x_878) ;  /* 0x0000000000081947 */ /* 0x002fea0003800000 */
[----:B------:R-:W1:Y:S02]  /*ae60*/  SYNCS.PHASECHK.TRANS64.TRYWAIT P1, [UR6+0x13230], R10 ;  /* 0x0132300aff0075a7 */ /* 0x000e640008020146 */
[----:B-1----:R-:W-:Y:S05]  /*ae70*/  @!P1 BRA `(.L_x_879) ;  /* 0x000000e000b09947 */ /* 0x002fea0003800000 */
.L_x_878:
        /* <DEDUP_REMOVED lines=64> */
.L_x_880:
[----:B------:R-:W-:Y:S01]  /*b280*/  ULEA UR11, UR23, UR45, 0x3 ;  /* 0x0000002d170b7291 */ /* 0x000fe2000f8e183f */
[----:B01----:R-:W-:-:S05]  /*b290*/  IMAD.U32 R10, RZ, RZ, UR24 ;  /* 0x00000018ff0a7e24 */ /* 0x003fca000f8e00ff */
[----:B------:R-:W-:-:S04]  /*b2a0*/  SHF.L.U32 R10, R10, 0x1f, RZ ;  /* 0x0000001f0a0a7819 */ /* 0x000fc800000006ff */
[----:B------:R0:W1:Y:S01]  /*b2b0*/  SYNCS.PHASECHK.TRANS64.TRYWAIT P1, [UR11+0x13250], R10 ;  /* 0x0132500aff0075a7 */ /* 0x000062000802014b */
[----:B------:R-:W-:Y:S05]  /*b2c0*/  @!P0 BRA `(.L_x_881) ;  /* 0x0000000000048947 */ /* 0x000fea0003800000 */
[----:B------:R-:W-:Y:S01]  /*b2d0*/  BPT.TRAP 0x1 ;  /* 0x000000040000795c */ /* 0x000fe20000300000 */
.L_x_881:
[----:B-1----:R-:W-:Y:S05]  /*b2e0*/  @P1 BRA `(.L_x_882) ;  /* 0x0000000000081947 */ /* 0x002fea0003800000 */
[----:B------:R-:W1:Y:S02]  /*b2f0*/  SYNCS.PHASECHK.TRANS64.TRYWAIT P1, [UR11+0x13250], R10 ;  /* 0x0132500aff0075a7 */ /* 0x000e64000802014b */
[----:B-1----:R-:W-:Y:S05]  /*b300*/  @!P1 BRA `(.L_x_883) ;  /* 0x000000dc00a49947 */ /* 0x002fea0003800000 */
.L_x_882:
        /* <DEDUP_REMOVED lines=20> */
[----:B------:R-:W-:Y:S01]  /*b450*/  UIADD3 UR6, UR45, 0x1000, URZ ;  /* 0x000010002d067890 */ /* 0x000fe2000fffe03f */
[C---:B------:R-:W-:Y:S01]  /*b460*/  FMUL.FTZ R105, R0.reuse, R105 ;  /* 0x0000006900697220 */ /* 0x040fe20000410000 */
[----:B------:R-:W2:Y:S01]  /*b470*/  MUFU.TANH R14, R14 ;  /* 0x0000000e000e7308 */ /* 0x000ea20000002400 */
[----:B-1----:R-:W-:Y:S01]  /*b480*/  FMNMX.FTZ R11, R15, R12, !PT ;  /* 0x0000000c0f0b7209 */ /* 0x002fe20007810000 */
[C---:B------:R-:W-:Y:S01]  /*b490*/  FMUL.FTZ R107, R0.reuse, R107 ;  /* 0x0000006b006b7220 */ /* 0x040fe20000410000 */
[----:B------:R-:W-:Y:S01]  /*b4a0*/  USHF.R.U32.HI UR6, URZ, 0x4, UR6 ;  /* 0x000000043f067899 */ /* 0x000fe20008011606 */
[C---:B------:R-:W-:Y:S01]  /*b4b0*/  FMUL.FTZ R108, R0.reuse, R108 ;  /* 0x0000006c006c7220 */ /* 0x040fe20000410000 */
[C---:B------:R-:W-:Y:S01]  /*b4c0*/  FMUL.FTZ R110, R0.reuse, R110 ;  /* 0x0000006e006e7220 */ /* 0x040fe20000410000 */
[----:B------:R-:W-:Y:S01]  /*b4d0*/  FMUL.FTZ R109, R0, R109 ;  /* 0x0000006d006d7220 */ /* 0x000fe20000410000 */
[----:B------:R-:W-:Y:S01]  /*b4e0*/  ULOP3.LUT UR6, UR6, 0x3fff, URZ, 0xc0, !UPT ;  /* 0x00003fff06067892 */ /* 0x000fe2000f8ec03f */
[----:B------:R-:W1:Y:S01]  /*b4f0*/  MUFU.TANH R21, R21 ;  /* 0x0000001500157308 */ /* 0x000e620000002400 */
[----:B0-----:R-:W-:Y:S01]  /*b500*/  FMNMX.FTZ R10, R20, R13, !PT ;  /* 0x0000000d140a7209 */ /* 0x001fe20007810000 */
[C---:B------:R-:W-:Y:S01]  /*b510*/  FMUL.FTZ R111, R0.reuse, R111 ;  /* 0x0000006f006f7220 */ /* 0x040fe20000410000 */
[----:B------:R-:W-:Y:S01]  /*b520*/  ULOP3.LUT UR6, UR6, 0x10000, URZ, 0xfc, !UPT ;  /* 0x0001000006067892 */ /* 0x000fe2000f8efc3f */
[C---:B------:R-:W-:Y:S01]  /*b530*/  FMUL.FTZ R112, R0.reuse, R112 ;  /* 0x0000007000707220 */ /* 0x040fe20000410000 */
[C---:B------:R-:W-:Y:S01]  /*b540*/  FMUL.FTZ R114, R0.reuse, R114 ;  /* 0x0000007200727220 */ /* 0x040fe20000410000 */
[----:B------:R-:W-:Y:S01]  /*b550*/  FMUL.FTZ R113, R0, R113 ;  /* 0x0000007100717220 */ /* 0x000fe20000410000 */
[----:B------:R-:W-:Y:S01]  /*b560*/  UIMAD UR10, UR23, 0x280, UR6 ;  /* 0x00000280170a78a4 */ /* 0x000fe2000f8e0206 */
[----:B------:R-:W0:Y:S01]  /*b570*/  MUFU.TANH R22, R22 ;  /* 0x0000001600167308 */ /* 0x000e220000002400 */
[----:B--2---:R-:W-:Y:S01]  /*b580*/  FMNMX.FTZ R11, R14, R11, !PT ;  /* 0x0000000b0e0b7209 */ /* 0x004fe20007810000 */
[----:B------:R-:W-:Y:S01]  /*b590*/  WARPGROUP.ARRIVE ;  /* 0x00000000000079c5 */ /* 0x000fe20000000000 */
[C---:B------:R-:W-:Y:S01]  /*b5a0*/  FMUL.FTZ R115, R0.reuse, R115 ;  /* 0x0000007300737220 */ /* 0x040fe20000410000 */
[C---:B------:R-:W-:Y:S01]  /*b5b0*/  FMUL.FTZ R116, R0.reuse, R116 ;  /* 0x0000007400747220 */ /* 0x040fe20000410000 */
[----:B------:R-:W-:Y:S01]  /*b5c0*/  UMOV UR7, 0xc0000010 ;  /* 0xc000001000077882 */ /* 0x000fe20000000000 */
[----:B------:R-:W-:Y:S01]  /*b5d0*/  UMOV UR6, UR10 ;  /* 0x0000000a00067c82 */ /* 0x000fe20008000000 */
[C---:B------:R-:W-:Y:S01]  /*b5e0*/  FMUL.FTZ R118, R0.reuse, R118 ;  /* 0x0000007600767220 */ /* 0x040fe20000410000 */
[----:B------:R-:W2:Y:S01]  /*b5f0*/  MUFU.TANH R121, R121 ;  /* 0x0000007900797308 */ /* 0x000ea20000002400 */
        /* <DEDUP_REMOVED lines=50> */
[C---:B------:R-:W-:Y:S01]  /*b920*/  FMUL.FTZ R58, R0.reuse, R58 ;  /* 0x0000003a003a7220 */ /* 0x040fe20000410000 */
[C---:B------:R-:W-:Y:S01]  /*b930*/  FMUL.FTZ R57, R0.reuse, R57 ;  /* 0x0000003900397220 */ /* 0x040fe20000410000 */
[----:B------:R-:W-:Y:S01]  /*b940*/  UMOV UR7, 0xc0000010 ;  /* 0xc000001000077882 */ /* 0x000fe20000000000 */
        /* <DEDUP_REMOVED lines=11> */
[----:B--2---:R-:W-:Y:S01]  /*ba00*/  FMNMX.FTZ R132, R126, R131, !PT ;  /* 0x000000837e847209 */ /* 0x004fe20007810000 */
[C---:B------:R-:W-:Y:S01]  /*ba10*/  FMUL.FTZ R67, R0.reuse, R67 ;  /* 0x0000004300437220 */ /* 0x040fe20000410000 */
[C---:B------:R-:W-:Y:S01]  /*ba20*/  FMUL.FTZ R68, R0.reuse, R68 ;  /* 0x0000004400447220 */ /* 0x040fe20000410000 */
[C---:B------:R-:W-:Y:S01]  /*ba30*/  FMUL.FTZ R70, R0.reuse, R70 ;  /* 0x0000004600467220 */ /* 0x040fe20000410000 */
[C---:B------:R-:W-:Y:S01]  /*ba40*/  FMUL.FTZ R69, R0.reuse, R69 ;  /* 0x0000004500457220 */ /* 0x040fe20000410000 */
[----:B------:R-:W-:-:S02]  /*ba50*/  FMUL.FTZ R71, R0, R71 ;  /* 0x0000004700477220 */ /* 0x000fc40000410000 */
[----:B------:R-:W2:Y:S01]  /*ba60*/  MUFU.TANH R128, R128 ;  /* 0x0000008000807308 */ /* 0x000ea20000002400 */
[----:B-1----:R-:W-:-:S07]  /*ba70*/  FMNMX.FTZ R11, R127, R10, !PT ;  /* 0x0000000a7f0b7209 */ /* 0x002fce0007810000 */
[----:B------:R-:W1:Y:S01]  /*ba80*/  MUFU.TANH R130, R130 ;  /* 0x0000008200827308 */ /* 0x000e620000002400 */
[----:B0-----:R-:W-:Y:S01]  /*ba90*/  FMNMX.FTZ R131, R129, R132, !PT ;  /* 0x0000008481837209 */ /* 0x001fe20007810000 */
[----:B------:R-:W-:Y:S02]  /*baa0*/  WARPGROUP.DEPBAR.LE gsb0, 0x0 ;  /* 0x00008000000079c5 */ /* 0x000fe40000010000 */
[----:B------:R-:W-:-:S06]  /*bab0*/  WARPGROUP.ARRIVE ;  /* 0x00000000000079c5 */ /* 0x000fcc0000000000 */
[----:B------:R-:W0:Y:S01]  /*bac0*/  S2R R155, SR_TID.X ;  /* 0x00000000009b7919 */ /* 0x000e220000002100 */
[----:B------:R-:W3:Y:S01]  /*bad0*/  MUFU.TANH R104, R104 ;  /* 0x0000006800687308 */ /* 0x000ee20000002400 */
[----:B--2---:R-:W-:Y:S01]  /*bae0*/  FMNMX.FTZ R11, R128, R11, !PT ;  /* 0x0000000b800b7209 */ /* 0x004fe20007810000 */
[----:B------:R-:W-:Y:S01]  /*baf0*/  QGMMA.64x64x32.F32.E4M3.E4M3 R24, R148, gdesc[UR4], R24, gsb0 ;  /* 0x00e0000494187df3 */ /* 0x000fe20008000818 */
[----:B------:R-:W-:Y:S01]  /*bb00*/  UIADD3 UR6, UR10, 0x100, URZ ;  /* 0x000001000a067890 */ /* 0x000fe2000fffe03f */
[----:B------:R-:W-:-:S04]  /*bb10*/  UMOV UR7, 0xc0000010 ;  /* 0xc000001000077882 */ /* 0x000fc80000000000 */
[----:B------:R-:W2:Y:S01]  /*bb20*/  MUFU.TANH R106, R106 ;  /* 0x0000006a006a7308 */ /* 0x000ea20000002400 */
[----:B-1----:R-:W-:-:S07]  /*bb30*/  FMNMX.FTZ R131, R130, R131, !PT ;  /* 0x0000008382837209 */ /* 0x002fce0007810000 */
[----:B------:R-:W1:Y:S01]  /*bb40*/  MUFU.TANH R105, R105 ;  /* 0x0000006900697308 */ /* 0x000e620000002400 */
[----:B---3--:R-:W-:-:S07]  /*bb50*/  FMNMX.FTZ R10, R104, R11, !PT ;  /* 0x0000000b680a7209 */ /* 0x008fce0007810000 */
[----:B------:R-:W3:Y:S01]  /*bb60*/  MUFU.TANH R107, R107 ;  /* 0x0000006b006b7308 */ /* 0x000ee20000002400 */
[----:B--2---:R-:W-:Y:S02]  /*bb70*/  FMNMX.FTZ R132, R106, R131, !PT ;  /* 0x000000836a847209 */ /* 0x004fe40007810000 */
[----:B0-----:R-:W-:-:S05]  /*bb80*/  LOP3.LUT P1, RZ, R155, 0x7f, RZ, 0xc0, !PT ;  /* 0x0000007f9bff7812 */ /* 0x001fca000782c0ff */
        /* <DEDUP_REMOVED lines=45> */
[----:B------:R-:W-:Y:S01]  /*be60*/  QGMMA.64x64x32.F32.E4M3.E4M3 R24, R140, gdesc[UR4], R24, gsb0 ;  /* 0x00e000048c187df3 */ /* 0x000fe20008000818 */
[----:B------:R-:W-:Y:S01]  /*be70*/  UIADD3 UR6, UR10, 0x200, URZ ;  /* 0x000002000a067890 */ /* 0x000fe2000fffe03f */
[----:B------:R-:W-:-:S04]  /*be80*/  UMOV UR7, 0xc0000010 ;  /* 0xc000001000077882 */ /* 0x000fc80000000000 */
        /* <DEDUP_REMOVED lines=85> */
[----:B0-----:R-:W-:Y:S02]  /*c3e0*/  FMNMX.FTZ R132, R70, R131, !PT ;  /* 0x0000008346847209 */ /* 0x001fe40007810000 */
[----:B-1----:R-:W-:-:S05]  /*c3f0*/  FMNMX.FTZ R131, R69, R10, !PT ;  /* 0x0000000a45837209 */ /* 0x002fca0007810000 */
[----:B------:R-:W0:Y:S01]  /*c400*/  SHFL.BFLY PT, R10, R131, 0x2, 0x1f ;  /* 0x0c401f00830a7f89 */ /* 0x000e2200000e0000 */
[----:B--2---:R-:W-:-:S05]  /*c410*/  FMNMX.FTZ R132, R71, R132, !PT ;  /* 0x0000008447847209 */ /* 0x004fca0007810000 */
[----:B------:R-:W1:Y:S01]  /*c420*/  SHFL.BFLY PT, R11, R132, 0x2, 0x1f ;  /* 0x0c401f00840b7f89 */ /* 0x000e6200000e0000 */
[----:B0-----:R-:W-:-:S05]  /*c430*/  FMNMX.FTZ R133, R131, R10, !PT ;  /* 0x0000000a83857209 */ /* 0x001fca0007810000 */
[----:B------:R-:W0:Y:S01]  /*c440*/  SHFL.BFLY PT, R10, R133, 0x1, 0x1f ;  /* 0x0c201f00850a7f89 */ /* 0x000e2200000e0000 */
[----:B-1----:R-:W-:Y:S01]  /*c450*/  FMNMX.FTZ R134, R132, R11, !PT ;  /* 0x0000000b84867209 */ /* 0x002fe20007810000 */
[----:B------:R-:W-:-:S04]  /*c460*/  IMAD.U32 R132, RZ, RZ, UR21 ;  /* 0x00000015ff847e24 */ /* 0x000fc8000f8e00ff */
[----:B------:R-:W1:Y:S01]  /*c470*/  SHFL.BFLY PT, R135, R134, 0x1, 0x1f ;  /* 0x0c201f0086877f89 */ /* 0x000e6200000e0000 */
[----:B0-----:R-:W-:-:S05]  /*c480*/  FMNMX.FTZ R11, R133, R10, !PT ;  /* 0x0000000a850b7209 */ /* 0x001fca0007810000 */
[C---:B------:R-:W-:Y:S01]  /*c490*/  FFMA.FTZ R131, R11.reuse, R132, -8 ;  /* 0xc10000000b837423 */ /* 0x040fe20000010084 */
[----:B------:R-:W-:-:S01]  /*c4a0*/  FADD.FTZ R12, -R11, R12 ;  /* 0x0000000c0b0c7221 */ /* 0x000fc20000010100 */
[----:B-1----:R-:W-:Y:S02]  /*c4b0*/  FMNMX.FTZ R10, R134, R135, !PT ;  /* 0x00000087860a7209 */ /* 0x002fe40007810000 */
[----:B------:R-:W-:-:S01]  /*c4c0*/  FFMA.FTZ R133, R120, UR21, -R131 ;  /* 0x0000001578857c23 */ /* 0x000fc20008010883 */
[--C-:B------:R-:W-:Y:S01]  /*c4d0*/  FFMA.FTZ R120, R123, UR21, -R131.reuse ;  /* 0x000000157b787c23 */ /* 0x100fe20008010883 */
[----:B------:R-:W-:Y:S02]  /*c4e0*/  IMAD.U32 R135, RZ, RZ, UR21 ;  /* 0x00000015ff877e24 */ /* 0x000fe4000f8e00ff */
[--C-:B------:R-:W-:Y:S01]  /*c4f0*/  FFMA.FTZ R123, R124, UR21, -R131.reuse ;  /* 0x000000157c7b7c23 */ /* 0x100fe20008010883 */
[----:B------:R-:W-:-:S01]  /*c500*/  FFMA.FTZ R124, R127, UR21, -R131 ;  /* 0x000000157f7c7c23 */ /* 0x000fc20008010883 */
[----:B------:R-:W-:Y:S01]  /*c510*/  FFMA.FTZ R127, R128, UR21, -R131 ;  /* 0x00000015807f7c23 */ /* 0x000fe20008010883 */
[----:B------:R-:W-:-:S01]  /*c520*/  FADD.FTZ R13, -R10, R13 ;  /* 0x0000000d0a0d7221 */ /* 0x000fc20000010100 */
[----:B------:R-:W-:Y:S01]  /*c530*/  FFMA.FTZ R128, R10, R135, -8 ;  /* 0xc10000000a807423 */ /* 0x000fe20000010087 */
[----:B------:R-:W-:Y:S01]  /*c540*/  FMUL.FTZ R12, R12, UR21 ;  /* 0x000000150c0c7c20 */ /* 0x000fe20008410000 */
[--C-:B------:R-:W-:Y:S01]  /*c550*/  FFMA.FTZ R15, R15, UR21, -R131.reuse ;  /* 0x000000150f0f7c23 */ /* 0x100fe20008010883 */
[----:B------:R-:W-:Y:S01]  /*c560*/  FMUL.FTZ R13, R13, UR21 ;  /* 0x000000150d0d7c20 */ /* 0x000fe20008410000 */
[----:B------:R-:W-:Y:S01]  /*c570*/  FFMA.FTZ R20, R20, UR21, -R128 ;  /* 0x0000001514147c23 */ /* 0x000fe20008010880 */
[----:B------:R-:W-:-:S01]  /*c580*/  FFMA.FTZ R14, R14, UR21, -R131 ;  /* 0x000000150e0e7c23 */ /* 0x000fc20008010883 */
[----:B------:R-:W-:Y:S01]  /*c590*/  FFMA.FTZ R21, R21, UR21, -R128 ;  /* 0x0000001515157c23 */ /* 0x000fe20008010880 */
        /* <DEDUP_REMOVED lines=10> */
[----:B------:R-:W-:Y:S01]  /*c640*/  FFMA.FTZ R106, R106, UR21, -R128 ;  /* 0x000000156a6a7c23 */ /* 0x000fe20008010880 */
        /* <DEDUP_REMOVED lines=38> */
[----:B0-----:R-:W-:-:S01]  /*c8b0*/  FADD.FTZ R5, R14, R5 ;  /* 0x000000050e057221 */ /* 0x001fc20000010000 */
[--C-:B------:R-:W-:Y:S01]  /*c8c0*/  FFMA.FTZ R107, R107, UR21, -R128.reuse ;  /* 0x000000156b6b7c23 */ /* 0x100fe20008010880 */
[----:B------:R-:W-:-:S01]  /*c8d0*/  FFMA.FTZ R110, R110, UR21, -R128 ;  /* 0x000000156e6e7c23 */ /* 0x000fc20008010880 */
[--C-:B------:R-:W-:Y:S01]  /*c8e0*/  FFMA.FTZ R111, R111, UR21, -R128.reuse ;  /* 0x000000156f6f7c23 */ /* 0x100fe20008010880 */
[----:B------:R-:W-:-:S01]  /*c8f0*/  FFMA.FTZ R114, R114, UR21, -R128 ;  /* 0x0000001572727c23 */ /* 0x000fc20008010880 */
[--C-:B------:R-:W-:Y:S01]  /*c900*/  FFMA.FTZ R115, R115, UR21, -R128.reuse ;  /* 0x0000001573737c23 */ /* 0x100fe20008010880 */
[----:B------:R-:W-:-:S01]  /*c910*/  FFMA.FTZ R118, R118, UR21, -R128 ;  /* 0x0000001576767c23 */ /* 0x000fc20008010880 */
[----:B------:R-:W0:Y:S01]  /*c920*/  MUFU.EX2 R121, R121 ;  /* 0x0000007900797308 */ /* 0x000e220000000800 */
[----:B--2---:R-:W-:-:S01]  /*c930*/  FADD.FTZ R4, R21, R4 ;  /* 0x0000000415047221 */ /* 0x004fc20000010000 */
[--C-:B------:R-:W-:Y:S01]  /*c940*/  FFMA.FTZ R119, R119, UR21, -R128.reuse ;  /* 0x0000001577777c23 */ /* 0x100fe20008010880 */
[----:B------:R-:W-:-:S01]  /*c950*/  FFMA.FTZ R90, R90, UR21, -R128 ;  /* 0x000000155a5a7c23 */ /* 0x000fc20008010880 */
[--C-:B------:R-:W-:Y:S01]  /*c960*/  FFMA.FTZ R91, R91, UR21, -R128.reuse ;  /* 0x000000155b5b7c23 */ /* 0x100fe20008010880 */
[----:B------:R-:W-:-:S01]  /*c970*/  FFMA.FTZ R94, R94, UR21, -R128 ;  /* 0x000000155e5e7c23 */ /* 0x000fc20008010880 */
[--C-:B------:R-:W-:Y:S01]  /*c980*/  FFMA.FTZ R95, R95, UR21, -R128.reuse ;  /* 0x000000155f5f7c23 */ /* 0x100fe20008010880 */
[----:B------:R-:W-:-:S01]  /*c990*/  FFMA.FTZ R98, R98, UR21, -R128 ;  /* 0x0000001562627c23 */ /* 0x000fc20008010880 */
[----:B------:R-:W2:Y:S01]  /*c9a0*/  MUFU.EX2 R133, R133 ;  /* 0x0000008500857308 */ /* 0x000ea20000000800 */
[----:B-1----:R-:W-:-:S01]  /*c9b0*/  FADD.FTZ R132, R22, R5 ;  /* 0x0000000516847221 */ /* 0x002fc20000010000 */
        /* <DEDUP_REMOVED lines=20> */
[----:B------:R-:W-:-:S02]  /*cb00*/  IMAD.U32 R134, RZ, RZ, UR38 ;  /* 0x00000026ff867e24 */ /* 0x000fc4000f8e00ff */
[----:B------:R-:W-:-:S01]  /*cb10*/  FFMA.FTZ R67, R67, UR21, -R128 ;  /* 0x0000001543437c23 */ /* 0x000fc20008010880 */
[----:B------:R-:W2:Y:S01]  /*cb20*/  MUFU.EX2 R125, R125 ;  /* 0x0000007d007d7308 */ /* 0x000ea20000000800 */
[----:B-1----:R-:W-:-:S01]  /*cb30*/  FADD.FTZ R4, R122, R5 ;  /* 0x000000057a047221 */ /* 0x002fc20000010000 */
[--C-:B------:R-:W-:Y:S01]  /*cb40*/  FFMA.FTZ R70, R70, UR21, -R128.reuse ;  /* 0x0000001546467c23 */ /* 0x100fe20008010880 */
[----:B------:R-:W-:-:S05]  /*cb50*/  FFMA.FTZ R71, R71, UR21, -R128 ;  /* 0x0000001547477c23 */ /* 0x000fca0008010880 */
[----:B------:R-:W1:Y:S01]  /*cb60*/  MUFU.EX2 R123, R123 ;  /* 0x0000007b007b7308 */ /* 0x000e620000000800 */
[----:B0-----:R-:W-:-:S07]  /*cb70*/  FADD.FTZ R132, R120, R131 ;  /* 0x0000008378847221 */ /* 0x001fce0000010000 */
[----:B------:R-:W0:Y:S01]  /*cb80*/  MUFU.EX2 R126, R126 ;  /* 0x0000007e007e7308 */ /* 0x000e220000000800 */
[----:B--2---:R-:W-:-:S07]  /*cb90*/  FADD.FTZ R5, R125, R4 ;  /* 0x000000047d057221 */ /* 0x004fce0000010000 */
[----:B------:R-:W2:Y:S01]  /*cba0*/  MUFU.EX2 R124, R124 ;  /* 0x0000007c007c7308 */ /* 0x000ea20000000800 */
[----:B-1----:R-:W-:-:S07]  /*cbb0*/  FADD.FTZ R131, R123, R132 ;  /* 0x000000847b837221 */ /* 0x002fce0000010000 */
        /* <DEDUP_REMOVED lines=103> */
[----:B0-----:R-:W-:-:S01]  /*d230*/  FADD.FTZ R5, R85, R4 ;  /* 0x0000000455057221 */ /* 0x001fc20000010000 */
[----:B------:R-:W-:-:S05]  /*d240*/  @!P1 LEA R4, R134, UR45, 0x3 ;  /* 0x0000002d86049c11 */ /* 0x000fca000f8e18ff */
[----:B------:R-:W-:Y:S01]  /*d250*/  @!P1 VIADD R4, R4, 0x13240 ;  /* 0x0001324004049836 */ /* 0x000fe20000000000 */
[----:B------:R-:W0:Y:S01]  /*d260*/  MUFU.EX2 R58, R58 ;  /* 0x0000003a003a7308 */ /* 0x000e220000000800 */
[----:B--2---:R-:W-:-:S03]  /*d270*/  FADD.FTZ R131, R87, R132 ;  /* 0x0000008457837221 */ /* 0x004fc60000010000 */
[----:B------:R-:W-:-:S04]  /*d280*/  @!P1 PRMT R4, RZ, 0x654, R4 ;  /* 0x00000654ff049816 */ /* 0x000fc80000000004 */
[----:B------:R-:W2:Y:S01]  /*d290*/  MUFU.EX2 R57, R57 ;  /* 0x0000003900397308 */ /* 0x000ea20000000800 */
[----:B-1----:R-:W-:-:S01]  /*d2a0*/  FADD.FTZ R132, R56, R5 ;  /* 0x0000000538847221 */ /* 0x002fc20000010000 */
[----:B------:R1:W-:Y:S06]  /*d2b0*/  @!P1 SYNCS.ARRIVE.TRANS64.RED.A1T0 RZ, [R4+URZ], RZ ;  /* 0x000000ff04ff99a7 */ /* 0x0003ec000810043f */
[----:B------:R-:W3:Y:S01]  /*d2c0*/  MUFU.EX2 R59, R59 ;  /* 0x0000003b003b7308 */ /* 0x000ee20000000800 */
[----:B0-----:R-:W-:-:S07]  /*d2d0*/  FADD.FTZ R134, R58, R131 ;  /* 0x000000833a867221 */ /* 0x001fce0000010000 */
[----:B------:R-:W0:Y:S01]  /*d2e0*/  MUFU.EX2 R60, R60 ;  /* 0x0000003c003c7308 */ /* 0x000e220000000800 */
[----:B--2---:R-:W-:-:S07]  /*d2f0*/  FADD.FTZ R5, R57, R132 ;  /* 0x0000008439057221 */ /* 0x004fce0000010000 */
[----:B------:R-:W2:Y:S01]  /*d300*/  MUFU.EX2 R62, R62 ;  /* 0x0000003e003e7308 */ /* 0x000ea20000000800 */
[----:B---3--:R-:W-:-:S07]  /*d310*/  FADD.FTZ R131, R59, R134 ;  /* 0x000000863b837221 */ /* 0x008fce0000010000 */
[----:B------:R-:W3:Y:S01]  /*d320*/  MUFU.EX2 R61, R61 ;  /* 0x0000003d003d7308 */ /* 0x000ee20000000800 */
[----:B0-----:R-:W-:-:S07]  /*d330*/  FADD.FTZ R128, R60, R5 ;  /* 0x000000053c807221 */ /* 0x001fce0000010000 */
[----:B------:R-:W0:Y:S01]  /*d340*/  MUFU.EX2 R63, R63 ;  /* 0x0000003f003f7308 */ /* 0x000e220000000800 */
[----:B--2---:R-:W-:-:S07]  /*d350*/  FADD.FTZ R132, R62, R131 ;  /* 0x000000833e847221 */ /* 0x004fce0000010000 */
        /* <DEDUP_REMOVED lines=17> */
[----:B--2---:R-:W-:Y:S01]  /*d470*/  FADD.FTZ R4, R71, R128 ;  /* 0x0000008047047221 */ /* 0x004fe20000010000 */
[----:B------:R-:W-:Y:S06]  /*d480*/  @!P0 BRA `(.L_x_884) ;  /* 0x0000000000048947 */ /* 0x000fec0003800000 */
[----:B------:R-:W-:Y:S01]  /*d490*/  BPT.TRAP 0x1 ;  /* 0x000000040000795c */ /* 0x000fe20000300000 */
.L_x_884:
        /* <DEDUP_REMOVED lines=8> */
[-C--:B------:R-:W-:Y:S01]  /*d520*/  FMUL.FTZ R24, R24, R12.reuse ;  /* 0x0000000c18187220 */ /* 0x080fe20000410000 */
        /* <DEDUP_REMOVED lines=73> */
.L_x_875:
[----:B------:R-:W-:-:S13]  /*d9c0*/  ISETP.GE.AND P1, PT, R3, UR43, PT ;  /* 0x0000002b03007c0c */ /* 0x000fda000bf26270 */
[----:B------:R-:W-:Y:S05]  /*d9d0*/  @!P1 BRA `(.L_x_886) ;  /* 0x0000004800449947 */ /* 0x000fea0003800000 */
[----:B------:R-:W-:Y:S01]  /*d9e0*/  IMAD.IADD R21, R18, 0x1, -R19 ;  /* 0x0000000112157824 */ /* 0x000fe200078e0a13 */
[----:B------:R-:W-:Y:S01]  /*d9f0*/  UMOV UR26, UR37 ;  /* 0x00000025001a7c82 */ /* 0x000fe20008000000 */
[----:B------:R-:W-:Y:S01]  /*da00*/  IMAD.MOV.U32 R20, RZ, RZ, R10 ;  /* 0x000000ffff147224 */ /* 0x000fe200078e000a */
[----:B------:R-:W-:Y:S01]  /*da10*/  UMOV UR25, UR38 ;  /* 0x0000002600197c82 */ /* 0x000fe20008000000 */
[C---:B------:R-:W-:Y:S01]  /*da20*/  IMAD.IADD R12, R21.reuse, 0x1, R6 ;  /* 0x00000001150c7824 */ /* 0x040fe200078e0206 */
[----:B------:R-:W-:Y:S01]  /*da30*/  ULDC UR22, c[0x0][0x9e4] ;  /* 0x0002790000167ab9 */ /* 0x000fe20000000800 */
[----:B------:R-:W-:Y:S01]  /*da40*/  IMAD.IADD R21, R21, 0x1, R7 ;  /* 0x0000000115157824 */ /* 0x000fe200078e0207 */
[----:B------:R-:W-:Y:S01]  /*da50*/  ULDC UR21, c[0x0][0x988] ;  /* 0x0002620000157ab9 */ /* 0x000fe20000000800 */
[----:B------:R-:W-:Y:S01]  /*da60*/  IMAD.MOV.U32 R14, RZ, RZ, R11 ;  /* 0x000000ffff0e7224 */ /* 0x000fe200078e000b */
[----:B------:R-:W-:Y:S01]  /*da70*/  LOP3.LUT R15, RZ, R12, RZ, 0x33, !PT ;  /* 0x0000000cff0f7212 */ /* 0x000fe200078e33ff */
[----:B------:R-:W-:Y:S01]  /*da80*/  ULDC UR23, c[0x0][0x9e0] ;  /* 0x0002780000177ab9 */ /* 0x000fe20000000800 */
[----:B------:R-:W-:-:S07]  /*da90*/  LOP3.LUT R13, RZ, R21, RZ, 0x33, !PT ;  /* 0x00000015ff0d7212 */ /* 0x000fce00078e33ff */
.L_x_904:
[----:B------:R-:W-:-:S04]  /*daa0*/  UISETP.NE.AND UP0, UPT, UR25, 0x1, UPT ;  /* 0x000000011900788c */ /* 0x000fc8000bf05270 */
[----:B------:R-:W-:-:S04]  /*dab0*/  USEL UR37, URZ, 0x1, UP0 ;  /* 0x000000013f257887 */ /* 0x000fc80008000000 */
[----:B------:R-:W-:Y:S01]  /*dac0*/  ULOP3.LUT UR37, UR26, UR37, URZ, 0x3c, !UPT ;  /* 0x000000251a257292 */ /* 0x000fe2000f8e3c3f */
[----:B------:R-:W-:Y:S11]  /*dad0*/  @!P0 BRA `(.L_x_887) ;  /* 0x0000000000048947 */ /* 0x000ff60003800000 */
[----:B------:R-:W-:Y:S01]  /*dae0*/  BPT.TRAP 0x1 ;  /* 0x000000040000795c */ /* 0x000fe20000300000 */
.L_x_887:
[----:B------:R-:W-:Y:S01]  /*daf0*/  UIADD3 UR38, UR25, 0x1, URZ ;  /* 0x0000000119267890 */ /* 0x000fe2000fffe03f */
[----:B------:R-:W-:-:S03]  /*db00*/  IMAD.U32 R10, RZ, RZ, UR37 ;  /* 0x00000025ff0a7e24 */ /* 0x000fc6000f8e00ff */
[----:B------:R-:W-:Y:S02]  /*db10*/  UISETP.NE.AND UP0, UPT, UR38, 0x2, UPT ;  /* 0x000000022600788c */ /* 0x000fe4000bf05270 */
[----:B------:R-:W-:Y:S02]  /*db20*/  SHF.L.U32 R10, R10, 0x1f, RZ ;  /* 0x0000001f0a0a7819 */ /* 0x000fe400000006ff */
[----:B------:R-:W-:-:S04]  /*db30*/  USEL UR38, UR38, URZ, UP0 ;  /* 0x0000003f26267287 */ /* 0x000fc80008000000 */
[----:B------:R-:W-:-:S09]  /*db40*/  ULEA UR24, UR38, UR45, 0x3 ;  /* 0x0000002d26187291 */ /* 0x000fd2000f8e183f */
[----:B------:R0:W1:Y:S01]  /*db50*/  SYNCS.PHASECHK.TRANS64.TRYWAIT P1, [UR24+0x13230], R10 ;  /* 0x0132300aff0075a7 */ /* 0x0000620008020158 */
[----:B------:R-:W-:Y:S05]  /*db60*/  @!P0 BRA `(.L_x_888) ;  /* 0x0000000000048947 */ /* 0x000fea0003800000 */
[----:B------:R-:W-:Y:S01]  /*db70*/  BPT.TRAP 0x1 ;  /* 0x000000040000795c */ /* 0x000fe20000300000 */
.L_x_888:
[----:B-1----:R-:W-:Y:S05]  /*db80*/  @P1 BRA `(.L_x_889) ;  /* 0x0000000000081947 */ /* 0x002fea0003800000 */
[----:B------:R-:W1:Y:S02]  /*db90*/  SYNCS.PHASECHK.TRANS64.TRYWAIT P1, [UR24+0x13230], R10 ;  /* 0x0132300aff0075a7 */ /* 0x000e640008020158 */
[----:B-1----:R-:W-:Y:S05]  /*dba0*/  @!P1 BRA `(.L_x_890) ;  /* 0x000000b400949947 */ /* 0x002fea0003800000 */
.L_x_889:
        /* <DEDUP_REMOVED lines=64> */
.L_x_891:
[----:B------:R-:W-:Y:S01]  /*dfb0*/  ULEA UR11, UR25, UR45, 0x3 ;  /* 0x0000002d190b7291 */ /* 0x000fe2000f8e183f */
[----:B01----:R-:W-:-:S05]  /*dfc0*/  IMAD.U32 R10, RZ, RZ, UR26 ;  /* 0x0000001aff0a7e24 */ /* 0x003fca000f8e00ff */
[----:B------:R-:W-:-:S04]  /*dfd0*/  SHF.L.U32 R10, R10, 0x1f, RZ ;  /* 0x0000001f0a0a7819 */ /* 0x000fc800000006ff */
[----:B------:R0:W1:Y:S01]  /*dfe0*/  SYNCS.PHASECHK.TRANS64.TRYWAIT P1, [UR11+0x13250], R10 ;  /* 0x0132500aff0075a7 */ /* 0x000062000802014b */
[----:B------:R-:W-:Y:S05]  /*dff0*/  @!P0 BRA `(.L_x_892) ;  /* 0x0000000000048947 */ /* 0x000fea0003800000 */
[----:B------:R-:W-:Y:S01]  /*e000*/  BPT.TRAP 0x1 ;  /* 0x000000040000795c */ /* 0x000fe20000300000 */
.L_x_892:
[----:B-1----:R-:W-:Y:S05]  /*e010*/  @P1 BRA `(.L_x_893) ;  /* 0x0000000000081947 */ /* 0x002fea0003800000 */
[----:B------:R-:W1:Y:S02]  /*e020*/  SYNCS.PHASECHK.TRANS64.TRYWAIT P1, [UR11+0x13250], R10 ;  /* 0x0132500aff0075a7 */ /* 0x000e64000802014b */
[----:B-1----:R-:W-:Y:S05]  /*e030*/  @!P1 BRA `(.L_x_894) ;  /* 0x000000b000889947 */ /* 0x002fea0003800000 */
.L_x_893:
        /* <DEDUP_REMOVED lines=20> */
[C---:B------:R-:W-:Y:S01]  /*e180*/  FMUL.FTZ R125, R0.reuse, R128 ;  /* 0x00000080007d7220 */ /* 0x040fe20000410000 */
[C---:B0-----:R-:W-:Y:S01]  /*e190*/  FMUL.FTZ R10, R0.reuse, R120 ;  /* 0x00000078000a7220 */ /* 0x041fe20000410000 */
        /* <DEDUP_REMOVED lines=66> */
[----:B------:R-:W2:Y:S01]  /*e5c0*/  MUFU.TANH R22, R22 ;  /* 0x0000001600167308 */ /* 0x000ea20000002400 */
[----:B------:R-:W-:-:S02]  /*e5d0*/  WARPGROUP.DEPBAR.LE gsb0, 0x0 ;  /* 0x00008000000079c5 */ /* 0x000fc40000010000 */
[----:B------:R-:W-:-:S06]  /*e5e0*/  WARPGROUP.ARRIVE ;  /* 0x00000000000079c5 */ /* 0x000fcc0000000000 */
[----:B------:R-:W3:Y:S01]  /*e5f0*/  S2R R155, SR_TID.X ;  /* 0x00000000009b7919 */ /* 0x000ee20000002100 */
[----:B------:R-:W4:Y:S01]  /*e600*/  MUFU.TANH R120, R120 ;  /* 0x0000007800787308 */ /* 0x000f220000002400 */
[----:B------:R-:W-:Y:S01]  /*e610*/  QGMMA.64x64x32.F32.E4M3.E4M3 R24, R148, gdesc[UR4], R24, gsb0 ;  /* 0x00e0000494187df3 */ /* 0x000fe20008000818 */
[----:B------:R-:W-:Y:S01]  /*e620*/  UIADD3 UR6, UR10, 0x100, URZ ;  /* 0x000001000a067890 */ /* 0x000fe2000fffe03f */
[----:B------:R-:W-:-:S05]  /*e630*/  UMOV UR7, 0xc0000010 ;  /* 0xc000001000077882 */ /* 0x000fca0000000000 */
[----:B------:R-:W0:Y:S08]  /*e640*/  MUFU.TANH R121, R121 ;  /* 0x0000007900797308 */ /* 0x000e300000002400 */
[----:B------:R-:W0:Y:S08]  /*e650*/  MUFU.TANH R122, R122 ;  /* 0x0000007a007a7308 */ /* 0x000e300000002400 */
[----:B------:R-:W0:Y:S01]  /*e660*/  MUFU.TANH R123, R123 ;  /* 0x0000007b007b7308 */ /* 0x000e220000002400 */
[----:B---3--:R-:W-:-:S07]  /*e670*/  LOP3.LUT P1, RZ, R155, 0x7f, RZ, 0xc0, !PT ;  /* 0x0000007f9bff7812 */ /* 0x008fce000782c0ff */
[----:B------:R-:W3:Y:S08]  /*e680*/  MUFU.TANH R124, R124 ;  /* 0x0000007c007c7308 */ /* 0x000ef00000002400 */
[----:B------:R-:W0:Y:S01]  /*e690*/  MUFU.TANH R125, R125 ;  /* 0x0000007d007d7308 */ /* 0x000e220000002400 */
[----:B------:R-:W-:-:S05]  /*e6a0*/  @!P1 VIADD R56, R56, 0x13240 ;  /* 0x0001324038389836 */ /* 0x000fca0000000000 */
[----:B------:R-:W-:Y:S02]  /*e6b0*/  @!P1 PRMT R56, RZ, 0x654, R56 ;  /* 0x00000654ff389816 */ /* 0x000fe40000000038 */
        /* <DEDUP_REMOVED lines=40> */
[----:B------:R-:W-:Y:S01]  /*e940*/  FMUL.FTZ R66, R0, R71 ;  /* 0x0000004700427220 */ /* 0x000fe20000410000 */
[----:B------:R-:W0:Y:S01]  /*e950*/  MUFU.TANH R90, R90 ;  /* 0x0000005a005a7308 */ /* 0x000e220000002400 */
[----:B------:R-:W-:Y:S07]  /*e960*/  QGMMA.64x64x32.F32.E4M3.E4M3 R24, R136, gdesc[UR4], R24, gsb0 ;  /* 0x00e0000488187df3 */ /* 0x000fee0008000818 */
        /* <DEDUP_REMOVED lines=11> */
[----:B------:R-:W-:Y:S01]  /*ea20*/  FMUL.FTZ R65, R0, R70 ;  /* 0x0000004600417220 */ /* 0x000fe20000410000 */
[----:B------:R-:W-:Y:S01]  /*ea30*/  IMAD R70, R3, -0xa0, RZ ;  /* 0xffffff6003467824 */ /* 0x000fe200078e02ff */
[----:B------:R0:W-:Y:S01]  /*ea40*/  @!P1 SYNCS.ARRIVE.TRANS64.RED.A1T0 RZ, [R56+URZ], RZ ;  /* 0x000000ff38ff99a7 */ /* 0x0001e2000810043f */
[----:B------:R-:W-:Y:S01]  /*ea50*/  ISETP.GE.AND P1, PT, R9, 0x1, PT ;  /* 0x000000010900780c */ /* 0x000fe20003f26270 */
[----:B------:R-:W0:Y:S01]  /*ea60*/  MUFU.TANH R100, R100 ;  /* 0x0000006400647308 */ /* 0x000e220000002400 */
[----:B------:R-:W-:Y:S01]  /*ea70*/  IMAD R67, R17, -0x2, R70 ;  /* 0xfffffffe11437824 */ /* 0x000fe200078e0246 */
[----:B------:R-:W-:-:S05]  /*ea80*/  IADD3 R138, R70, 0x1, R18 ;  /* 0x00000001468a7810 */ /* 0x000fca0007ffe012 */
[----:B------:R-:W-:Y:S01]  /*ea90*/  IMAD.IADD R138, R138, 0x1, -R19 ;  /* 0x000000018a8a7824 */ /* 0x000fe200078e0a13 */
[----:B------:R-:W0:Y:S03]  /*eaa0*/  MUFU.TANH R101, R101 ;  /* 0x0000006500657308 */ /* 0x000e260000002400 */
[----:B------:R-:W-:-:S04]  /*eab0*/  IMAD R138, R17, -0x2, R138 ;  /* 0xfffffffe118a7824 */ /* 0x000fc800078e028a */
[C---:B------:R-:W-:Y:S01]  /*eac0*/  VIADD R139, R138.reuse, UR23 ;  /* 0x000000178a8b7c36 */ /* 0x040fe20008000000 */
[----:B------:R-:W0:Y:S01]  /*ead0*/  MUFU.TANH R102, R102 ;  /* 0x0000006600667308 */ /* 0x000e220000002400 */
[----:B------:R-:W-:Y:S02]  /*eae0*/  VIADD R138, R138, UR20 ;  /* 0x000000148a8a7c36 */ /* 0x000fe40008000000 */
[C---:B------:R-:W-:Y:S02]  /*eaf0*/  IMAD.IADD R137, R6.reuse, 0x1, R139 ;  /* 0x0000000106897824 */ /* 0x040fe400078e028b */
        /* <DEDUP_REMOVED lines=34> */
[----:B-1234-:R-:W-:Y:S05]  /*ed20*/  @!P1 BRA `(.L_x_895) ;  /* 0x0000000000549947 */ /* 0x01efea0003800000 */
        /* <DEDUP_REMOVED lines=11> */
.L_x_897:
[----:B------:R-:W-:-:S05]  /*ede0*/  IMAD.U32 R141, RZ, RZ, UR22 ;  /* 0x00000016ff8d7e24 */ /* 0x000fca000f8e00ff */
[----:B------:R-:W-:-:S13]  /*edf0*/  ISETP.NE.AND P1, PT, R141, 0x1, PT ;  /* 0x000000018d00780c */ /* 0x000fda0003f25270 */
[----:B0-----:R-:W0:Y:S02]  /*ee00*/  @P1 LDC.64 R56, c[0x0][0x9e8] ;  /* 0x00027a00ff381b82 */ /* 0x001e240000000a00 */
[----:B0-----:R-:W-:-:S04]  /*ee10*/  @P1 IMAD.HI.U32 R142, R12, R56, RZ ;  /* 0x000000380c8e1227 */ /* 0x001fc800078e00ff */
[----:B------:R-:W-:Y:S01]  /*ee20*/  IMAD.MOV.U32 R56, RZ, RZ, R12 ;  /* 0x000000ffff387224 */ /* 0x000fe200078e000c */
[----:B------:R-:W-:-:S07]  /*ee30*/  @P1 SHF.R.U32.HI R56, RZ, R57, R142 ;  /* 0x00000039ff381219 */ /* 0x000fce000001168e */
.L_x_898:
[----:B------:R-:W-:Y:S05]  /*ee40*/  BSYNC B0 ;  /* 0x0000000000007941 */ /* 0x000fea0003800000 */
.L_x_896:
[----:B------:R-:W-:-:S05]  /*ee50*/  IMAD R56, R56, R141, R67 ;  /* 0x0000008d38387224 */ /* 0x000fca00078e0243 */
[----:B------:R-:W-:Y:S02]  /*ee60*/  VIADDMNMX R137, R56, R141, R137, PT ;  /* 0x0000008d38897246 */ /* 0x000fe40003800189 */
[----:B------:R-:W-:-:S07]  /*ee70*/  VIMNMX R71, R71, R56, !PT ;  /* 0x0000003847477248 */ /* 0x000fce0007fe0100 */
.L_x_895:
        /* <DEDUP_REMOVED lines=11> */
[----:B0-----:R-:W-:Y:S02]  /*ef30*/  FSEL R56, R11, -INF , !P3 ;  /* 0xff8000000b387808 */ /* 0x001fe40005800000 */
[----:B------:R-:W-:Y:S02]  /*ef40*/  ISETP.LT.OR P2, PT, R137, 0x9, P2 ;  /* 0x000000098900780c */ /* 0x000fe40001741670 */
        /* <DEDUP_REMOVED lines=232> */
.L_x_901:
[----:B------:R-:W-:-:S05]  /*fdd0*/  IMAD.U32 R142, RZ, RZ, UR22 ;  /* 0x00000016ff8e7e24 */ /* 0x000fca000f8e00ff */
[----:B------:R-:W-:-:S13]  /*fde0*/  ISETP.NE.AND P6, PT, R142, 0x1, PT ;  /* 0x000000018e00780c */ /* 0x000fda0003fc5270 */
[----:B------:R-:W0:Y:S02]  /*fdf0*/  @P6 LDC.64 R10, c[0x0][0x9e8] ;  /* 0x00027a00ff0a6b82 */ /* 0x000e240000000a00 */
[----:B0-----:R-:W-:-:S04]  /*fe00*/  @P6 IMAD.HI.U32 R70, R21, R10, RZ ;  /* 0x0000000a15466227 */ /* 0x001fc800078e00ff */
[----:B------:R-:W-:Y:S01]  /*fe10*/  IMAD.MOV.U32 R10, RZ, RZ, R21 ;  /* 0x000000ffff0a7224 */ /* 0x000fe200078e0015 */
[----:B------:R-:W-:-:S07]  /*fe20*/  @P6 SHF.R.U32.HI R10, RZ, R11, R70 ;  /* 0x0000000bff0a6219 */ /* 0x000fce0000011646 */
.L_x_902:
[----:B------:R-:W-:Y:S05]  /*fe30*/  BSYNC B0 ;  /* 0x0000000000007941 */ /* 0x000fea0003800000 */
.L_x_900:
[----:B------:R-:W-:-:S05]  /*fe40*/  IMAD R67, R10, R142, R67 ;  /* 0x0000008e0a437224 */ /* 0x000fca00078e0243 */
[----:B------:R-:W-:Y:S02]  /*fe50*/  VIADDMNMX R139, R67, R142, R139, PT ;  /* 0x0000008e438b7246 */ /* 0x000fe4000380018b */
[----:B------:R-:W-:-:S07]  /*fe60*/  VIMNMX R138, R138, R67, !PT ;  /* 0x000000438a8a7248 */ /* 0x000fce0007fe0100 */
.L_x_899:
        /* <DEDUP_REMOVED lines=115> */
[----:B0-----:R-:W-:-:S02]  /*105a0*/  FMNMX.FTZ R70, R10, R11, !PT ;  /* 0x0000000b0a467209 */ /* 0x001fc40007810000 */
[----:B------:R-:W-:Y:S02]  /*105b0*/  FSEL R91, R91, -INF , !P1 ;  /* 0xff8000005b5b7808 */ /* 0x000fe40004800000 */
[----:B------:R-:W-:Y:S01]  /*105c0*/  LOP3.LUT P1, RZ, R16, 0x200000, RZ, 0xc0, !PT ;  /* 0x0020000010ff7812 */ /* 0x000fe2000782c0ff */
[----:B------:R-:W0:Y:S01]  /*105d0*/  SHFL.BFLY PT, R11, R70, 0x1, 0x1f ;  /* 0x0c201f00460b7f89 */ /* 0x000e2200000e0000 */
        /* <DEDUP_REMOVED lines=11> */
[----:B0-----:R-:W-:Y:S02]  /*10690*/  FMNMX.FTZ R11, R70, R11, !PT ;  /* 0x0000000b460b7209 */ /* 0x001fe40007810000 */
        /* <DEDUP_REMOVED lines=68> */
[----:B------:R-:W-:Y:S02]  /*10ae0*/  FMNMX.FTZ R137, R67, R20, !PT ;  /* 0x0000001443897209 */ /* 0x000fe40007810000 */
[----:B------:R-:W-:Y:S02]  /*10af0*/  FSEL R71, R71, RZ, P1 ;  /* 0x000000ff47477208 */ /* 0x000fe40000800000 */
[----:B------:R-:W-:Y:S02]  /*10b00*/  FMNMX.FTZ R10, R120, R137, !PT ;  /* 0x00000089780a7209 */ /* 0x000fe40007810000 */
[----:B------:R-:W-:Y:S01]  /*10b10*/  ISETP.LT.OR P2, PT, R139, 0x9a, P2 ;  /* 0x0000009a8b00780c */ /* 0x000fe20001741670 */
        /* <DEDUP_REMOVED lines=12> */
[----:B------:R-:W-:Y:S01]  /*10be0*/  FSEL R126, R62, -INF , !P4 ;  /* 0xff8000003e7e7808 */ /* 0x000fe20006000000 */
[--C-:B------:R-:W-:Y:S01]  /*10bf0*/  FFMA.FTZ R104, R104, UR21, -R71.reuse ;  /* 0x0000001568687c23 */ /* 0x100fe20008010847 */
[----:B------:R-:W-:Y:S01]  /*10c00*/  FMNMX.FTZ R10, R128, R137, !PT ;  /* 0x00000089800a7209 */ /* 0x000fe20007810000 */
[----:B------:R0:W-:Y:S01]  /*10c10*/  MUFU.EX2 R62, R130 ;  /* 0x00000082003e7308 */ /* 0x0001e20000000800 */
[----:B------:R-:W-:Y:S01]  /*10c20*/  FSEL R66, R66, -INF , !P2 ;  /* 0xff80000042427808 */ /* 0x000fe20005000000 */
[--C-:B------:R-:W-:Y:S01]  /*10c30*/  FFMA.FTZ R105, R105, UR21, -R71.reuse ;  /* 0x0000001569697c23 */ /* 0x100fe20008010847 */
[----:B------:R-:W-:Y:S01]  /*10c40*/  FMNMX.FTZ R137, R131, R10, !PT ;  /* 0x0000000a83897209 */ /* 0x000fe20007810000 */
[--C-:B------:R-:W-:Y:S01]  /*10c50*/  FFMA.FTZ R108, R108, UR21, -R71.reuse ;  /* 0x000000156c6c7c23 */ /* 0x100fe20008010847 */
[----:B------:R-:W-:-:S01]  /*10c60*/  FFMA.FTZ R109, R109, UR21, -R71 ;  /* 0x000000156d6d7c23 */ /* 0x000fc20008010847 */
[--C-:B------:R-:W-:Y:S01]  /*10c70*/  FFMA.FTZ R112, R112, UR21, -R71.reuse ;  /* 0x0000001570707c23 */ /* 0x100fe20008010847 */
[----:B------:R-:W-:Y:S01]  /*10c80*/  FMNMX.FTZ R137, R132, R137, !PT ;  /* 0x0000008984897209 */ /* 0x000fe20007810000 */
[--C-:B------:R-:W-:Y:S01]  /*10c90*/  FFMA.FTZ R113, R113, UR21, -R71.reuse ;  /* 0x0000001571717c23 */ /* 0x100fe20008010847 */
[----:B0-----:R-:W-:-:S01]  /*10ca0*/  FFMA.FTZ R130, R135, UR21, -R71 ;  /* 0x0000001587827c23 */ /* 0x001fc20008010847 */
        /* <DEDUP_REMOVED lines=28> */
[----:B------:R-:W-:Y:S01]  /*10e70*/  FFMA.FTZ R68, R68, UR21, -R71 ;  /* 0x0000001544447c23 */ /* 0x000fe20008010847 */
        /* <DEDUP_REMOVED lines=37> */
[----:B------:R-:W-:Y:S04]  /*110d0*/  MUFU.EX2 R133, R134 ;  /* 0x0000008600857308 */ /* 0x000fe80000000800 */
[----:B------:R-:W0:Y:S04]  /*110e0*/  SHFL.BFLY PT, R10, R137, 0x2, 0x1f ;  /* 0x0c401f00890a7f89 */ /* 0x000e2800000e0000 */
[----:B------:R-:W-:Y:S08]  /*110f0*/  MUFU.EX2 R112, R112 ;  /* 0x0000007000707308 */ /* 0x000ff00000000800 */
[----:B------:R-:W-:Y:S08]  /*11100*/  MUFU.EX2 R113, R113 ;  /* 0x0000007100717308 */ /* 0x000ff00000000800 */
[----:B------:R-:W-:Y:S01]  /*11110*/  MUFU.EX2 R116, R116 ;  /* 0x0000007400747308 */ /* 0x000fe20000000800 */
[----:B0-----:R-:W-:Y:S01]  /*11120*/  FMNMX.FTZ R10, R137, R10, !PT ;  /* 0x0000000a890a7209 */ /* 0x001fe20007810000 */
[--C-:B------:R-:W-:Y:S01]  /*11130*/  FFMA.FTZ R137, R136, UR21, -R71.reuse ;  /* 0x0000001588897c23 */ /* 0x100fe20008010847 */
[----:B------:R-:W-:-:S01]  /*11140*/  FFMA.FTZ R71, R69, UR21, -R71 ;  /* 0x0000001545477c23 */ /* 0x000fc20008010847 */
[----:B------:R-:W-:-:S04]  /*11150*/  FSEL R69, R11, RZ, P1 ;  /* 0x000000ff0b457208 */ /* 0x000fc80000800000 */
[----:B------:R-:W-:Y:S01]  /*11160*/  MUFU.EX2 R117, R117 ;  /* 0x0000007500757308 */ /* 0x000fe20000000800 */
[----:B------:R-:W0:Y:S01]  /*11170*/  SHFL.BFLY PT, R139, R10, 0x1, 0x1f ;  /* 0x0c201f000a8b7f89 */ /* 0x000e2200000e0000 */
[----:B------:R-:W-:-:S04]  /*11180*/  FADD.FTZ R69, -R69, R14 ;  /* 0x0000000e45457221 */ /* 0x000fc80000010100 */
[----:B------:R-:W-:Y:S02]  /*11190*/  FMUL.FTZ R69, R69, UR21 ;  /* 0x0000001545457c20 */ /* 0x000fe40008410000 */
[----:B------:R-:W-:Y:S08]  /*111a0*/  MUFU.EX2 R88, R88 ;  /* 0x0000005800587308 */ /* 0x000ff00000000800 */
[----:B------:R-:W1:Y:S01]  /*111b0*/  MUFU.EX2 R69, R69 ;  /* 0x0000004500457308 */ /* 0x000e620000000800 */
[----:B0-----:R-:W-:Y:S01]  /*111c0*/  FMNMX.FTZ R10, R10, R139, !PT ;  /* 0x0000008b0a0a7209 */ /* 0x001fe20007810000 */
[----:B------:R-:W-:-:S06]  /*111d0*/  IMAD.U32 R139, RZ, RZ, UR21 ;  /* 0x00000015ff8b7e24 */ /* 0x000fcc000f8e00ff */
[----:B------:R-:W-:Y:S01]  /*111e0*/  MUFU.EX2 R89, R89 ;  /* 0x0000005900597308 */ /* 0x000fe20000000800 */
[C---:B------:R-:W-:Y:S01]  /*111f0*/  FSETP.NEU.FTZ.AND P1, PT, R10.reuse, -INF , PT ;  /* 0xff8000000a00780b */ /* 0x040fe20003f3d000 */
[----:B------:R-:W-:-:S03]  /*11200*/  FFMA.FTZ R14, R10, R139, -8 ;  /* 0xc10000000a0e7423 */ /* 0x000fc6000001008b */
[----:B------:R-:W-:Y:S01]  /*11210*/  FSEL R139, R10, RZ, P1 ;  /* 0x000000ff0a8b7208 */ /* 0x000fe20000800000 */
[----:B-1----:R-:W-:-:S01]  /*11220*/  FFMA.FTZ R134, R69, R5, R22 ;  /* 0x0000000545867223 */ /* 0x002fc20000010016 */
[----:B------:R-:W-:Y:S01]  /*11230*/  FSEL R14, R14, RZ, P1 ;  /* 0x000000ff0e0e7208 */ /* 0x000fe20000800000 */
[----:B------:R-:W-:Y:S02]  /*11240*/  MUFU.EX2 R92, R92 ;  /* 0x0000005c005c7308 */ /* 0x000fe40000000800 */
[----:B------:R-:W-:-:S02]  /*11250*/  FADD.FTZ R139, -R139, R20 ;  /* 0x000000148b8b7221 */ /* 0x000fc40000010100 */
[--C-:B------:R-:W-:Y:S01]  /*11260*/  FFMA.FTZ R67, R67, UR21, -R14.reuse ;  /* 0x0000001543437c23 */ /* 0x100fe2000801080e */
[----:B------:R-:W-:-:S01]  /*11270*/  FFMA.FTZ R120, R120, UR21, -R14 ;  /* 0x0000001578787c23 */ /* 0x000fc2000801080e */
[----:B------:R-:W-:Y:S01]  /*11280*/  FMUL.FTZ R20, R139, UR21 ;  /* 0x000000158b147c20 */ /* 0x000fe20008410000 */
[----:B------:R-:W-:-:S01]  /*11290*/  FFMA.FTZ R123, R123, UR21, -R14 ;  /* 0x000000157b7b7c23 */ /* 0x000fc2000801080e */
[--C-:B------:R-:W-:Y:S01]  /*112a0*/  FFMA.FTZ R124, R124, UR21, -R14.reuse ;  /* 0x000000157c7c7c23 */ /* 0x100fe2000801080e */
[----:B------:R-:W-:-:S01]  /*112b0*/  FFMA.FTZ R127, R127, UR21, -R14 ;  /* 0x000000157f7f7c23 */ /* 0x000fc2000801080e */
        /* <DEDUP_REMOVED lines=8> */
[----:B------:R-:W0:Y:S01]  /*11340*/  MUFU.EX2 R20, R20 ;  /* 0x0000001400147308 */ /* 0x000e220000000800 */
        /* <DEDUP_REMOVED lines=16> */
[----:B0-----:R-:W-:-:S01]  /*11450*/  FFMA.FTZ R5, R20, R4, R67 ;  /* 0x0000000414057223 */ /* 0x001fc20000010043 */
[----:B------:R-:W-:Y:S01]  /*11460*/  FFMA.FTZ R98, R98, UR21, -R14 ;  /* 0x0000001562627c23 */ /* 0x000fe2000801080e */
[----:B------:R-:W-:-:S01]  /*11470*/  FADD.FTZ R139, R129, R134 ;  /* 0x00000086818b7221 */ /* 0x000fc20000010000 */
        /* <DEDUP_REMOVED lines=21> */
[----:B0-----:R-:W-:-:S01]  /*115d0*/  FADD.FTZ R4, R124, R5 ;  /* 0x000000057c047221 */ /* 0x001fc20000010000 */
[--C-:B------:R-:W-:Y:S01]  /*115e0*/  FFMA.FTZ R126, R126, UR21, -R14.reuse ;  /* 0x000000157e7e7c23 */ /* 0x100fe2000801080e */
[----:B------:R-:W-:-:S01]  /*115f0*/  FFMA.FTZ R65, R65, UR21, -R14 ;  /* 0x0000001541417c23 */ /* 0x000fc2000801080e */
[----:B------:R-:W-:-:S04]  /*11600*/  FFMA.FTZ R14, R66, UR21, -R14 ;  /* 0x00000015420e7c23 */ /* 0x000fc8000801080e */
[----:B------:R-:W0:Y:S01]  /*11610*/  MUFU.EX2 R131, R131 ;  /* 0x0000008300837308 */ /* 0x000e220000000800 */
[----:B-1----:R-:W-:-:S07]  /*11620*/  FADD.FTZ R5, R127, R4 ;  /* 0x000000047f057221 */ /* 0x002fce0000010000 */
[----:B------:R-:W1:Y:S01]  /*11630*/  MUFU.EX2 R132, R132 ;  /* 0x0000008400847308 */ /* 0x000e620000000800 */
[----:B--2---:R-:W-:-:S07]  /*11640*/  FADD.FTZ R4, R128, R5 ;  /* 0x0000000580047221 */ /* 0x004fce0000010000 */
[----:B------:R-:W2:Y:S01]  /*11650*/  MUFU.EX2 R106, R106 ;  /* 0x0000006a006a7308 */ /* 0x000ea20000000800 */
[----:B0-----:R-:W-:-:S01]  /*11660*/  FADD.FTZ R5, R131, R4 ;  /* 0x0000000483057221 */ /* 0x001fc20000010000 */
[----:B------:R-:W-:-:S06]  /*11670*/  FADD.FTZ R4, R104, R139 ;  /* 0x0000008b68047221 */ /* 0x000fcc0000010000 */
[----:B------:R-:W0:Y:S01]  /*11680*/  MUFU.EX2 R107, R107 ;  /* 0x0000006b006b7308 */ /* 0x000e220000000800 */
[----:B-1----:R-:W-:-:S07]  /*11690*/  FADD.FTZ R5, R132, R5 ;  /* 0x0000000584057221 */ /* 0x002fce0000010000 */
        /* <DEDUP_REMOVED lines=57> */
[----:B-1----:R-:W-:-:S04]  /*11a30*/  FADD.FTZ R5, R73, R4 ;  /* 0x0000000449057221 */ /* 0x002fc80000010000 */
[----:B------:R-:W-:-:S03]  /*11a40*/  FADD.FTZ R4, R62, R5 ;  /* 0x000000053e047221 */ /* 0x000fc60000010000 */
[----:B------:R-:W1:Y:S01]  /*11a50*/  MUFU.EX2 R77, R77 ;  /* 0x0000004d004d7308 */ /* 0x000e620000000800 */
[----:B--2---:R-:W-:-:S01]  /*11a60*/  FADD.FTZ R139, R75, R134 ;  /* 0x000000864b8b7221 */ /* 0x004fc20000010000 */
[----:B------:R-:W-:-:S06]  /*11a70*/  FADD.FTZ R4, R133, R4 ;  /* 0x0000000485047221 */ /* 0x000fcc0000010000 */
        /* <DEDUP_REMOVED lines=48> */
[----:B0-----:R-:W-:-:S03]  /*11d80*/  FADD.FTZ R5, R71, R66 ;  /* 0x0000004247057221 */ /* 0x001fc60000010000 */
[----:B-1----:R-:W-:Y:S01]  /*11d90*/  FADD.FTZ R4, R14, R139 ;  /* 0x0000008b0e047221 */ /* 0x002fe20000010000 */
[----:B------:R-:W-:Y:S06]  /*11da0*/  @!P0 BRA `(.L_x_903) ;  /* 0x0000000000048947 */ /* 0x000fec0003800000 */
[----:B------:R-:W-:Y:S01]  /*11db0*/  BPT.TRAP 0x1 ;  /* 0x000000040000795c */ /* 0x000fe20000300000 */
.L_x_903:
        /* <DEDUP_REMOVED lines=9> */
[----:B------:R-:W-:Y:S01]  /*11e50*/  F2FP.SATFINITE.E4M3.F32.PACK_AB_MERGE_C R60, R59, R58, R60 ;  /* 0x0000003a3b3c723e */ /* 0x000fe2000480703c */
[----:B------:R-:W-:Y:S01]  /*11e60*/  FMUL.FTZ R27, R27, R20 ;  /* 0x000000141b1b7220 */ /* 0x000fe20000410000 */
[----:B------:R-:W-:Y:S01]  /*11e70*/  F2FP.SATFINITE.E4M3.F32.PACK_AB_MERGE_C R56, R121, R56, RZ ;  /* 0x000000387938723e */ /* 0x000fe200048070ff */
[----:B------:R-:W-:Y:S01]  /*11e80*/  FMUL.FTZ R30, R30, R20 ;  /* 0x000000141e1e7220 */ /* 0x000fe20000410000 */
[----:B------:R-:W-:Y:S01]  /*11e90*/  F2FP.SATFINITE.E4M3.F32.PACK_AB_MERGE_C R123, R124, R123, RZ ;  /* 0x0000007b7c7b723e */ /* 0x000fe200048070ff */
[----:B------:R-:W-:Y:S01]  /*11ea0*/  SYNCS.ARRIVE.TRANS64.RED.A1T0 RZ, [UR6], RZ ;  /* 0x000000ffffff79a7 */ /* 0x000fe20008100406 */
        /* <DEDUP_REMOVED lines=57> */
[----:B------:R-:W-:Y:S01]  /*12240*/  FMUL.FTZ R53, R53, R69 ;  /* 0x0000004535357220 */ /* 0x000fe20000410000 */
[----:B------:R-:W-:Y:S01]  /*12250*/  F2FP.SATFINITE.E4M3.F32.PACK_AB_MERGE_C R140, R73, R72, R62 ;  /* 0x00000048498c723e */ /* 0x000fe2000480703e */
[----:B------:R-:W-:Y:S01]  /*12260*/  VIADD R3, R3, 0xffffffff ;  /* 0xffffffff03037836 */ /* 0x000fe20000000000 */
[----:B------:R-:W-:Y:S01]  /*12270*/  F2FP.SATFINITE.E4M3.F32.PACK_AB_MERGE_C R141, R75, R74, R76 ;  /* 0x0000004a4b8d723e */ /* 0x000fe2000480704c */
[----:B------:R-:W-:Y:S01]  /*12280*/  IMAD.MOV.U32 R20, RZ, RZ, R10 ;  /* 0x000000ffff147224 */ /* 0x000fe200078e000a */
[----:B------:R-:W-:Y:S01]  /*12290*/  F2FP.SATFINITE.E4M3.F32.PACK_AB_MERGE_C R142, R80, R79, R84 ;  /* 0x0000004f508e723e */ /* 0x000fe20004807054 */
[----:B------:R-:W-:Y:S01]  /*122a0*/  IMAD.MOV.U32 R14, RZ, RZ, R11 ;  /* 0x000000ffff0e7224 */ /* 0x000fe200078e000b */
[----:B------:R-:W-:Y:S01]  /*122b0*/  F2FP.SATFINITE.E4M3.F32.PACK_AB_MERGE_C R143, R81, R78, R82 ;  /* 0x0000004e518f723e */ /* 0x000fe20004807052 */
[----:B------:R-:W-:Y:S01]  /*122c0*/  IMAD.MOV.U32 R137, RZ, RZ, R60 ;  /* 0x000000ffff897224 */ /* 0x000fe200078e003c */
[----:B------:R-:W-:Y:S01]  /*122d0*/  F2FP.SATFINITE.E4M3.F32.PACK_AB_MERGE_C R136, R87, R86, R130 ;  /* 0x000000565788723e */ /* 0x000fe20004807082 */
[----:B------:R-:W-:Y:S06]  /*122e0*/  @P1 BRA `(.L_x_904) ;  /* 0xffffffb400ec1947 */ /* 0x000fec000383ffff */
.L_x_886:
[----:B------:R-:W-:Y:S06]  /*122f0*/  BAR.ARV 0x8, 0x1a0 ;  /* 0x0206800000007b1d */ /* 0x000fec0000002000 */
[----:B------:R-:W-:Y:S05]  /*12300*/  @!P0 BRA `(.L_x_905) ;  /* 0x0000000000048947 */ /* 0x000fea0003800000 */
[----:B------:R-:W-:Y:S01]  /*12310*/  BPT.TRAP 0x1 ;  /* 0x000000040000795c */ /* 0x000fe20000300000 */
.L_x_905:
[----:B------:R-:W-:Y:S01]  /*12320*/  ULEA UR14, UR38, UR45, 0x3 ;  /* 0x0000002d260e7291 */ /* 0x000fe2000f8e183f */
[----:B------:R-:W-:-:S05]  /*12330*/  IMAD.U32 R0, RZ, RZ, UR37 ;  /* 0x00000025ff007e24 */ /* 0x000fca000f8e00ff */
[----:B------:R-:W-:-:S04]  /*12340*/  SHF.L.U32 R0, R0, 0x1f, RZ ;  /* 0x0000001f00007819 */ /* 0x000fc800000006ff */
[----:B------:R0:W1:Y:S01]  /*12350*/  SYNCS.PHASECHK.TRANS64.TRYWAIT P1, [UR14+0x13250], R0 ;  /* 0x01325000ff0075a7 */ /* 0x000062000802014e */
[----:B------:R-:W-:Y:S05]  /*12360*/  @!P0 BRA `(.L_x_906) ;  /* 0x0000000000048947 */ /* 0x000fea0003800000 */
[----:B------:R-:W-:Y:S01]  /*12370*/  BPT.TRAP 0x1 ;  /* 0x000000040000795c */ /* 0x000fe20000300000 */
.L_x_906:
[----:B-1----:R-:W-:Y:S05]  /*12380*/  @P1 BRA `(.L_x_907) ;  /* 0x0000000000081947 */ /* 0x002fea0003800000 */
[----:B------:R-:W1:Y:S02]  /*12390*/  SYNCS.PHASECHK.TRANS64.TRYWAIT P1, [UR14+0x13250], R0 ;  /* 0x01325000ff0075a7 */ /* 0x000e64000802014e */
[----:B-1----:R-:W-:Y:S05]  /*123a0*/  @!P1 BRA `(.L_x_908) ;  /* 0x0000006c00c49947 */ /* 0x002fea0003800000 */
.L_x_907:
        /* <DEDUP_REMOVED lines=30> */
[----:B------:R2:W3:Y:S01]  /*12590*/  @P1 LDG.E R8, desc[UR48][R6.64] ;  /* 0x0000003006081981 */ /* 0x0004e2000c1e1900 */
        /* <DEDUP_REMOVED lines=14> */
[----:B01----:R-:W0:Y:S04]  /*12680*/  SHFL.BFLY PT, R0, R5, 0x2, 0x1f ;  /* 0x0c401f0005007f89 */ /* 0x003e2800000e0000 */
[----:B--2---:R-:W1:Y:S01]  /*12690*/  SHFL.BFLY PT, R7, R4, 0x2, 0x1f ;  /* 0x0c401f0004077f89 */ /* 0x004e6200000e0000 */
[----:B------:R-:W-:Y:S02]  /*126a0*/  WARPGROUP.DEPBAR.LE gsb0, 0x0 ;  /* 0x00008000000079c5 */ /* 0x000fe40000010000 */
[----:B------:R-:W-:-:S06]  /*126b0*/  WARPGROUP.ARRIVE ;  /* 0x00000000000079c5 */ /* 0x000fcc0000000000 */
[----:B------:R-:W-:Y:S01]  /*126c0*/  QGMMA.64x64x32.F32.E4M3.E4M3 R24, R140, gdesc[UR4], R24, gsb0 ;  /* 0x00e000048c187df3 */ /* 0x000fe20008000818 */
[----:B0-----:R-:W-:-:S01]  /*126d0*/  FADD.FTZ R0, R0, R5 ;  /* 0x0000000500007221 */ /* 0x001fc20000010000 */
[----:B------:R-:W-:Y:S01]  /*126e0*/  UIADD3 UR10, UR10, 0x200, URZ ;  /* 0x000002000a0a7890 */ /* 0x000fe2000fffe03f */
[----:B-1----:R-:W-:-:S01]  /*126f0*/  FADD.FTZ R7, R7, R4 ;  /* 0x0000000407077221 */ /* 0x002fc20000010000 */
[----:B------:R-:W-:Y:S02]  /*12700*/  UMOV UR11, 0xc0000010 ;  /* 0xc0000010000b7882 */ /* 0x000fe40000000000 */
[----:B------:R-:W0:Y:S04]  /*12710*/  SHFL.BFLY PT, R3, R0, 0x1, 0x1f ;  /* 0x0c201f0000037f89 */ /* 0x000e2800000e0000 */
[----:B------:R-:W1:Y:S01]  /*12720*/  SHFL.BFLY PT, R6, R7, 0x1, 0x1f ;  /* 0x0c201f0007067f89 */ /* 0x000e6200000e0000 */
[----:B------:R-:W-:-:S02]  /*12730*/  IMAD.MOV.U32 R5, RZ, RZ, RZ ;  /* 0x000000ffff057224 */ /* 0x000fc400078e00ff */
[----:B0-----:R-:W-:Y:S01]  /*12740*/  FADD.FTZ R13, R0, R3 ;  /* 0x00000003000d7221 */ /* 0x001fe20000010000 */
[----:B-1----:R-:W-:-:S04]  /*12750*/  FADD.FTZ R14, R7, R6 ;  /* 0x00000006070e7221 */ /* 0x002fc80000010000 */
        /* <DEDUP_REMOVED lines=11> */
[----:B------:R-:W0:Y:S08]  /*12810*/  @P2 MUFU.LG2 R6, R15 ;  /* 0x0000000f00062308 */ /* 0x000e300000000c00 */
[----:B------:R-:W1:Y:S08]  /*12820*/  @P3 MUFU.LG2 R12, R12 ;  /* 0x0000000c000c3308 */ /* 0x000e700000000c00 */
[----:B------:R-:W2:Y:S01]  /*12830*/  @P1 MUFU.RCP R9, R14 ;  /* 0x0000000e00091308 */ /* 0x000ea20000001000 */
[----:B------:R-:W-:-:S02]  /*12840*/  IMAD.U32 R4, RZ, RZ, UR21 ;  /* 0x00000015ff047e24 */ /* 0x000fc4000f8e00ff */
[----:B------:R-:W-:Y:S02]  /*12850*/  IMAD.U32 R18, RZ, RZ, UR21 ;  /* 0x00000015ff127e24 */ /* 0x000fe4000f8e00ff */
[----:B0-----:R-:W-:Y:S01]  /*12860*/  @P2 FMUL.FTZ R7, R6, 0.69314718246459960938 ;  /* 0x3f31721806072820 */ /* 0x001fe20000410000 */
[----:B------:R-:W-:Y:S01]  /*12870*/  @P2 FMUL.FTZ R4, R4, 0.69314718246459960938 ;  /* 0x3f31721804042820 */ /* 0x000fe20000410000 */
        /* <DEDUP_REMOVED lines=11> */
.L_x_909:
        /* <DEDUP_REMOVED lines=9> */
[----:B------:R-:W-:Y:S01]  /*129c0*/  FMUL.FTZ R29, R32, R5 ;  /* 0x00000005201d7220 */ /* 0x000fe20000410000 */
[----:B------:R-:W-:Y:S01]  /*129d0*/  FMUL.FTZ R33, R26, R9 ;  /* 0x000000091a217220 */ /* 0x000fe20000410000 */
[-C--:B------:R-:W-:Y:S01]  /*129e0*/  FMUL.FTZ R36, R36, R5.reuse ;  /* 0x0000000524247220 */ /* 0x080fe20000410000 */
[-C--:B------:R-:W-:Y:S01]  /*129f0*/  FMUL.FTZ R37, R37, R5.reuse ;  /* 0x0000000525257220 */ /* 0x080fe20000410000 */
[----:B------:R-:W-:Y:S01]  /*12a00*/  SYNCS.ARRIVE.TRANS64.RED.A1T0 RZ, [UR4], RZ ;  /* 0x000000ffffff79a7 */ /* 0x000fe20008100404 */
        /* <DEDUP_REMOVED lines=28> */
.L_x_835:
[----:B------:R-:W0:Y:S01]  /*12bd0*/  S2R R4, SR_CgaCtaId ;  /* 0x0000000000047919 */ /* 0x000e220000008800 */
[----:B------:R-:W-:Y:S01]  /*12be0*/  MOV R7, 0x400 ;  /* 0x0000040000077802 */ /* 0x000fe20000000f00 */
[----:B------:R-:W-:Y:S01]  /*12bf0*/  BSSY B0, `(.L_x_910) ;  /* 0x00001c5000007945 */ /* 0x000fe20003800000 */
[----:B------:R-:W-:Y:S06]  /*12c00*/  BAR.SYNC.DEFER_BLOCKING 0x5, 0x200 ;  /* 0x0148000000007b1d */ /* 0x000fec0000010000 */
[----:B------:R-:W1:Y:S01]  /*12c10*/  S2R R48, SR_TID.X ;  /* 0x0000000000307919 */ /* 0x000e620000002100 */
[----:B0-----:R-:W-:-:S05]  /*12c20*/  LEA R7, R4, R7, 0x18 ;  /* 0x0000000704077211 */ /* 0x001fca00078ec0ff */
[----:B------:R-:W0:Y:S01]  /*12c30*/  LDS.128 R104, [R7+0x132d0] ;  /* 0x0132d00007687984 */ /* 0x000e220000000c00 */
[----:B-1----:R-:W-:-:S05]  /*12c40*/  VIADD R5, R48, 0xffffff80 ;  /* 0xffffff8030057836 */ /* 0x002fca0000000000 */
[----:B------:R-:W-:-:S04]  /*12c50*/  SHF.R.S32.HI R10, RZ, 0x1f, R5 ;  /* 0x0000001fff0a7819 */ /* 0x000fc80000011405 */
[----:B------:R-:W-:-:S04]  /*12c60*/  LEA.HI R4, R10, R5, RZ, 0x3 ;  /* 0x000000050a047211 */ /* 0x000fc800078f18ff */
[----:B------:R-:W-:Y:S02]  /*12c70*/  LOP3.LUT R6, R4, 0x1ffffff8, RZ, 0xc0, !PT ;  /* 0x1ffffff804067812 */ /* 0x000fe400078ec0ff */
[----:B------:R-:W-:-:S03]  /*12c80*/  SHF.R.S32.HI R4, RZ, 0x3, R4 ;  /* 0x00000003ff047819 */ /* 0x000fc60000011404 */
[----:B------:R-:W-:-:S04]  /*12c90*/  IMAD.IADD R6, R5, 0x1, -R6 ;  /* 0x0000000105067824 */ /* 0x000fc800078e0a06 */
[----:B------:R-:W-:Y:S01]  /*12ca0*/  IMAD.SHL.U32 R6, R6, 0x8, RZ ;  /* 0x0000000806067824 */ /* 0x000fe200078e00ff */
[----:B0-----:R-:W-:Y:S02]  /*12cb0*/  R2UR UR42, R106 ;  /* 0x000000006a2a72ca */ /* 0x001fe400000e0000 */
[----:B------:R-:W-:Y:S01]  /*12cc0*/  R2UR UR47, R107 ;  /* 0x000000006b2f72ca */ /* 0x000fe200000e0000 */
[----:B------:R-:W-:Y:S06]  /*12cd0*/  BAR.ARV 0x4, 0x200 ;  /* 0x0108000000007b1d */ /* 0x000fec0000002000 */
[----:B------:R-:W-:Y:S08]  /*12ce0*/  @P0 BRA `(.L_x_911) ;  /* 0x0000001000840947 */ /* 0x000ff00003800000 */
[----:B------:R-:W-:Y:S01]  /*12cf0*/  IMAD.SHL.U32 R8, R48, 0x4, RZ ;  /* 0x0000000430087824 */ /* 0x000fe200078e00ff */
[----:B------:R-:W-:-:S04]  /*12d00*/  ULDC.64 UR4, c[0x4][0x38] ;  /* 0x01000e0000047ab9 */ /* 0x000fc80000000a00 */
[----:B------:R-:W-:-:S04]  /*12d10*/  LOP3.LUT R8, R8, 0xc, RZ, 0xc0, !PT ;  /* 0x0000000c08087812 */ /* 0x000fc800078ec0ff */
[----:B------:R-:W-:-:S05]  /*12d20*/  IADD3 R8, P0, R8, UR4, RZ ;  /* 0x0000000408087c10 */ /* 0x000fca000ff1e0ff */
[----:B------:R-:W-:Y:S01]  /*12d30*/  IMAD.X R9, RZ, RZ, UR5, P0 ;  /* 0x00000005ff097e24 */ /* 0x000fe200080e06ff */
[----:B------:R-:W0:Y:S01]  /*12d40*/  S2R R34, SR_SWINHI ;  /* 0x0000000000227919 */ /* 0x000e220000002f00 */
[----:B------:R-:W-:Y:S01]  /*12d50*/  F2FP.BF16.F32.PACK_AB R13, R52, R13 ;  /* 0x0000000d340d723e */ /* 0x000fe200000010ff */
[----:B------:R-:W-:Y:S02]  /*12d60*/  ULDC.64 UR4, c[0x0][0xbd8] ;  /* 0x0002f60000047ab9 */ /* 0x000fe40000000a00 */
[----:B------:R1:W2:Y:S01]  /*12d70*/  LDG.E.CONSTANT R22, desc[UR48][R8.64] ;  /* 0x0000003008167981 */ /* 0x0002a2000c1e9900 */
[----:B------:R-:W-:Y:S01]  /*12d80*/  F2FP.BF16.F32.PACK_AB R14, R53, R14 ;  /* 0x0000000e350e723e */ /* 0x000fe200000010ff */
[----:B------:R-:W-:Y:S01]  /*12d90*/  UISETP.NE.U32.AND UP0, UPT, UR4, URZ, UPT ;  /* 0x0000003f0400728c */ /* 0x000fe2000bf05070 */
[----:B------:R-:W-:Y:S02]  /*12da0*/  F2FP.BF16.F32.PACK_AB R31, R31, R32 ;  /* 0x000000201f1f723e */ /* 0x000fe400000010ff */
[----:B------:R-:W-:Y:S01]  /*12db0*/  F2FP.BF16.F32.PACK_AB R18, R55, R12 ;  /* 0x0000000c3712723e */ /* 0x000fe200000010ff */
[----:B------:R-:W-:Y:S01]  /*12dc0*/  UISETP.NE.AND.EX UP0, UPT, UR5, URZ, UPT, UP0 ;  /* 0x0000003f0500728c */ /* 0x000fe2000bf05300 */
[----:B------:R-:W-:-:S02]  /*12dd0*/  F2FP.BF16.F32.PACK_AB R11, R54, R11 ;  /* 0x0000000b360b723e */ /* 0x000fc400000010ff */
[----:B------:R-:W-:Y:S01]  /*12de0*/  F2FP.BF16.F32.PACK_AB R25, R38, R25 ;  /* 0x000000192619723e */ /* 0x000fe200000010ff */
[----:B------:R-:W-:Y:S01]  /*12df0*/  ULDC.64 UR4, c[0x0][0xbd8] ;  /* 0x0002f60000047ab9 */ /* 0x000fe20000000a00 */
[----:B-1----:R-:W-:Y:S01]  /*12e00*/  LOP3.LUT P0, R8, R48, 0x3, RZ, 0xc0, !PT ;  /* 0x0000000330087812 */ /* 0x002fe2000780c0ff */
[----:B------:R-:W-:Y:S01]  /*12e10*/  UIMAD.WIDE UR4, UR41, 0x4, UR4 ;  /* 0x00000004290478a5 */ /* 0x000fe2000f8e0204 */
[----:B------:R-:W-:Y:S02]  /*12e20*/  F2FP.BF16.F32.PACK_AB R26, R39, R26 ;  /* 0x0000001a271a723e */ /* 0x000fe400000010ff */
[----:B------:R-:W-:Y:S02]  /*12e30*/  ISETP.EQ.OR P0, PT, R8, 0x3, !P0 ;  /* 0x000000030800780c */ /* 0x000fe40004702670 */
[----:B------:R-:W-:Y:S02]  /*12e40*/  F2FP.BF16.F32.PACK_AB R30, R30, R33 ;  /* 0x000000211e1e723e */ /* 0x000fe400000010ff */
[----:B------:R-:W-:-:S02]  /*12e50*/  SEL R35, R13, R14, P0 ;  /* 0x0000000e0d237207 */ /* 0x000fc40000000000 */
[----:B------:R-:W-:Y:S02]  /*12e60*/  SEL R32, R14, R13, P0 ;  /* 0x0000000d0e207207 */ /* 0x000fe40000000000 */
[----:B------:R-:W-:Y:S02]  /*12e70*/  SEL R39, R11, R18, P0 ;  /* 0x000000120b277207 */ /* 0x000fe40000000000 */
[----:B------:R-:W-:Y:S02]  /*12e80*/  SEL R38, R18, R11, P0 ;  /* 0x0000000b12267207 */ /* 0x000fe40000000000 */
[----:B------:R-:W-:Y:S02]  /*12e90*/  F2FP.BF16.F32.PACK_AB R28, R37, R28 ;  /* 0x0000001c251c723e */ /* 0x000fe400000010ff */
[----:B------:R-:W-:Y:S02]  /*12ea0*/  MOV R8, R7 ;  /* 0x0000000700087202 */ /* 0x000fe40000000f00 */
[----:B0-----:R-:W-:-:S02]  /*12eb0*/  MOV R9, R34 ;  /* 0x0000002200097202 */ /* 0x001fc40000000f00 */
[----:B------:R-:W-:Y:S02]  /*12ec0*/  F2FP.BF16.F32.PACK_AB R15, R46, R15 ;  /* 0x0000000f2e0f723e */ /* 0x000fe400000010ff */
[----:B------:R-:W-:Y:S01]  /*12ed0*/  F2FP.BF16.F32.PACK_AB R20, R47, R20 ;  /* 0x000000142f14723e */ /* 0x000fe200000010ff */
[----:B------:R-:W-:Y:S01]  /*12ee0*/  IMAD.WIDE R12, R157, 0x2, R8 ;  /* 0x000000029d0c7825 */ /* 0x000fe200078e0208 */
[----:B------:R-:W-:Y:S02]  /*12ef0*/  SEL R37, R30, R31, P0 ;  /* 0x0000001f1e257207 */ /* 0x000fe40000000000 */
[----:B------:R-:W-:Y:S02]  /*12f00*/  SEL R34, R31, R30, P0 ;  /* 0x0000001e1f227207 */ /* 0x000fe40000000000 */
[C---:B------:R-:W-:Y:S02]  /*12f10*/  LOP3.LUT R11, R12.reuse, 0x380, RZ, 0xc0, !PT ;  /* 0x000003800c0b7812 */ /* 0x040fe400078ec0ff */
[----:B------:R-:W-:-:S02]  /*12f20*/  IADD3 R18, P3, R12, 0x20, RZ ;  /* 0x000000200c127810 */ /* 0x000fc40007f7e0ff */
[----:B------:R-:W-:Y:S02]  /*12f30*/  IADD3 R41, P2, R12, 0x40, RZ ;  /* 0x000000400c297810 */ /* 0x000fe40007f5e0ff */
[----:B------:R-:W-:Y:S02]  /*12f40*/  SHF.R.U64 R11, R11, 0x3, RZ ;  /* 0x000000030b0b7819 */ /* 0x000fe400000012ff */
[----:B------:R-:W-:Y:S01]  /*12f50*/  SEL R31, R25, R26, P0 ;  /* 0x0000001a191f7207 */ /* 0x000fe20000000000 */
[----:B------:R-:W-:Y:S01]  /*12f60*/  IMAD.X R19, RZ, RZ, R13, P2 ;  /* 0x000000ffff137224 */ /* 0x000fe200010e060d */
[----:B------:R-:W-:Y:S02]  /*12f70*/  LOP3.LUT R14, R18, 0x380, RZ, 0xc0, !PT ;  /* 0x00000380120e7812 */ /* 0x000fe400078ec0ff */
[----:B------:R-:W-:Y:S02]  /*12f80*/  F2FP.BF16.F32.PACK_AB R29, R36, R29 ;  /* 0x0000001d241d723e */ /* 0x000fe400000010ff */
[----:B------:R-:W-:-:S02]  /*12f90*/  SEL R26, R26, R25, P0 ;  /* 0x000000191a1a7207 */ /* 0x000fc40000000000 */
[----:B------:R-:W-:Y:S02]  /*12fa0*/  IADD3 R43, P1, R12, 0x60, RZ ;  /* 0x000000600c2b7810 */ /* 0x000fe40007f3e0ff */
[----:B------:R-:W-:Y:S02]  /*12fb0*/  SEL R25, R15, R20, P0 ;  /* 0x000000140f197207 */ /* 0x000fe40000000000 */
[----:B------:R-:W-:Y:S01]  /*12fc0*/  SEL R36, R20, R15, P0 ;  /* 0x0000000f14247207 */ /* 0x000fe20000000000 */
[----:B------:R-:W-:Y:S01]  /*12fd0*/  IMAD.X R15, RZ, RZ, R13, P1 ;  /* 0x000000ffff0f7224 */ /* 0x000fe200008e060d */
[----:B------:R-:W-:Y:S02]  /*12fe0*/  LOP3.LUT R12, R11, R12, RZ, 0x3c, !PT ;  /* 0x0000000c0b0c7212 */ /* 0x000fe400078e3cff */
[----:B------:R-:W-:Y:S02]  /*12ff0*/  LOP3.LUT R20, R41, 0x380, RZ, 0xc0, !PT ;  /* 0x0000038029147812 */ /* 0x000fe400078ec0ff */
[----:B------:R-:W-:-:S02]  /*13000*/  F2FP.BF16.F32.PACK_AB R58, R58, R59 ;  /* 0x0000003b3a3a723e */ /* 0x000fc400000010ff */
[----:B------:R-:W-:Y:S02]  /*13010*/  F2FP.BF16.F32.PACK_AB R57, R56, R57 ;  /* 0x000000393839723e */ /* 0x000fe400000010ff */
[----:B------:R-:W-:Y:S02]  /*13020*/  SHF.R.U64 R11, R14, 0x3, RZ ;  /* 0x000000030e0b7819 */ /* 0x000fe400000012ff */
[----:B------:R-:W-:Y:S02]  /*13030*/  F2FP.BF16.F32.PACK_AB R21, R44, R21 ;  /* 0x000000152c15723e */ /* 0x000fe400000010ff */
[----:B------:R-:W-:Y:S02]  /*13040*/  F2FP.BF16.F32.PACK_AB R24, R45, R24 ;  /* 0x000000182d18723e */ /* 0x000fe400000010ff */
[----:B------:R-:W-:Y:S02]  /*13050*/  LOP3.LUT R30, R43, 0x380, RZ, 0xc0, !PT ;  /* 0x000003802b1e7812 */ /* 0x000fe400078ec0ff */
[----:B------:R-:W-:-:S02]  /*13060*/  SEL R33, R29, R28, P0 ;  /* 0x0000001c1d217207 */ /* 0x000fc40000000000 */
[----:B------:R-:W-:Y:S02]  /*13070*/  SHF.R.U64 R14, R20, 0x3, RZ ;  /* 0x00000003140e7819 */ /* 0x000fe400000012ff */
[----:B------:R-:W-:Y:S02]  /*13080*/  SEL R27, R58, R57, P0 ;  /* 0x000000393a1b7207 */ /* 0x000fe40000000000 */
[----:B------:R-:W-:Y:S02]  /*13090*/  SEL R28, R28, R29, P0 ;  /* 0x0000001d1c1c7207 */ /* 0x000fe40000000000 */
[----:B------:R-:W-:Y:S02]  /*130a0*/  LOP3.LUT R20, R11, R18, RZ, 0x3c, !PT ;  /* 0x000000120b147212 */ /* 0x000fe400078e3cff */
[----:B------:R-:W-:Y:S02]  /*130b0*/  SEL R58, R57, R58, P0 ;  /* 0x0000003a393a7207 */ /* 0x000fe40000000000 */
[----:B------:R-:W-:-:S02]  /*130c0*/  SEL R29, R21, R24, P0 ;  /* 0x00000018151d7207 */ /* 0x000fc40000000000 */
[----:B------:R-:W-:Y:S02]  /*130d0*/  SHF.R.U64 R30, R30, 0x3, RZ ;  /* 0x000000031e1e7819 */ /* 0x000fe400000012ff */
[----:B------:R-:W-:Y:S01]  /*130e0*/  SEL R24, R24, R21, P0 ;  /* 0x0000001518187207 */ /* 0x000fe20000000000 */
[----:B------:R-:W-:Y:S01]  /*130f0*/  IMAD.X R21, RZ, RZ, R13, P3 ;  /* 0x000000ffff157224 */ /* 0x000fe200018e060d */
[----:B------:R-:W-:Y:S02]  /*13100*/  LOP3.LUT R18, R14, R41, RZ, 0x3c, !PT ;  /* 0x000000290e127212 */ /* 0x000fe400078e3cff */
[----:B------:R-:W-:Y:S02]  /*13110*/  LOP3.LUT R14, R30, R43, RZ, 0x3c, !PT ;  /* 0x0000002b1e0e7212 */ /* 0x000fe400078e3cff */
[----:B------:R-:W-:Y:S02]  /*13120*/  MOV R44, R20 ;  /* 0x00000014002c7202 */ /* 0x000fe40000000f00 */
[----:B------:R-:W-:-:S02]  /*13130*/  MOV R45, R12 ;  /* 0x0000000c002d7202 */ /* 0x000fc40000000f00 */
[----:B------:R-:W-:Y:S02]  /*13140*/  MOV R41, R14 ;  /* 0x0000000e00297202 */ /* 0x000fe40000000f00 */
[----:B------:R-:W-:Y:S01]  /*13150*/  MOV R43, R18 ;  /* 0x00000012002b7202 */ /* 0x000fe20000000f00 */
[----:B------:R-:W-:Y:S01]  /*13160*/  IMAD.U32 R18, RZ, RZ, UR4 ;  /* 0x00000004ff127e24 */ /* 0x000fe2000f8e00ff */
[----:B------:R-:W-:Y:S01]  /*13170*/  PLOP3.LUT P1, PT, PT, PT, UP0, 0x80, 0x0 ;  /* 0x000000000000781c */ /* 0x000fe20003f2f008 */
[----:B------:R-:W-:Y:S01]  /*13180*/  IMAD.U32 R19, RZ, RZ, UR5 ;  /* 0x00000005ff137e24 */ /* 0x000fe2000f8e00ff */
[----:B------:R-:W-:Y:S02]  /*13190*/  ULDC.64 UR4, c[0x0][0xbe0] ;  /* 0x0002f80000047ab9 */ /* 0x000fe40000000a00 */
[----:B------:R-:W-:-:S04]  /*131a0*/  UISETP.NE.U32.AND UP1, UPT, UR4, URZ, UPT ;  /* 0x0000003f0400728c */ /* 0x000fc8000bf25070 */
[----:B------:R-:W-:-:S11]  /*131b0*/  UISETP.NE.AND.EX UP1, UPT, UR5, URZ, UPT, UP1 ;  /* 0x0000003f0500728c */ /* 0x000fd6000bf25310 */
[----:B------:R-:W-:Y:S02]  /*131c0*/  @UP1 ULDC.64 UR6, c[0x0][0xbe0] ;  /* 0x0002f80000061ab9 */ /* 0x000fe40000000a00 */
[----:B------:R-:W-:Y:S01]  /*131d0*/  @UP1 UIMAD.WIDE UR6, UR41, 0x4, UR6 ;  /* 0x00000004290618a5 */ /* 0x000fe2000f8e0206 */
[----:B--2---:R-:W-:Y:S01]  /*131e0*/  LOP3.LUT R11, R22, 0x2, RZ, 0x3c, !PT ;  /* 0x00000002160b7812 */ /* 0x004fe200078e3cff */
[----:B------:R-:W-:Y:S04]  /*131f0*/  SHFL.IDX PT, R33, R33, R22, 0x1c1f ;  /* 0x001c1f1621217589 */ /* 0x000fe800000e0000 */
[----:B------:R-:W0:Y:S04]  /*13200*/  SHFL.IDX PT, R28, R28, R11, 0x1c1f ;  /* 0x001c1f0b1c1c7589 */ /* 0x000e2800000e0000 */
[----:B------:R-:W-:Y:S04]  /*13210*/  SHFL.IDX PT, R27, R27, R22, 0x1c1f ;  /* 0x001c1f161b1b7589 */ /* 0x000fe800000e0000 */
[----:B------:R-:W1:Y:S04]  /*13220*/  SHFL.IDX PT, R58, R58, R11, 0x1c1f ;  /* 0x001c1f0b3a3a7589 */ /* 0x000e6800000e0000 */
[----:B------:R-:W-:Y:S04]  /*13230*/  SHFL.IDX PT, R29, R29, R22, 0x1c1f ;  /* 0x001c1f161d1d7589 */ /* 0x000fe800000e0000 */
[----:B------:R0:W2:Y:S04]  /*13240*/  SHFL.IDX PT, R30, R24, R11, 0x1c1f ;  /* 0x001c1f0b181e7589 */ /* 0x0000a800000e0000 */
[----:B------:R-:W-:Y:S04]  /*13250*/  SHFL.IDX PT, R37, R37, R22, 0x1c1f ;  /* 0x001c1f1625257589 */ /* 0x000fe800000e0000 */
[----:B------:R-:W3:Y:S01]  /*13260*/  SHFL.IDX PT, R34, R34, R11, 0x1c1f ;  /* 0x001c1f0b22227589 */ /* 0x000ee200000e0000 */
[----:B0-----:R-:W-:-:S03]  /*13270*/  SEL R24, R33, R28, P0 ;  /* 0x0000001c21187207 */ /* 0x001fc60000000000 */
[----:B------:R-:W-:Y:S04]  /*13280*/  SHFL.IDX PT, R31, R31, R22, 0x1c1f ;  /* 0x001c1f161f1f7589 */ /* 0x000fe800000e0000 */
[----:B------:R0:W4:Y:S01]  /*13290*/  SHFL.IDX PT, R40, R26, R11, 0x1c1f ;  /* 0x001c1f0b1a287589 */ /* 0x00012200000e0000 */
[----:B-1----:R-:W-:Y:S02]  /*132a0*/  SEL R12, R27, R58, P0 ;  /* 0x0000003a1b0c7207 */ /* 0x002fe40000000000 */
[----:B------:R-:W-:Y:S01]  /*132b0*/  SEL R14, R58, R27, P0 ;  /* 0x0000001b3a0e7207 */ /* 0x000fe20000000000 */
[----:B------:R4:W-:Y:S04]  /*132c0*/  SHFL.IDX PT, R20, R25, R22, 0x1c1f ;  /* 0x001c1f1619147589 */ /* 0x0009e800000e0000 */
[----:B------:R-:W-:Y:S01]  /*132d0*/  SHFL.IDX PT, R39, R39, R22, 0x1c1f ;  /* 0x001c1f1627277589 */ /* 0x000fe200000e0000 */
[----:B0-----:R-:W-:-:S03]  /*132e0*/  SEL R26, R28, R33, P0 ;  /* 0x000000211c1a7207 */ /* 0x001fc60000000000 */
[----:B------:R-:W0:Y:S01]  /*132f0*/  SHFL.IDX PT, R21, R36, R11, 0x1c1f ;  /* 0x001c1f0b24157589 */ /* 0x000e2200000e0000 */
[----:B--2---:R-:W-:Y:S02]  /*13300*/  SEL R28, R29, R30, P0 ;  /* 0x0000001e1d1c7207 */ /* 0x004fe40000000000 */
[----:B------:R-:W-:Y:S01]  /*13310*/  SEL R30, R30, R29, P0 ;  /* 0x0000001d1e1e7207 */ /* 0x000fe20000000000 */
[----:B------:R-:W1:Y:S01]  /*13320*/  SHFL.IDX PT, R42, R38, R11, 0x1c1f ;  /* 0x001c1f0b262a7589 */ /* 0x000e6200000e0000 */
[----:B---3--:R-:W-:Y:S02]  /*13330*/  SEL R13, R37, R34, P0 ;  /* 0x00000022250d7207 */ /* 0x008fe40000000000 */
[----:B------:R-:W-:Y:S01]  /*13340*/  SEL R15, R34, R37, P0 ;  /* 0x00000025220f7207 */ /* 0x000fe20000000000 */
[----:B------:R-:W-:Y:S04]  /*13350*/  SHFL.IDX PT, R35, R35, R22, 0x1c1f ;  /* 0x001c1f1623237589 */ /* 0x000fe800000e0000 */
[----:B------:R-:W2:Y:S01]  /*13360*/  SHFL.IDX PT, R32, R32, R11, 0x1c1f ;  /* 0x001c1f0b20207589 */ /* 0x000ea200000e0000 */
[----:B----4-:R-:W-:-:S02]  /*13370*/  SEL R25, R31, R40, P0 ;  /* 0x000000281f197207 */ /* 0x010fc40000000000 */
[----:B------:R-:W-:Y:S01]  /*13380*/  SEL R27, R40, R31, P0 ;  /* 0x0000001f281b7207 */ /* 0x000fe20000000000 */
[----:B------:R-:W-:Y:S01]  /*13390*/  BAR.SYNC.DEFER_BLOCKING 0x1, 0x180 ;  /* 0x0046000000007b1d */ /* 0x000fe20000010000 */
[----:B0-----:R-:W-:Y:S02]  /*133a0*/  SEL R29, R20, R21, P0 ;  /* 0x00000015141d7207 */ /* 0x001fe40000000000 */
[----:B------:R-:W-:Y:S02]  /*133b0*/  SEL R31, R21, R20, P0 ;  /* 0x00000014151f7207 */ /* 0x000fe40000000000 */
[----:B-1----:R-:W-:Y:S02]  /*133c0*/  SEL R37, R39, R42, P0 ;  /* 0x0000002a27257207 */ /* 0x002fe40000000000 */
[----:B------:R-:W-:Y:S02]  /*133d0*/  SEL R39, R42, R39, P0 ;  /* 0x000000272a277207 */ /* 0x000fe40000000000 */
[----:B--2---:R-:W-:-:S02]  /*133e0*/  SEL R36, R35, R32, P0 ;  /* 0x0000002023247207 */ /* 0x004fc40000000000 */
[----:B------:R-:W-:Y:S01]  /*133f0*/  SEL R38, R32, R35, P0 ;  /* 0x0000002320267207 */ /* 0x000fe20000000000 */
[----:B------:R0:W-:Y:S04]  /*13400*/  STSM.16.M88.4 [R45], R12 ;  /* 0x0000000c2d007844 */ /* 0x0001e80000000200 */
[----:B------:R1:W-:Y:S04]  /*13410*/  STSM.16.M88.4 [R44], R24 ;  /* 0x000000182c007844 */ /* 0x0003e80000000200 */
[----:B------:R1:W-:Y:S04]  /*13420*/  STSM.16.M88.4 [R43], R28 ;  /* 0x0000001c2b007844 */ /* 0x0003e80000000200 */
[----:B------:R1:W-:Y:S01]  /*13430*/  STSM.16.M88.4 [R41], R36 ;  /* 0x0000002429007844 */ /* 0x0003e20000000200 */
[----:B------:R-:W-:Y:S08]  /*13440*/  BAR.SYNC.DEFER_BLOCKING 0x1, 0x180 ;  /* 0x0046000000007b1d */ /* 0x000ff00000010000 */
[----:B------:R-:W2:Y:S01]  /*13450*/  LDC R22, c[0x0][0xa88] ;  /* 0x0002a200ff167b82 */ /* 0x000ea20000000800 */
[----:B------:R-:W-:Y:S01]  /*13460*/  PLOP3.LUT P0, PT, PT, PT, UP1, 0x80, 0x0 ;  /* 0x000000000000781c */ /* 0x000fe20003f0f018 */
[----:B0-----:R-:W-:-:S02]  /*13470*/  IMAD.U32 R12, RZ, RZ, UR6 ;  /* 0x00000006ff0c7e24 */ /* 0x001fc4000f8e00ff */
[----:B------:R-:W-:Y:S01]  /*13480*/  IMAD.U32 R13, RZ, RZ, UR7 ;  /* 0x00000007ff0d7e24 */ /* 0x000fe2000f8e00ff */
[----:B------:R-:W3:Y:S01]  /*13490*/  @P1 LDG.E R11, desc[UR48][R18.64] ;  /* 0x00000030120b1981 */ /* 0x000ee2000c1e1900 */
[----:B------:R-:W-:-:S08]  /*134a0*/  UMOV UR4, URZ ;  /* 0x0000003f00047c82 */ /* 0x000fd00008000000 */
[----:B--2---:R1:W5:Y:S01]  /*134b0*/  @P0 LDG.E R22, desc[UR48][R12.64] ;  /* 0x000000300c160981 */ /* 0x004362000c1e1900 */
[----:B---3--:R-:W-:Y:S01]  /*134c0*/  @P1 R2UR UR4, R11 ;  /* 0x000000000b0412ca */ /* 0x008fe200000e0000 */
[----:B-1----:R-:W-:-:S14]  /*134d0*/  @P0 BRA `(.L_x_912) ;  /* 0x0000000000100947 */ /* 0x002fdc0003800000 */
[----:B------:R-:W-:Y:S05]  /*134e0*/  @!P1 BRA `(.L_x_912) ;  /* 0x00000000000c9947 */ /* 0x000fea0003800000 */
[----:B------:R-:W2:Y:S04]  /*134f0*/  LDG.E R11, desc[UR48][R18.64] ;  /* 0x00000030120b7981 */ /* 0x000ea8000c1e1900 */
[----:B-----5:R-:W2:Y:S02]  /*13500*/  LDG.E R22, desc[UR48][R18.64+0x4] ;  /* 0x0000043012167981 */ /* 0x020ea4000c1e1900 */
[----:B--2---:R-:W-:-:S07]  /*13510*/  IMAD.IADD R22, R22, 0x1, -R11 ;  /* 0x0000000116167824 */ /* 0x004fce00078e0a0b */
.L_x_912:
[----:B------:R-:W-:Y:S01]  /*13520*/  USHF.R.S32.HI UR9, URZ, 0x1f, UR39 ;  /* 0x0000001f3f097899 */ /* 0x000fe20008011427 */
[----:B------:R-:W-:Y:S01]  /*13530*/  LEA.HI R10, R10, R5, RZ, 0x7 ;  /* 0x000000050a0a7211 */ /* 0x000fe200078f38ff */
[----:B------:R-:W-:Y:S01]  /*13540*/  ULDC.64 UR10, c[0x0][0xb70] ;  /* 0x0002dc00000a7ab9 */ /* 0x000fe20000000a00 */
[----:B------:R-:W-:Y:S01]  /*13550*/  USHF.R.S32.HI UR5, URZ, 0x1f, UR4 ;  /* 0x0000001f3f057899 */ /* 0x000fe20008011404 */
[----:B------:R-:W-:Y:S01]  /*13560*/  IMAD R13, R23, 0xc0, R156 ;  /* 0x000000c0170d7824 */ /* 0x000fe200078e029c */
[----:B------:R-:W-:Y:S01]  /*13570*/  UIMAD UR8, UR9, UR10, URZ ;  /* 0x0000000a090872a4 */ /* 0x000fe2000f8e023f */
[----:B------:R-:W-:Y:S01]  /*13580*/  LOP3.LUT R10, R10, 0xffffff80, RZ, 0xc0, !PT ;  /* 0xffffff800a0a7812 */ /* 0x000fe200078ec0ff */
[----:B------:R-:W-:Y:S02]  /*13590*/  USHF.R.S32.HI UR13, URZ, 0x1f, UR41 ;  /* 0x0000001f3f0d7899 */ /* 0x000fe40008011429 */
[----:B------:R-:W-:Y:S02]  /*135a0*/  UIMAD.WIDE.U32 UR6, UR39, UR10, UR4 ;  /* 0x0000000a270672a5 */ /* 0x000fe4000f8e0004 */
[----:B------:R-:W-:Y:S01]  /*135b0*/  UIMAD UR8, UR39, UR11, UR8 ;  /* 0x0000000b270872a4 */ /* 0x000fe2000f8e0208 */
[----:B------:R-:W-:Y:S01]  /*135c0*/  IMAD.IADD R12, R5, 0x1, -R10 ;  /* 0x00000001050c7824 */ /* 0x000fe200078e0a0a */
[----:B------:R-:W-:Y:S01]  /*135d0*/  USEL UR13, UR13, URZ, !UP0 ;  /* 0x0000003f0d0d7287 */ /* 0x000fe2000c000000 */
[----:B------:R-:W-:Y:S01]  /*135e0*/  SHF.R.S32.HI R10, RZ, 0x1f, R13 ;  /* 0x0000001fff0a7819 */ /* 0x000fe2000001140d */
[----:B------:R-:W-:Y:S01]  /*135f0*/  ULDC.64 UR10, c[0x0][0xb78] ;  /* 0x0002de00000a7ab9 */ /* 0x000fe20000000a00 */
[----:B------:R-:W-:Y:S01]  /*13600*/  UIADD3 UR7, UR7, UR8, URZ ;  /* 0x0000000807077290 */ /* 0x000fe2000fffe03f */
[----:B------:R-:W-:Y:S01]  /*13610*/  IMAD R5, R4, 0x40, R6 ;  /* 0x0000004004057824 */ /* 0x000fe200078e0206 */
[----:B------:R-:W-:Y:S01]  /*13620*/  USEL UR12, UR41, URZ, !UP0 ;  /* 0x0000003f290c7287 */ /* 0x000fe2000c000000 */
[----:B------:R-:W-:Y:S01]  /*13630*/  LOP3.LUT P0, RZ, R12, 0x3, RZ, 0xc0, !PT ;  /* 0x000000030cff7812 */ /* 0x000fe2000780c0ff */
[----:B------:R-:W-:Y:S01]  /*13640*/  UIMAD UR8, UR13, UR10, URZ ;  /* 0x0000000a0d0872a4 */ /* 0x000fe2000f8e023f */
[----:B------:R-:W-:Y:S01]  /*13650*/  IMAD.WIDE R8, R5, 0x2, R8 ;  /* 0x0000000205087825 */ /* 0x000fe200078e0208 */
[----:B------:R-:W-:-:S02]  /*13660*/  UIMAD.WIDE.U32 UR6, UR12, UR10, UR6 ;  /* 0x0000000a0c0672a5 */ /* 0x000fc4000f8e0006 */
[----:B------:R-:W-:Y:S01]  /*13670*/  UIMAD UR8, UR12, UR11, UR8 ;  /* 0x0000000b0c0872a4 */ /* 0x000fe2000f8e0208 */
[C---:B------:R-:W-:Y:S01]  /*13680*/  VIADD R5, R13.reuse, 0x8 ;  /* 0x000000080d057836 */ /* 0x040fe20000000000 */
[----:B------:R-:W-:Y:S02]  /*13690*/  LOP3.LUT R29, R8, 0x380, RZ, 0xc0, !PT ;  /* 0x00000380081d7812 */ /* 0x000fe400078ec0ff */
[----:B------:R-:W-:Y:S02]  /*136a0*/  IADD3 R11, P1, R13, UR6, RZ ;  /* 0x000000060d0b7c10 */ /* 0x000fe4000ff3e0ff */
[----:B------:R-:W-:Y:S01]  /*136b0*/  IMAD.U32 R15, RZ, RZ, UR8 ;  /* 0x00000008ff0f7e24 */ /* 0x000fe2000f8e00ff */
[----:B------:R-:W-:-:S04]  /*136c0*/  SHF.R.U64 R29, R29, 0x3, RZ ;  /* 0x000000031d1d7819 */ /* 0x000fc800000012ff */
[----:B------:R-:W-:Y:S01]  /*136d0*/  IADD3.X R10, R10, UR7, R15, P1, !PT ;  /* 0x000000070a0a7c10 */ /* 0x000fe20008ffe40f */
[----:B------:R-:W-:Y:S01]  /*136e0*/  ULDC.64 UR6, c[0x0][0xb40] ;  /* 0x0002d00000067ab9 */ /* 0x000fe20000000a00 */
[C---:B------:R-:W-:Y:S02]  /*136f0*/  IADD3 R15, P3, R8.reuse, 0x3000, RZ ;  /* 0x00003000080f7810 */ /* 0x040fe40007f7e0ff */
[----:B------:R-:W-:Y:S02]  /*13700*/  LEA R20, P2, R11, UR6, 0x2 ;  /* 0x000000060b147c11 */ /* 0x000fe4000f8410ff */
[----:B-----5:R-:W-:Y:S01]  /*13710*/  ISETP.GE.OR P1, PT, R13, R22, P0 ;  /* 0x000000160d00720c */ /* 0x020fe20000726670 */
[----:B------:R-:W-:Y:S01]  /*13720*/  IMAD.X R13, RZ, RZ, R9, P3 ;  /* 0x000000ffff0d7224 */ /* 0x000fe200018e0609 */
[----:B------:R-:W-:Y:S01]  /*13730*/  LEA.HI.X R21, R11, UR7, R10, 0x2, P2 ;  /* 0x000000070b157c11 */ /* 0x000fe200090f140a */
[----:B------:R-:W-:Y:S01]  /*13740*/  ULDC.64 UR6, c[0x0][0xaa0] ;  /* 0x0002a80000067ab9 */ /* 0x000fe20000000a00 */
[----:B------:R-:W-:-:S02]  /*13750*/  IADD3 R19, P2, R8, 0x1800, RZ ;  /* 0x0000180008137810 */ /* 0x000fc40007f5e0ff */
[----:B------:R-:W-:Y:S02]  /*13760*/  IADD3 R10, P4, R8, 0x4800, RZ ;  /* 0x00004800080a7810 */ /* 0x000fe40007f9e0ff */
[----:B------:R-:W-:Y:S01]  /*13770*/  ISETP.GE.OR P0, PT, R5, R22, P0 ;  /* 0x000000160500720c */ /* 0x000fe20000706670 */
[--C-:B------:R-:W-:Y:S01]  /*13780*/  IMAD.X R25, RZ, RZ, R9.reuse, P2 ;  /* 0x000000ffff197224 */ /* 0x100fe200010e0609 */
[----:B------:R-:W-:Y:S01]  /*13790*/  LOP3.LUT R14, R19, 0x380, RZ, 0xc0, !PT ;  /* 0x00000380130e7812 */ /* 0x000fe200078ec0ff */
[--C-:B------:R-:W-:Y:S01]  /*137a0*/  IMAD.X R11, RZ, RZ, R9.reuse, P4 ;  /* 0x000000ffff0b7224 */ /* 0x100fe200020e0609 */
[----:B------:R-:W-:Y:S01]  /*137b0*/  LOP3.LUT R12, R15, 0x380, RZ, 0xc0, !PT ;  /* 0x000003800f0c7812 */ /* 0x000fe200078ec0ff */
[----:B------:R-:W-:Y:S01]  /*137c0*/  IMAD.MOV.U32 R18, RZ, RZ, R6 ;  /* 0x000000ffff127224 */ /* 0x000fe200078e0006 */
[----:B------:R-:W-:Y:S01]  /*137d0*/  LOP3.LUT R5, R10, 0x380, RZ, 0xc0, !PT ;  /* 0x000003800a057812 */ /* 0x000fe200078ec0ff */
[----:B------:R-:W-:Y:S01]  /*137e0*/  @!P1 STG.E desc[UR48][R20.64], R3 ;  /* 0x0000000314009986 */ /* 0x000fe2000c101930 */
[----:B------:R-:W-:Y:S01]  /*137f0*/  LOP3.LUT R28, R29, R8, RZ, 0x3c, !PT ;  /* 0x000000081d1c7212 */ /* 0x000fe200078e3cff */
[----:B------:R-:W-:Y:S01]  /*13800*/  IMAD.MOV.U32 R29, RZ, RZ, R9 ;  /* 0x000000ffff1d7224 */ /* 0x000fe200078e0009 */
[----:B------:R-:W-:-:S02]  /*13810*/  SHF.R.U64 R14, R14, 0x3, RZ ;  /* 0x000000030e0e7819 */ /* 0x000fc400000012ff */
[----:B------:R-:W-:Y:S01]  /*13820*/  SHF.R.U64 R8, R12, 0x3, RZ ;  /* 0x000000030c087819 */ /* 0x000fe200000012ff */
[----:B------:R-:W-:Y:S01]  /*13830*/  UIMAD UR5, UR5, UR6, URZ ;  /* 0x00000006050572a4 */ /* 0x000fe2000f8e023f */
[----:B------:R-:W-:Y:S01]  /*13840*/  SHF.R.U64 R5, R5, 0x3, RZ ;  /* 0x0000000305057819 */ /* 0x000fe200000012ff */
[----:B------:R0:W-:Y:S01]  /*13850*/  @!P0 STG.E desc[UR48][R20.64+0x20], R0 ;  /* 0x0000200014008986 */ /* 0x0001e2000c101930 */
[----:B------:R-:W-:Y:S02]  /*13860*/  LOP3.LUT R24, R14, R19, RZ, 0x3c, !PT ;  /* 0x000000130e187212 */ /* 0x000fe400078e3cff */
[----:B------:R-:W-:Y:S01]  /*13870*/  LOP3.LUT R12, R8, R15, RZ, 0x3c, !PT ;  /* 0x0000000f080c7212 */ /* 0x000fe200078e3cff */
[----:B------:R-:W5:Y:S01]  /*13880*/  LD.E.128 R28, desc[UR48][R28.64] ;  /* 0x000000301c1c7980 */ /* 0x000f62000c101d00 */
[----:B------:R-:W-:Y:S01]  /*13890*/  LOP3.LUT R10, R5, R10, RZ, 0x3c, !PT ;  /* 0x0000000a050a7212 */ /* 0x000fe200078e3cff */
[----:B------:R-:W-:Y:S01]  /*138a0*/  IMAD.U32 R5, RZ, RZ, UR6 ;  /* 0x00000006ff057e24 */ /* 0x000fe2000f8e00ff */
[----:B------:R-:W-:Y:S01]  /*138b0*/  SHF.R.S32.HI R19, RZ, 0x1f, R6 ;  /* 0x0000001fff137819 */ /* 0x000fe20000011406 */
[----:B------:R-:W-:Y:S01]  /*138c0*/  ULDC UR6, c[0x0][0xa8c] ;  /* 0x0002a30000067ab9 */ /* 0x000fe20000000800 */
[----:B------:R-:W5:Y:S01]  /*138d0*/  LD.E.128 R24, desc[UR48][R24.64] ;  /* 0x0000003018187980 */ /* 0x000f62000c101d00 */
[----:B------:R-:W-:Y:S01]  /*138e0*/  UIMAD UR5, UR4, UR7, UR5 ;  /* 0x00000007040572a4 */ /* 0x000fe2000f8e0205 */
[----:B------:R-:W-:Y:S01]  /*138f0*/  ISETP.GE.AND P0, PT, R6, UR6, PT ;  /* 0x0000000606007c0c */ /* 0x000fe2000bf06270 */
[----:B------:R-:W-:Y:S01]  /*13900*/  IMAD.WIDE.U32 R18, R5, UR4, R18 ;  /* 0x0000000405127c25 */ /* 0x000fe2000f8e0012 */
[----:B------:R-:W5:Y:S01]  /*13910*/  LD.E.128 R12, desc[UR48][R12.64] ;  /* 0x000000300c0c7980 */ /* 0x000f62000c101d00 */
[----:B------:R-:W-:-:S02]  /*13920*/  ULDC.64 UR6, c[0x0][0xae0] ;  /* 0x0002b80000067ab9 */ /* 0x000fc40000000a00 */
[----:B------:R-:W-:Y:S01]  /*13930*/  IMAD R5, R23, -0xc0, R22 ;  /* 0xffffff4017057824 */ /* 0x000fe200078e0216 */
[----:B------:R-:W5:Y:S01]  /*13940*/  LD.E.128 R8, desc[UR48][R10.64] ;  /* 0x000000300a087980 */ /* 0x000f62000c101d00 */
[----:B0-----:R-:W-:Y:S01]  /*13950*/  VIADD R0, R4, 0x30 ;  /* 0x0000003004007836 */ /* 0x001fe20000000000 */
[----:B------:R-:W-:Y:S01]  /*13960*/  @!PT LDS RZ, [RZ] ;  /* 0x00000000fffff984 */ /* 0x000fe20000000800 */
[----:B------:R-:W-:Y:S01]  /*13970*/  @!PT LDS RZ, [RZ] ;  /* 0x00000000fffff984 */ /* 0x000fe20000000800 */
[----:B------:R-:W-:Y:S01]  /*13980*/  @!PT LDS RZ, [RZ] ;  /* 0x00000000fffff984 */ /* 0x000fe20000000800 */
[----:B------:R-:W-:Y:S01]  /*13990*/  @!PT LDS RZ, [RZ] ;  /* 0x00000000fffff984 */ /* 0x000fe20000000800 */
[----:B------:R0:W-:Y:S06]  /*139a0*/  MEMBAR.ALL.CTA ;  /* 0x0000000000007992 */ /* 0x0001ec0000008000 */
[----:B0-----:R-:W0:Y:S01]  /*139b0*/  FENCE.VIEW.ASYNC.S ;  /* 0x00000000000073c6 */ /* 0x001e220000000000 */
[----:B------:R-:W-:Y:S01]  /*139c0*/  UIMAD UR4, UR9, UR6, URZ ;  /* 0x00000006090472a4 */ /* 0x000fe2000f8e023f */
[----:B------:R-:W-:Y:S01]  /*139d0*/  VIADD R19, R19, UR5 ;  /* 0x0000000513137c36 */ /* 0x000fe20008000000 */
[----:B------:R-:W-:Y:S01]  /*139e0*/  ISETP.GE.OR P3, PT, R0, R5, P0 ;  /* 0x000000050000720c */ /* 0x000fe20000766670 */
[----:B------:R-:W-:Y:S01]  /*139f0*/  IMAD.U32 R21, RZ, RZ, UR6 ;  /* 0x00000006ff157e24 */ /* 0x000fe2000f8e00ff */
[----:B------:R-:W-:Y:S01]  /*13a00*/  UIMAD UR4, UR39, UR7, UR4 ;  /* 0x00000007270472a4 */ /* 0x000fe2000f8e0204 */
[----:B------:R-:W-:-:S02]  /*13a10*/  VIADD R0, R4, 0x60 ;  /* 0x0000006004007836 */ /* 0x000fc40000000000 */
[----:B------:R-:W-:Y:S01]  /*13a20*/  VIADD R3, R4, 0x90 ;  /* 0x0000009004037836 */ /* 0x000fe20000000000 */
[----:B------:R-:W-:Y:S01]  /*13a30*/  ULDC.64 UR6, c[0x0][0xae8] ;  /* 0x0002ba0000067ab9 */ /* 0x000fe20000000a00 */
[----:B------:R-:W-:Y:S01]  /*13a40*/  IMAD.WIDE.U32 R18, R21, UR39, R18 ;  /* 0x0000002715127c25 */ /* 0x000fe2000f8e0012 */
[-C--:B------:R-:W-:Y:S02]  /*13a50*/  ISETP.GE.OR P1, PT, R0, R5.reuse, P0 ;  /* 0x000000050000720c */ /* 0x080fe40000726670 */
[-C--:B------:R-:W-:Y:S01]  /*13a60*/  ISETP.GE.OR P2, PT, R3, R5.reuse, P0 ;  /* 0x000000050300720c */ /* 0x080fe20000746670 */
[----:B------:R-:W-:Y:S01]  /*13a70*/  VIADD R19, R19, UR4 ;  /* 0x0000000413137c36 */ /* 0x000fe20008000000 */
[----:B------:R-:W-:Y:S01]  /*13a80*/  ISETP.GE.OR P0, PT, R4, R5, P0 ;  /* 0x000000050400720c */ /* 0x000fe20000706670 */
[----:B------:R-:W-:Y:S01]  /*13a90*/  UIMAD UR4, UR13, UR6, URZ ;  /* 0x000000060d0472a4 */ /* 0x000fe2000f8e023f */
[----:B------:R-:W-:Y:S02]  /*13aa0*/  VIADD R7, R7, 0x13220 ;  /* 0x0001322007077836 */ /* 0x000fe40000000000 */
[----:B------:R-:W-:Y:S01]  /*13ab0*/  IMAD.U32 R21, RZ, RZ, UR6 ;  /* 0x00000006ff157e24 */ /* 0x000fe2000f8e00ff */
[----:B------:R-:W-:Y:S01]  /*13ac0*/  SHF.R.S32.HI R5, RZ, 0x1f, R4 ;  /* 0x0000001fff057819 */ /* 0x000fe20000011404 */
[----:B------:R-:W-:Y:S01]  /*13ad0*/  UIMAD UR4, UR12, UR7, UR4 ;  /* 0x000000070c0472a4 */ /* 0x000fe2000f8e0204 */
[----:B------:R-:W-:Y:S01]  /*13ae0*/  PRMT R7, RZ, 0x654, R7 ;  /* 0x00000654ff077816 */ /* 0x000fe20000000007 */
[----:B------:R-:W-:Y:S01]  /*13af0*/  IMAD.WIDE.U32 R20, R21, UR12, R18 ;  /* 0x0000000c15147c25 */ /* 0x000fe2000f8e0012 */
[----:B------:R-:W-:Y:S02]  /*13b00*/  BSSY B1, `(.L_x_913) ;  /* 0x0000010000017945 */ /* 0x000fe40003800000 */
[----:B0-----:R0:W-:Y:S01]  /*13b10*/  SYNCS.ARRIVE.TRANS64.RED.A1T0 RZ, [R7+URZ], RZ ;  /* 0x000000ff07ff79a7 */ /* 0x0011e2000810043f */
[----:B------:R-:W-:-:S04]  /*13b20*/  IMAD.WIDE R18, R23, 0xc0, R4 ;  /* 0x000000c017127825 */ /* 0x000fc800078e0204 */
[----:B------:R-:W-:Y:S01]  /*13b30*/  VIADD R23, R21, UR4 ;  /* 0x0000000415177c36 */ /* 0x000fe20008000000 */
[----:B------:R-:W-:Y:S06]  /*13b40*/  @P0 BRA `(.L_x_914) ;  /* 0x00000000002c0947 */ /* 0x000fec0003800000 */
        /* <DEDUP_REMOVED lines=9> */
[----:B0-----:R-:W-:-:S05]  /*13be0*/  LEA.HI.X R7, R4, UR5, R3, 0x1, P0 ;  /* 0x0000000504077c11 */ /* 0x001fca00080f0c03 */
[----:B-----5:R1:W-:Y:S04]  /*13bf0*/  STG.E.128 desc[UR48][R6.64], R28 ;  /* 0x0000001c06007986 */ /* 0x0203e8000c101d30 */
.L_x_914:
[----:B------:R-:W-:Y:S05]  /*13c00*/  BSYNC B1 ;  /* 0x0000000000017941 */ /* 0x000fea0003800000 */
.L_x_913:
        /* <DEDUP_REMOVED lines=13> */
[----:B0-----:R-:W-:-:S05]  /*13ce0*/  LEA.HI.X R7, R4, UR5, R3, 0x1, P0 ;  /* 0x0000000504077c11 */ /* 0x001fca00080f0c03 */
[----:B-----5:R2:W-:Y:S02]  /*13cf0*/  STG.E.128 desc[UR48][R6.64], R24 ;  /* 0x0000001806007986 */ /* 0x0205e4000c101d30 */
.L_x_916:
[----:B------:R-:W-:Y:S05]  /*13d00*/  BSYNC B1 ;  /* 0x0000000000017941 */ /* 0x000fea0003800000 */
.L_x_915:
        /* <DEDUP_REMOVED lines=13> */
[----:B0-----:R-:W-:-:S05]  /*13de0*/  LEA.HI.X R7, R4, UR5, R3, 0x1, P0 ;  /* 0x0000000504077c11 */ /* 0x001fca00080f0c03 */
[----:B-----5:R3:W-:Y:S02]  /*13df0*/  STG.E.128 desc[UR48][R6.64], R12 ;  /* 0x0000000c06007986 */ /* 0x0207e4000c101d30 */
.L_x_918:
[----:B------:R-:W-:Y:S05]  /*13e00*/  BSYNC B1 ;  /* 0x0000000000017941 */ /* 0x000fea0003800000 */
.L_x_917:
        /* <DEDUP_REMOVED lines=10> */
[----:B-123--:R-:W-:Y:S01]  /*13eb0*/  LEA R6, P0, R4, UR4, 0x1 ;  /* 0x0000000404067c11 */ /* 0x00efe2000f8008ff */
[----:B------:R-:W-:-:S05]  /*13ec0*/  IMAD.IADD R3, R5, 0x1, R3 ;  /* 0x0000000105037824 */ /* 0x000fca00078e0203 */
[----:B0-----:R-:W-:-:S05]  /*13ed0*/  LEA.HI.X R7, R4, UR5, R3, 0x1, P0 ;  /* 0x0000000504077c11 */ /* 0x001fca00080f0c03 */
[----:B-----5:R4:W-:Y:S01]  /*13ee0*/  STG.E.128 desc[UR48][R6.64], R8 ;  /* 0x0000000806007986 */ /* 0x0209e2000c101d30 */
[----:B------:R-:W-:Y:S05]  /*13ef0*/  BRA `(.L_x_919) ;  /* 0x0000000800507947 */ /* 0x000fea0003800000 */
.L_x_911:
[----:B------:R-:W-:Y:S01]  /*13f00*/  ULDC.64 UR4, c[0x0][0xbd8] ;  /* 0x0002f60000047ab9 */ /* 0x000fe20000000a00 */
[----:B------:R-:W-:Y:S01]  /*13f10*/  IMAD.MOV.U32 R3, RZ, RZ, RZ ;  /* 0x000000ffff037224 */ /* 0x000fe200078e00ff */
[----:B------:R-:W-:-:S04]  /*13f20*/  UISETP.NE.U32.AND UP0, UPT, UR4, URZ, UPT ;  /* 0x0000003f0400728c */ /* 0x000fc8000bf05070 */
[----:B------:R-:W-:-:S03]  /*13f30*/  UISETP.NE.AND.EX UP0, UPT, UR5, URZ, UPT, UP0 ;  /* 0x0000003f0500728c */ /* 0x000fc6000bf05300 */
[----:B------:R-:W-:Y:S02]  /*13f40*/  ULDC.64 UR4, c[0x0][0xbd8] ;  /* 0x0002f60000047ab9 */ /* 0x000fe40000000a00 */
[----:B------:R-:W-:Y:S01]  /*13f50*/  UIMAD.WIDE UR4, UR41, 0x4, UR4 ;  /* 0x00000004290478a5 */ /* 0x000fe2000f8e0204 */
[----:B------:R-:W0:Y:S01]  /*13f60*/  LDC R0, c[0x0][0xa88] ;  /* 0x0002a200ff007b82 */ /* 0x000e220000000800 */
[----:B------:R-:W-:-:S04]  /*13f70*/  PLOP3.LUT P1, PT, PT, PT, UP0, 0x80, 0x0 ;  /* 0x000000000000781c */ /* 0x000fc80003f2f008 */
[----:B------:R-:W-:Y:S02]  /*13f80*/  IMAD.U32 R8, RZ, RZ, UR4 ;  /* 0x00000004ff087e24 */ /* 0x000fe4000f8e00ff */
[----:B------:R-:W-:Y:S01]  /*13f90*/  IMAD.U32 R9, RZ, RZ, UR5 ;  /* 0x00000005ff097e24 */ /* 0x000fe2000f8e00ff */
[----:B------:R-:W-:Y:S02]  /*13fa0*/  ULDC.64 UR4, c[0x0][0xbe0] ;  /* 0x0002f80000047ab9 */ /* 0x000fe40000000a00 */
[----:B------:R-:W-:-:S04]  /*13fb0*/  UISETP.NE.U32.AND UP1, UPT, UR4, URZ, UPT ;  /* 0x0000003f0400728c */ /* 0x000fc8000bf25070 */
[----:B------:R-:W-:Y:S01]  /*13fc0*/  UISETP.NE.AND.EX UP1, UPT, UR5, URZ, UPT, UP1 ;  /* 0x0000003f0500728c */ /* 0x000fe2000bf25310 */
[----:B------:R1:W5:Y:S05]  /*13fd0*/  @P1 LDG.E R3, desc[UR48][R8.64] ;  /* 0x0000003008031981 */ /* 0x00036a000c1e1900 */
[----:B------:R-:W-:-:S05]  /*13fe0*/  PLOP3.LUT P2, PT, PT, PT, UP1, 0x80, 0x0 ;  /* 0x000000000000781c */ /* 0x000fca0003f4f018 */
[----:B------:R-:W-:Y:S02]  /*13ff0*/  @UP1 ULDC.64 UR4, c[0x0][0xbe0] ;  /* 0x0002f80000041ab9 */ /* 0x000fe40000000a00 */
[----:B------:R-:W-:-:S06]  /*14000*/  @UP1 UIMAD.WIDE UR4, UR41, 0x4, UR4 ;  /* 0x00000004290418a5 */ /* 0x000fcc000f8e0204 */
[----:B------:R-:W-:Y:S02]  /*14010*/  IMAD.U32 R10, RZ, RZ, UR4 ;  /* 0x00000004ff0a7e24 */ /* 0x000fe4000f8e00ff */
[----:B------:R-:W-:-:S05]  /*14020*/  IMAD.U32 R11, RZ, RZ, UR5 ;  /* 0x00000005ff0b7e24 */ /* 0x000fca000f8e00ff */
[----:B0-----:R1:W5:Y:S01]  /*14030*/  @P2 LDG.E R0, desc[UR48][R10.64] ;  /* 0x000000300a002981 */ /* 0x001362000c1e1900 */
[----:B------:R-:W-:Y:S01]  /*14040*/  USHF.R.S32.HI UR6, URZ, 0x1f, UR39 ;  /* 0x0000001f3f067899 */ /* 0x000fe20008011427 */
[----:B------:R-:W-:Y:S01]  /*14050*/  ISETP.GT.AND P0, PT, R5, 0xbf, PT ;  /* 0x000000bf0500780c */ /* 0x000fe20003f04270 */
[----:B------:R-:W-:-:S12]  /*14060*/  @P2 BRA `(.L_x_920) ;  /* 0x0000000000102947 */ /* 0x000fd80003800000 */
[----:B------:R-:W-:Y:S05]  /*14070*/  @!P1 BRA `(.L_x_920) ;  /* 0x00000000000c9947 */ /* 0x000fea0003800000 */
[----:B------:R-:W2:Y:S04]  /*14080*/  LDG.E R7, desc[UR48][R8.64] ;  /* 0x0000003008077981 */ /* 0x000ea8000c1e1900 */
[----:B-----5:R-:W2:Y:S02]  /*14090*/  LDG.E R0, desc[UR48][R8.64+0x4] ;  /* 0x0000043008007981 */ /* 0x020ea4000c1e1900 */
[----:B--2---:R-:W-:-:S07]  /*140a0*/  IMAD.IADD R0, R0, 0x1, -R7 ;  /* 0x0000000100007824 */ /* 0x004fce00078e0a07 */
.L_x_920:
[----:B------:R-:W-:Y:S01]  /*140b0*/  USHF.R.S32.HI UR4, URZ, 0x1f, UR41 ;  /* 0x0000001f3f047899 */ /* 0x000fe20008011429 */
[----:B------:R-:W-:Y:S01]  /*140c0*/  BSSY B1, `(.L_x_921) ;  /* 0x000001d000017945 */ /* 0x000fe20003800000 */
[----:B------:R-:W-:Y:S01]  /*140d0*/  USEL UR8, UR41, URZ, !UP0 ;  /* 0x0000003f29087287 */ /* 0x000fe2000c000000 */
[----:B------:R-:W-:Y:S01]  /*140e0*/  SHF.R.S32.HI R13, RZ, 0x1f, R6 ;  /* 0x0000001fff0d7819 */ /* 0x000fe20000011406 */
[----:B------:R-:W-:Y:S01]  /*140f0*/  USEL UR7, UR4, URZ, !UP0 ;  /* 0x0000003f04077287 */ /* 0x000fe2000c000000 */
[----:B-----5:R-:W-:Y:S01]  /*14100*/  SHF.R.S32.HI R12, RZ, 0x1f, R3 ;  /* 0x0000001fff0c7819 */ /* 0x020fe20000011403 */
[----:B------:R-:W-:Y:S10]  /*14110*/  @P0 BRA `(.L_x_922) ;  /* 0x00000000005c0947 */ /* 0x000ff40003800000 */
[----:B------:R-:W-:-:S04]  /*14120*/  IMAD R7, R23, 0xc0, R48 ;  /* 0x000000c017077824 */ /* 0x000fc800078e0230 */
[----:B------:R-:W-:-:S05]  /*14130*/  VIADD R7, R7, 0xffffff80 ;  /* 0xffffff8007077836 */ /* 0x000fca0000000000 */
[----:B------:R-:W-:-:S13]  /*14140*/  ISETP.GE.AND P0, PT, R7, R0, PT ;  /* 0x000000000700720c */ /* 0x000fda0003f06270 */
[----:B------:R-:W-:Y:S05]  /*14150*/  @P0 BRA `(.L_x_922) ;  /* 0x00000000004c0947 */ /* 0x000fea0003800000 */
[C---:B-1----:R-:W-:Y:S01]  /*14160*/  IADD3 R8, P0, R7.reuse, R3, RZ ;  /* 0x0000000307087210 */ /* 0x042fe20007f1e0ff */
[----:B------:R-:W-:Y:S02]  /*14170*/  ULDC.64 UR10, c[0x0][0xb70] ;  /* 0x0002dc00000a7ab9 */ /* 0x000fe40000000a00 */
[----:B------:R-:W-:Y:S01]  /*14180*/  UIMAD UR4, UR6, UR10, URZ ;  /* 0x0000000a060472a4 */ /* 0x000fe2000f8e023f */
[----:B------:R-:W-:Y:S01]  /*14190*/  LEA.HI.X.SX32 R9, R7, R12, 0x1, P0 ;  /* 0x0000000c07097211 */ /* 0x000fe200000f0eff */
[----:B------:R-:W-:Y:S02]  /*141a0*/  IMAD.U32 R7, RZ, RZ, UR10 ;  /* 0x0000000aff077e24 */ /* 0x000fe4000f8e00ff */
[----:B------:R-:W-:Y:S02]  /*141b0*/  UIMAD UR4, UR39, UR11, UR4 ;  /* 0x0000000b270472a4 */ /* 0x000fe4000f8e0204 */
[----:B------:R-:W-:Y:S01]  /*141c0*/  IMAD.WIDE.U32 R8, R7, UR39, R8 ;  /* 0x0000002707087c25 */ /* 0x000fe2000f8e0008 */
[----:B------:R-:W-:-:S02]  /*141d0*/  ULDC.64 UR10, c[0x0][0xb78] ;  /* 0x0002de00000a7ab9 */ /* 0x000fc40000000a00 */
[----:B------:R-:W-:Y:S01]  /*141e0*/  UIMAD UR5, UR7, UR10, URZ ;  /* 0x0000000a070572a4 */ /* 0x000fe2000f8e023f */
[----:B------:R-:W-:Y:S02]  /*141f0*/  VIADD R9, R9, UR4 ;  /* 0x0000000409097c36 */ /* 0x000fe40008000000 */
[----:B------:R-:W-:Y:S01]  /*14200*/  IMAD.U32 R7, RZ, RZ, UR10 ;  /* 0x0000000aff077e24 */ /* 0x000fe2000f8e00ff */
        /* <DEDUP_REMOVED lines=8> */
.L_x_922:
[----:B------:R-:W-:Y:S05]  /*14290*/  BSYNC B1 ;  /* 0x0000000000017941 */ /* 0x000fea0003800000 */
.L_x_921:
[----:B------:R-:W-:Y:S01]  /*142a0*/  ULDC.64 UR4, c[0x0][0xaa0] ;  /* 0x0002a80000047ab9 */ /* 0x000fe20000000a00 */
[----:B0-----:R-:W-:Y:S01]  /*142b0*/  IMAD.MOV.U32 R7, RZ, RZ, R13 ;  /* 0x000000ffff077224 */ /* 0x001fe200078e000d */
[----:B------:R-:W-:Y:S01]  /*142c0*/  ULDC.64 UR10, c[0x0][0xae0] ;  /* 0x0002b800000a7ab9 */ /* 0x000fe20000000a00 */
[----:B-1----:R-:W-:Y:S01]  /*142d0*/  IMAD R10, R12, UR4, RZ ;  /* 0x000000040c0a7c24 */ /* 0x002fe2000f8e02ff */
[----:B------:R-:W-:Y:S01]  /*142e0*/  SHF.R.S32.HI R5, RZ, 0x1f, R4 ;  /* 0x0000001fff057819 */ /* 0x000fe20000011404 */
[C---:B------:R-:W-:Y:S01]  /*142f0*/  IMAD.WIDE.U32 R8, R3.reuse, UR4, R6 ;  /* 0x0000000403087c25 */ /* 0x040fe2000f8e0006 */
[----:B------:R-:W-:Y:S01]  /*14300*/  ULDC UR4, c[0x0][0xa8c] ;  /* 0x0002a30000047ab9 */ /* 0x000fe20000000800 */
[----:B------:R-:W-:Y:S01]  /*14310*/  BSSY B1, `(.L_x_923) ;  /* 0x0000024000017945 */ /* 0x000fe20003800000 */
[----:B------:R-:W-:Y:S01]  /*14320*/  ISETP.GE.AND P0, PT, R6, UR4, PT ;  /* 0x0000000406007c0c */ /* 0x000fe2000bf06270 */
[----:B------:R-:W-:Y:S01]  /*14330*/  IMAD R3, R3, UR5, R10 ;  /* 0x0000000503037c24 */ /* 0x000fe2000f8e020a */
[----:B------:R-:W-:-:S02]  /*14340*/  UIMAD UR4, UR6, UR10, URZ ;  /* 0x0000000a060472a4 */ /* 0x000fc4000f8e023f */
[----:B------:R-:W-:Y:S02]  /*14350*/  IMAD.U32 R7, RZ, RZ, UR10 ;  /* 0x0000000aff077e24 */ /* 0x000fe4000f8e00ff */
[----:B------:R-:W-:Y:S01]  /*14360*/  IMAD.IADD R9, R9, 0x1, R3 ;  /* 0x0000000109097824 */ /* 0x000fe200078e0203 */
[----:B------:R-:W-:Y:S01]  /*14370*/  UIMAD UR4, UR39, UR11, UR4 ;  /* 0x0000000b270472a4 */ /* 0x000fe2000f8e0204 */
[----:B------:R-:W-:Y:S02]  /*14380*/  IMAD R3, R23, -0xc0, R0 ;  /* 0xffffff4017037824 */ /* 0x000fe400078e0200 */
[C---:B------:R-:W-:Y:S01]  /*14390*/  VIADD R0, R4.reuse, 0x30 ;  /* 0x0000003004007836 */ /* 0x040fe20000000000 */
[----:B------:R-:W-:Y:S01]  /*143a0*/  ULDC.64 UR10, c[0x0][0xae8] ;  /* 0x0002ba00000a7ab9 */ /* 0x000fe20000000a00 */
[----:B------:R-:W-:Y:S02]  /*143b0*/  VIADD R10, R4, 0x60 ;  /* 0x00000060040a7836 */ /* 0x000fe40000000000 */
[----:B------:R-:W-:Y:S01]  /*143c0*/  IMAD.WIDE.U32 R6, R7, UR39, R8 ;  /* 0x0000002707067c25 */ /* 0x000fe2000f8e0008 */
[----:B------:R-:W-:-:S02]  /*143d0*/  ISETP.GE.OR P3, PT, R0, R3, P0 ;  /* 0x000000030000720c */ /* 0x000fc40000766670 */
[-C--:B------:R-:W-:Y:S01]  /*143e0*/  ISETP.GE.OR P1, PT, R10, R3.reuse, P0 ;  /* 0x000000030a00720c */ /* 0x080fe20000726670 */
[----:B------:R-:W-:Y:S02]  /*143f0*/  VIADD R0, R4, 0x90 ;  /* 0x0000009004007836 */ /* 0x000fe40000000000 */
[----:B------:R-:W-:Y:S01]  /*14400*/  VIADD R7, R7, UR4 ;  /* 0x0000000407077c36 */ /* 0x000fe20008000000 */
[----:B------:R-:W-:Y:S02]  /*14410*/  UIMAD UR4, UR7, UR10, URZ ;  /* 0x0000000a070472a4 */ /* 0x000fe4000f8e023f */
[----:B------:R-:W-:Y:S01]  /*14420*/  IMAD.U32 R9, RZ, RZ, UR10 ;  /* 0x0000000aff097e24 */ /* 0x000fe2000f8e00ff */
[-C--:B------:R-:W-:Y:S02]  /*14430*/  ISETP.GE.OR P2, PT, R0, R3.reuse, P0 ;  /* 0x000000030000720c */ /* 0x080fe40000746670 */
[----:B------:R-:W-:Y:S01]  /*14440*/  ISETP.GE.OR P0, PT, R4, R3, P0 ;  /* 0x000000030400720c */ /* 0x000fe20000706670 */
[----:B------:R-:W-:-:S02]  /*14450*/  UIMAD UR4, UR8, UR11, UR4 ;  /* 0x0000000b080472a4 */ /* 0x000fc4000f8e0204 */
[----:B------:R-:W-:-:S04]  /*14460*/  IMAD.WIDE.U32 R6, R9, UR8, R6 ;  /* 0x0000000809067c25 */ /* 0x000fc8000f8e0006 */
[----:B------:R-:W-:-:S04]  /*14470*/  IMAD.WIDE R8, R23, 0xc0, R4 ;  /* 0x000000c017087825 */ /* 0x000fc800078e0204 */
[----:B------:R-:W-:Y:S02]  /*14480*/  VIADD R11, R7, UR4 ;  /* 0x00000004070b7c36 */ /* 0x000fe40008000000 */
        /* <DEDUP_REMOVED lines=12> */
.L_x_924:
[----:B------:R-:W-:Y:S05]  /*14550*/  BSYNC B1 ;  /* 0x0000000000017941 */ /* 0x000fea0003800000 */
.L_x_923:
        /* <DEDUP_REMOVED lines=11> */
[----:B0-----:R-:W-:Y:S01]  /*14610*/  LEA R12, P0, R4, UR4, 0x1 ;  /* 0x00000004040c7c11 */ /* 0x001fe2000f8008ff */
[----:B------:R-:W-:-:S05]  /*14620*/  IMAD.IADD R3, R5, 0x1, R3 ;  /* 0x0000000105037824 */ /* 0x000fca00078e0203 */
[----:B------:R-:W-:-:S05]  /*14630*/  LEA.HI.X R13, R4, UR5, R3, 0x1, P0 ;  /* 0x00000005040d7c11 */ /* 0x000fca00080f0c03 */
[----:B------:R1:W-:Y:S02]  /*14640*/  STG.E.128 desc[UR48][R12.64], RZ ;  /* 0x000000ff0c007986 */ /* 0x0003e4000c101d30 */
.L_x_926:
[----:B------:R-:W-:Y:S05]  /*14650*/  BSYNC B1 ;  /* 0x0000000000017941 */ /* 0x000fea0003800000 */
.L_x_925:
        /* <DEDUP_REMOVED lines=11> */
[----:B01----:R-:W-:Y:S01]  /*14710*/  LEA R12, P0, R4, UR4, 0x1 ;  /* 0x00000004040c7c11 */ /* 0x003fe2000f8008ff */
[----:B------:R-:W-:-:S05]  /*14720*/  IMAD.IADD R3, R5, 0x1, R3 ;  /* 0x0000000105037824 */ /* 0x000fca00078e0203 */
[----:B------:R-:W-:-:S05]  /*14730*/  LEA.HI.X R13, R4, UR5, R3, 0x1, P0 ;  /* 0x00000005040d7c11 */ /* 0x000fca00080f0c03 */
[----:B------:R2:W-:Y:S02]  /*14740*/  STG.E.128 desc[UR48][R12.64], RZ ;  /* 0x000000ff0c007986 */ /* 0x0005e4000c101d30 */
.L_x_928:
[----:B------:R-:W-:Y:S05]  /*14750*/  BSYNC B1 ;  /* 0x0000000000017941 */ /* 0x000fea0003800000 */
.L_x_927:
        /* <DEDUP_REMOVED lines=14> */
.L_x_919:
[----:B------:R-:W-:Y:S05]  /*14840*/  BSYNC B0 ;  /* 0x0000000000007941 */ /* 0x000fea0003800000 */
.L_x_910:
[----:B------:R-:W-:Y:S02]  /*14850*/  ULDC UR4, c[0x0][0xc14] ;  /* 0x0003050000047ab9 */ /* 0x000fe40000000800 */
[----:B------:R-:W-:-:S06]  /*14860*/  UISETP.GE.AND UP0, UPT, UR47, UR4, UPT ;  /* 0x000000042f00728c */ /* 0x000fcc000bf06270 */
[----:B------:R-:W-:-:S13]  /*14870*/  PLOP3.LUT P0, PT, PT, PT, UP0, 0x80, 0x0 ;  /* 0x000000000000781c */ /* 0x000fda0003f0f008 */
[----:B------:R-:W-:Y:S05]  /*14880*/  @!P0 BRA `(.L_x_929) ;  /* 0xfffffec400208947 */ /* 0x000fea000383ffff */
[----:B------:R-:W-:Y:S05]  /*14890*/  EXIT ;  /* 0x000000000000794d */ /* 0x000fea0003800000 */
.L_x_824:
        /* <DEDUP_REMOVED lines=13> */
[----:B------:R-:W0:Y:S02]  /*14970*/  LDS.128 R24, [UR4+0x132d0] ;  /* 0x0132d004ff187984 */ /* 0x000e240008000c00 */
[----:B0-----:R-:W-:Y:S02]  /*14980*/  R2UR UR45, R27 ;  /* 0x000000001b2d72ca */ /* 0x001fe400000e0000 */
[----:B------:R-:W-:Y:S01]  /*14990*/  R2UR UR38, R26 ;  /* 0x000000001a2672ca */ /* 0x000fe200000e0000 */
[----:B------:R-:W-:Y:S06]  /*149a0*/  BAR.ARV 0x4, 0x200 ;  /* 0x0108000000007b1d */ /* 0x000fec0000002000 */
[----:B------:R-:W-:Y:S08]  /*149b0*/  BRA `(.L_x_931) ;  /* 0x0000000800b47947 */ /* 0x000ff00003800000 */
.L_x_930:
[----:B------:R-:W0:Y:S01]  /*149c0*/  S2R R2, SR_TID.X ;  /* 0x0000000000027919 */ /* 0x000e220000002100 */
        /* <DEDUP_REMOVED lines=10> */
[C---:B------:R-:W-:Y:S01]  /*14a70*/  ISETP.GE.U32.AND P2, PT, R5.reuse, 0x2, PT ;  /* 0x000000020500780c */ /* 0x040fe20003f46070 */
[----:B------:R-:W-:Y:S01]  /*14a80*/  IMAD.MOV.U32 R24, RZ, RZ, RZ ;  /* 0x000000ffff187224 */ /* 0x000fe200078e00ff */
        /* <DEDUP_REMOVED lines=28> */
.L_x_936:
        /* <DEDUP_REMOVED lines=14> */
.L_x_935:
[----:B------:R-:W-:Y:S05]  /*14d30*/  BSYNC B0 ;  /* 0x0000000000007941 */ /* 0x000fea0003800000 */
.L_x_934:
[----:B0----5:R-:W0:Y:S02]  /*14d40*/  SHFL.UP PT, R2, R0, 0x1, RZ ;  /* 0x0420000000027989 */ /* 0x021e2400000e00ff */
        /* <DEDUP_REMOVED lines=20> */
.L_x_932:
[----:B------:R-:W-:Y:S01]  /*14e90*/  IMAD.IADD R13, R4, 0x1, -R3 ;  /* 0x00000001040d7824 */ /* 0x000fe200078e0a03 */
[----:B------:R-:W-:-:S03]  /*14ea0*/  ULDC.64 UR4, c[0x0][0xc68] ;  /* 0x00031a0000047ab9 */ /* 0x000fc60000000a00 */
[----:B------:R-:W-:-:S05]  /*14eb0*/  IMAD R2, R8, R9, R13 ;  /* 0x0000000908027224 */ /* 0x000fca00078e020d */
[----:B------:R-:W-:-:S13]  /*14ec0*/  ISETP.GT.AND P0, PT, R2, R7, PT ;  /* 0x000000070200720c */ /* 0x000fda0003f04270 */
[----:B------:R-:W-:Y:S02]  /*14ed0*/  VOTEU.ANY UR7, UPT, !P0 ;  /* 0x0000000000077886 */ /* 0x000fe400040e0100 */
[----:B------:R-:W-:-:S04]  /*14ee0*/  UPOPC UR6, UR7 ;  /* 0x00000007000672bf */ /* 0x000fc80008000000 */
[----:B------:R-:W-:-:S04]  /*14ef0*/  UIADD3 UR45, UR6, UR45, URZ ;  /* 0x0000002d062d7290 */ /* 0x000fc8000fffe03f */
[----:B------:R-:W-:-:S06]  /*14f00*/  UIMAD.WIDE UR4, UR45, 0x4, UR4 ;  /* 0x000000042d0478a5 */ /* 0x000fcc000f8e0204 */
[----:B------:R-:W-:Y:S02]  /*14f10*/  IMAD.U32 R2, RZ, RZ, UR4 ;  /* 0x00000004ff027e24 */ /* 0x000fe4000f8e00ff */
[----:B------:R-:W-:-:S05]  /*14f20*/  IMAD.U32 R3, RZ, RZ, UR5 ;  /* 0x00000005ff037e24 */ /* 0x000fca000f8e00ff */
[----:B------:R-:W2:Y:S01]  /*14f30*/  LDG.E R6, desc[UR48][R2.64] ;  /* 0x0000003002067981 */ /* 0x000ea2000c1e1900 */
[----:B------:R-:W-:Y:S01]  /*14f40*/  IMAD.U32 R15, RZ, RZ, UR6 ;  /* 0x00000006ff0f7e24 */ /* 0x000fe2000f8e00ff */
[----:B------:R-:W-:-:S04]  /*14f50*/  ISETP.NE.AND P0, PT, RZ, UR7, PT ;  /* 0x00000007ff007c0c */ /* 0x000fc8000bf05270 */
[----:B------:R-:W2:Y:S02]  /*14f60*/  SHFL.IDX PT, R0, R0, R15, 0x1f ;  /* 0x00001f0f00007589 */ /* 0x000ea400000e0000 */
[----:B--2---:R-:W-:-:S05]  /*14f70*/  IMAD R4, R0, R6, RZ ;  /* 0x0000000600047224 */ /* 0x004fca00078e02ff */
[----:B------:R-:W-:-:S04]  /*14f80*/  IABS R10, R4 ;  /* 0x00000004000a7213 */ /* 0x000fc80000000000 */
[----:B------:R-:W0:Y:S08]  /*14f90*/  I2F.RP R11, R10 ;  /* 0x0000000a000b7306 */ /* 0x000e300000209400 */
[----:B0-----:R-:W0:Y:S02]  /*14fa0*/  MUFU.RCP R11, R11 ;  /* 0x0000000b000b7308 */ /* 0x001e240000001000 */
[----:B0-----:R-:W-:-:S06]  /*14fb0*/  VIADD R12, R11, 0xffffffe ;  /* 0x0ffffffe0b0c7836 */ /* 0x001fcc0000000000 */
[----:B------:R-:W0:Y:S02]  /*14fc0*/  F2I.FTZ.U32.TRUNC.NTZ R3, R12 ;  /* 0x0000000c00037305 */ /* 0x000e24000021f000 */
[----:B0-----:R-:W-:Y:S01]  /*14fd0*/  IMAD.MOV R14, RZ, RZ, -R3 ;  /* 0x000000ffff0e7224 */ /* 0x001fe200078e0a03 */
[----:B------:R-:W-:Y:S06]  /*14fe0*/  @!P0 BRA `(.L_x_937) ;  /* 0x00000000000c8947 */ /* 0x000fec0003800000 */
[----:B------:R-:W-:-:S06]  /*14ff0*/  UIADD3 UR4, UR6, -0x1, URZ ;  /* 0xffffffff06047890 */ /* 0x000fcc000fffe03f */
[----:B------:R-:W-:-:S05]  /*15000*/  IMAD.U32 R11, RZ, RZ, UR4 ;  /* 0x00000004ff0b7e24 */ /* 0x000fca000f8e00ff */
[----:B------:R0:W1:Y:S02]  /*15010*/  SHFL.IDX PT, R24, R8, R11, 0x1f ;  /* 0x00001f0b08187589 */ /* 0x00006400000e0000 */
.L_x_937:
[----:B-1----:R-:W-:Y:S01]  /*15020*/  IMAD R24, R24, R9, R13 ;  /* 0x0000000918187224 */ /* 0x002fe200078e020d */
[----:B------:R-:W-:Y:S01]  /*15030*/  IABS R12, R4 ;  /* 0x00000004000c7213 */ /* 0x000fe20000000000 */
[----:B0-----:R-:W-:Y:S02]  /*15040*/  IMAD.MOV.U32 R11, RZ, RZ, R14 ;  /* 0x000000ffff0b7224 */ /* 0x001fe400078e000e */
[----:B------:R-:W-:Y:S02]  /*15050*/  IMAD.IADD R7, R7, 0x1, -R24 ;  /* 0x0000000107077824 */ /* 0x000fe400078e0a18 */
[----:B------:R-:W-:Y:S02]  /*15060*/  IMAD R11, R11, R10, RZ ;  /* 0x0000000a0b0b7224 */ /* 0x000fe400078e02ff */
[----:B------:R-:W-:Y:S01]  /*15070*/  IMAD.MOV.U32 R2, RZ, RZ, RZ ;  /* 0x000000ffff027224 */ /* 0x000fe200078e00ff */
[----:B------:R-:W-:Y:S01]  /*15080*/  IABS R8, R7 ;  /* 0x0000000700087213 */ /* 0x000fe20000000000 */
[----:B------:R-:W-:-:S02]  /*15090*/  IMAD.MOV R12, RZ, RZ, -R12 ;  /* 0x000000ffff0c7224 */ /* 0x000fc400078e0a0c */
[----:B------:R-:W-:-:S04]  /*150a0*/  IMAD.HI.U32 R2, R3, R11, R2 ;  /* 0x0000000b03027227 */ /* 0x000fc800078e0002 */
[----:B------:R-:W-:Y:S02]  /*150b0*/  IMAD.MOV.U32 R3, RZ, RZ, R8 ;  /* 0x000000ffff037224 */ /* 0x000fe400078e0008 */
[----:B------:R-:W-:Y:S02]  /*150c0*/  IMAD.MOV.U32 R8, RZ, RZ, R12 ;  /* 0x000000ffff087224 */ /* 0x000fe400078e000c */
        /* <DEDUP_REMOVED lines=12> */
[----:B------:R-:W-:Y:S02]  /*15190*/  IMAD R8, R6, R2, RZ ;  /* 0x0000000206087224 */ /* 0x000fe400078e02ff */
[----:B------:R-:W-:Y:S02]  /*151a0*/  IMAD.MOV R2, RZ, RZ, -R2 ;  /* 0x000000ffff027224 */ /* 0x000fe400078e0a02 */
[----:B------:R-:W-:Y:S02]  /*151b0*/  IMAD.MOV R3, RZ, RZ, -R8 ;  /* 0x000000ffff037224 */ /* 0x000fe400078e0a08 */
[----:B------:R-:W-:-:S03]  /*151c0*/  IMAD R13, R4, R2, R7 ;  /* 0x00000002040d7224 */ /* 0x000fc600078e0207 */
[----:B------:R-:W-:-:S04]  /*151d0*/  VIADDMNMX R6, R3, R9, R6, PT ;  /* 0x0000000903067246 */ /* 0x000fc80003800106 */
[-C--:B------:R-:W-:Y:S02]  /*151e0*/  IABS R9, R6.reuse ;  /* 0x0000000600097213 */ /* 0x080fe40000000000 */
[----:B------:R-:W-:Y:S02]  /*151f0*/  IABS R4, R6 ;  /* 0x0000000600047213 */ /* 0x000fe40000000000 */
[----:B------:R-:W0:Y:S03]  /*15200*/  I2F.RP R10, R9 ;  /* 0x00000009000a7306 */ /* 0x000e260000209400 */
[----:B------:R-:W-:-:S05]  /*15210*/  IMAD.MOV R4, RZ, RZ, -R4 ;  /* 0x000000ffff047224 */ /* 0x000fca00078e0a04 */
[----:B0-----:R-:W0:Y:S02]  /*15220*/  MUFU.RCP R10, R10 ;  /* 0x0000000a000a7308 */ /* 0x001e240000001000 */
[----:B0-----:R-:W-:-:S06]  /*15230*/  VIADD R3, R10, 0xffffffe ;  /* 0x0ffffffe0a037836 */ /* 0x001fcc0000000000 */
[----:B------:R-:W0:Y:S02]  /*15240*/  F2I.FTZ.U32.TRUNC.NTZ R3, R3 ;  /* 0x0000000300037305 */ /* 0x000e24000021f000 */
[----:B0-----:R-:W-:-:S04]  /*15250*/  IMAD.MOV R11, RZ, RZ, -R3 ;  /* 0x000000ffff0b7224 */ /* 0x001fc800078e0a03 */
[----:B------:R-:W-:Y:S01]  /*15260*/  IMAD.MOV.U32 R2, RZ, RZ, R11 ;  /* 0x000000ffff027224 */ /* 0x000fe200078e000b */
[----:B------:R-:W-:-:S03]  /*15270*/  IABS R11, R13 ;  /* 0x0000000d000b7213 */ /* 0x000fc60000000000 */
[----:B------:R-:W-:Y:S02]  /*15280*/  IMAD R7, R2, R9, RZ ;  /* 0x0000000902077224 */ /* 0x000fe400078e02ff */
[----:B------:R-:W-:-:S04]  /*15290*/  IMAD.MOV.U32 R2, RZ, RZ, RZ ;  /* 0x000000ffff027224 */ /* 0x000fc800078e00ff */
[----:B------:R-:W-:Y:S01]  /*152a0*/  IMAD.HI.U32 R2, R3, R7, R2 ;  /* 0x0000000703027227 */ /* 0x000fe200078e0002 */
[----:B------:R-:W-:-:S04]  /*152b0*/  LOP3.LUT R3, R13, R6, RZ, 0x3c, !PT ;  /* 0x000000060d037212 */ /* 0x000fc800078e3cff */
[----:B------:R-:W-:Y:S01]  /*152c0*/  ISETP.GE.AND P2, PT, R3, RZ, PT ;  /* 0x000000ff0300720c */ /* 0x000fe20003f46270 */
[----:B------:R-:W-:-:S04]  /*152d0*/  IMAD.HI.U32 R2, R2, R11, RZ ;  /* 0x0000000b02027227 */ /* 0x000fc800078e00ff */
[----:B------:R-:W-:Y:S02]  /*152e0*/  IMAD R4, R2, R4, R11 ;  /* 0x0000000402047224 */ /* 0x000fe400078e020b */
[----:B------:R-:W-:-:S03]  /*152f0*/  IMAD.IADD R3, R13, 0x1, R8 ;  /* 0x000000010d037824 */ /* 0x000fc600078e0208 */
[----:B------:R-:W-:-:S13]  /*15300*/  ISETP.GT.U32.AND P1, PT, R9, R4, PT ;  /* 0x000000040900720c */ /* 0x000fda0003f24070 */
[----:B------:R-:W-:Y:S02]  /*15310*/  @!P1 IMAD.IADD R4, R4, 0x1, -R9 ;  /* 0x0000000104049824 */ /* 0x000fe400078e0a09 */
[----:B------:R-:W-:Y:S01]  /*15320*/  @!P1 VIADD R2, R2, 0x1 ;  /* 0x0000000102029836 */ /* 0x000fe20000000000 */
[----:B------:R-:W-:Y:S02]  /*15330*/  ISETP.NE.AND P1, PT, R6, RZ, PT ;  /* 0x000000ff0600720c */ /* 0x000fe40003f25270 */
[----:B------:R-:W-:Y:S01]  /*15340*/  ISETP.GE.U32.AND P0, PT, R4, R9, PT ;  /* 0x000000090400720c */ /* 0x000fe20003f06070 */
[----:B------:R-:W-:-:S12]  /*15350*/  IMAD.MOV R4, RZ, RZ, -R6 ;  /* 0x000000ffff047224 */ /* 0x000fd800078e0a06 */
[----:B------:R-:W-:-:S04]  /*15360*/  @P0 VIADD R2, R2, 0x1 ;  /* 0x0000000102020836 */ /* 0x000fc80000000000 */
[----:B------:R-:W-:Y:S01]  /*15370*/  @!P2 IMAD.MOV R2, RZ, RZ, -R2 ;  /* 0x000000ffff02a224 */ /* 0x000fe200078e0a02 */
[----:B------:R-:W-:-:S04]  /*15380*/  @!P1 LOP3.LUT R2, RZ, R6, RZ, 0x33, !PT ;  /* 0x00000006ff029212 */ /* 0x000fc800078e33ff */
[----:B------:R-:W-:Y:S01]  /*15390*/  LOP3.LUT R25, RZ, R2, RZ, 0x33, !PT ;  /* 0x00000002ff197212 */ /* 0x000fe200078e33ff */
[----:B------:R-:W-:-:S04]  /*153a0*/  IMAD R3, R2, R4, R3 ;  /* 0x0000000402037224 */ /* 0x000fc800078e0203 */
[----:B------:R-:W-:Y:S01]  /*153b0*/  IMAD.IADD R25, R0, 0x1, R25 ;  /* 0x0000000100197824 */ /* 0x000fe200078e0219 */
[----:B------:R-:W-:Y:S01]  /*153c0*/  R2UR UR38, R3 ;  /* 0x00000000032672ca */ /* 0x000fe200000e0000 */
[----:B------:R-:W-:-:S14]  /*153d0*/  BRA `(.L_x_938) ;  /* 0x00000000000c7947 */ /* 0x000fdc0003800000 */
.L_x_933:
[----:B------:R-:W-:Y:S01]  /*153e0*/  IMAD.MOV.U32 R24, RZ, RZ, R7 ;  /* 0x000000ffff187224 */ /* 0x000fe200078e0007 */
[----:B------:R-:W-:Y:S01]  /*153f0*/  UMOV UR38, URZ ;  /* 0x0000003f00267c82 */ /* 0x000fe20008000000 */
[----:B------:R-:W-:-:S07]  /*15400*/  IMAD.MOV.U32 R25, RZ, RZ, RZ ;  /* 0x000000ffff197224 */ /* 0x000fce00078e00ff */
.L_x_938:
        /* <DEDUP_REMOVED lines=8> */
.L_x_931:
[----:B------:R-:W-:Y:S01]  /*15490*/  ULDC UR4, c[0x0][0xc14] ;  /* 0x0003050000047ab9 */ /* 0x000fe20000000800 */
[----:B------:R1:W-:Y:S01]  /*154a0*/  STL [R1], RZ ;  /* 0x000000ff01007387 */ /* 0x0003e20000100800 */
[----:B------:R-:W-:Y:S01]  /*154b0*/  UISETP.GE.AND UP0, UPT, UR45, UR4, UPT ;  /* 0x000000042d00728c */ /* 0x000fe2000bf06270 */
[----:B------:R-:W-:Y:S02]  /*154c0*/  IMAD.MOV.U32 R18, RZ, RZ, 0x1 ;  /* 0x00000001ff127424 */ /* 0x000fe400078e00ff */
[----:B------:R-:W-:-:S03]  /*154d0*/  IMAD.MOV.U32 R17, RZ, RZ, RZ ;  /* 0x000000ffff117224 */ /* 0x000fc600078e00ff */
[----:B------:R-:W-:-:S13]  /*154e0*/  PLOP3.LUT P0, PT, PT, PT, UP0, 0x80, 0x0 ;  /* 0x000000000000781c */ /* 0x000fda0003f0f008 */
[----:B-1----:R-:W-:Y:S05]  /*154f0*/  @P0 BRA `(.L_x_939) ;  /* 0x0000003400b00947 */ /* 0x002fea0003800000 */
[----:B0-----:R-:W0:Y:S01]  /*15500*/  S2R R0, SR_TID.X ;  /* 0x0000000000007919 */ /* 0x001e220000002100 */
[----:B------:R-:W-:Y:S01]  /*15510*/  IMAD.MOV.U32 R18, RZ, RZ, 0x1 ;  /* 0x00000001ff127424 */ /* 0x000fe200078e00ff */
[----:B------:R-:W-:Y:S01]  /*15520*/  ULOP3.LUT UR42, UR40, 0x1, URZ, 0xfc, !UPT ;  /* 0x00000001282a7892 */ /* 0x000fe2000f8efc3f */
[----:B------:R-:W-:Y:S01]  /*15530*/  IMAD.MOV.U32 R17, RZ, RZ, RZ ;  /* 0x000000ffff117224 */ /* 0x000fe200078e00ff */
[----:B------:R-:W1:Y:S01]  /*15540*/  S2R R6, SR_TID.X ;  /* 0x0000000000067919 */ /* 0x000e620000002100 */
[----:B------:R-:W-:Y:S01]  /*15550*/  ULOP3.LUT UR44, UR40, 0x2, URZ, 0xfc, !UPT ;  /* 0x00000002282c7892 */ /* 0x000fe2000f8efc3f */
[----:B------:R-:W-:Y:S01]  /*15560*/  ULDC UR43, c[0x0][0xc] ;  /* 0x00000300002b7ab9 */ /* 0x000fe20000000800 */
[----:B------:R2:W-:Y:S01]  /*15570*/  STL [R1], RZ ;  /* 0x000000ff01007387 */ /* 0x0005e20000100800 */
[----:B------:R-:W-:Y:S01]  /*15580*/  ULDC.64 UR46, c[0x0][0x198] ;  /* 0x00006600002e7ab9 */ /* 0x000fe20000000a00 */
[----:B0-----:R-:W-:Y:S01]  /*15590*/  LOP3.LUT R0, R0, 0x7f, RZ, 0xc0, !PT ;  /* 0x0000007f00007812 */ /* 0x001fe200078ec0ff */
[----:B-1----:R-:W-:Y:S01]  /*155a0*/  IMAD.SHL.U32 R29, R6, 0x40, RZ ;  /* 0x00000040061d7824 */ /* 0x002fe200078e00ff */
[----:B------:R-:W-:-:S03]  /*155b0*/  SHF.R.U32.HI R3, RZ, 0x1, R6 ;  /* 0x00000001ff037819 */ /* 0x000fc60000011606 */
[----:B------:R-:W-:Y:S02]  /*155c0*/  IMAD.SHL.U32 R4, R0, 0x10, RZ ;  /* 0x0000001000047824 */ /* 0x000fe400078e00ff */
[C---:B------:R-:W-:Y:S01]  /*155d0*/  IMAD.SHL.U32 R2, R6.reuse, 0x20, RZ ;  /* 0x0000002006027824 */ /* 0x040fe200078e00ff */
[----:B------:R-:W-:Y:S01]  /*155e0*/  LOP3.LUT R0, R29, 0x180, RZ, 0xc0, !PT ;  /* 0x000001801d007812 */ /* 0x000fe200078ec0ff */
[----:B------:R-:W-:Y:S01]  /*155f0*/  IMAD.SHL.U32 R7, R6, 0x4, RZ ;  /* 0x0000000406077824 */ /* 0x000fe200078e00ff */
        /* <DEDUP_REMOVED lines=10> */
[----:B--2---:R-:W-:-:S07]  /*156a0*/  LOP3.LUT R28, R5, R4, RZ, 0xfc, !PT ;  /* 0x00000004051c7212 */ /* 0x004fce00078efcff */
.L_x_1005:
[----:B------:R-:W-:Y:S01]  /*156b0*/  ULDC.64 UR4, c[0x0][0xa28] ;  /* 0x00028a0000047ab9 */ /* 0x000fe20000000a00 */
[----:B------:R-:W-:Y:S01]  /*156c0*/  ULDC.64 UR8, c[0x0][0xa08] ;  /* 0x0002820000087ab9 */ /* 0x000fe20000000a00 */
[----:B------:R-:W-:Y:S01]  /*156d0*/  UISETP.NE.U32.AND UP0, UPT, UR4, URZ, UPT ;  /* 0x0000003f0400728c */ /* 0x000fe2000bf05070 */
[----:B------:R-:W-:Y:S01]  /*156e0*/  ISETP.NE.U32.AND P1, PT, RZ, UR8, PT ;  /* 0x00000008ff007c0c */ /* 0x000fe2000bf25070 */
[----:B------:R-:W-:Y:S01]  /*156f0*/  ULDC.64 UR10, c[0x0][0xa18] ;  /* 0x00028600000a7ab9 */ /* 0x000fe20000000a00 */
[----:B01----:R-:W0:Y:S01]  /*15700*/  LDC R0, c[0x0][0x288] ;  /* 0x0000a200ff007b82 */ /* 0x003e220000000800 */
[----:B------:R-:W-:Y:S01]  /*15710*/  UISETP.NE.AND.EX UP0, UPT, UR5, URZ, UPT, UP0 ;  /* 0x0000003f0500728c */ /* 0x000fe2000bf05300 */
[----:B------:R-:W-:Y:S01]  /*15720*/  ISETP.NE.AND.EX P1, PT, RZ, UR9, PT, P1 ;  /* 0x00000009ff007c0c */ /* 0x000fe2000bf25310 */
[----:B------:R-:W-:Y:S01]  /*15730*/  UISETP.NE.U32.AND UP1, UPT, UR10, URZ, UPT ;  /* 0x0000003f0a00728c */ /* 0x000fe2000bf25070 */
[----:B------:R-:W-:Y:S01]  /*15740*/  IMAD.MOV.U32 R23, RZ, RZ, RZ ;  /* 0x000000ffff177224 */ /* 0x000fe200078e00ff */
[----:B------:R-:W-:Y:S01]  /*15750*/  ULDC.64 UR8, c[0x0][0xa08] ;  /* 0x0002820000087ab9 */ /* 0x000fe20000000a00 */
[----:B------:R-:W-:Y:S01]  /*15760*/  ULDC.64 UR6, c[0x0][0xa00] ;  /* 0x0002800000067ab9 */ /* 0x000fe20000000a00 */
[----:B------:R-:W-:Y:S01]  /*15770*/  UISETP.NE.AND.EX UP1, UPT, UR11, URZ, UPT, UP1 ;  /* 0x0000003f0b00728c */ /* 0x000fe2000bf25310 */
[----:B------:R-:W-:Y:S01]  /*15780*/  PLOP3.LUT P2, PT, PT, PT, UP0, 0x80, 0x0 ;  /* 0x000000000000781c */ /* 0x000fe20003f4f008 */
[----:B------:R-:W-:Y:S01]  /*15790*/  UIMAD.WIDE UR8, UR45, 0x4, UR8 ;  /* 0x000000042d0878a5 */ /* 0x000fe2000f8e0208 */
[----:B------:R-:W-:Y:S01]  /*157a0*/  ISETP.NE.U32.AND P0, PT, RZ, UR6, PT ;  /* 0x00000006ff007c0c */ /* 0x000fe2000bf05070 */
[----:B------:R-:W-:Y:S01]  /*157b0*/  IMAD.MOV.U32 R27, RZ, RZ, RZ ;  /* 0x000000ffff1b7224 */ /* 0x000fe200078e00ff */
[----:B------:R-:W-:-:S02]  /*157c0*/  @UP0 ULDC.64 UR4, c[0x0][0xa28] ;  /* 0x00028a0000040ab9 */ /* 0x000fc40000000a00 */
[----:B------:R-:W-:Y:S01]  /*157d0*/  @UP0 UIMAD.WIDE UR4, UR45, 0x4, UR4 ;  /* 0x000000042d0408a5 */ /* 0x000fe2000f8e0204 */
[----:B------:R-:W-:Y:S01]  /*157e0*/  IMAD.U32 R2, RZ, RZ, UR8 ;  /* 0x00000008ff027e24 */ /* 0x000fe2000f8e00ff */
[----:B------:R-:W-:Y:S01]  /*157f0*/  ISETP.NE.AND.EX P0, PT, RZ, UR7, PT, P0 ;  /* 0x00000007ff007c0c */ /* 0x000fe2000bf05300 */
[----:B------:R-:W-:Y:S01]  /*15800*/  IMAD.U32 R3, RZ, RZ, UR9 ;  /* 0x00000009ff037e24 */ /* 0x000fe2000f8e00ff */
[----:B------:R-:W-:Y:S01]  /*15810*/  ULDC.64 UR6, c[0x0][0xa00] ;  /* 0x0002800000067ab9 */ /* 0x000fe20000000a00 */
[----:B------:R-:W-:Y:S01]  /*15820*/  @UP1 ULDC.64 UR10, c[0x0][0xa18] ;  /* 0x00028600000a1ab9 */ /* 0x000fe20000000a00 */
[----:B------:R-:W-:Y:S01]  /*15830*/  PLOP3.LUT P3, PT, PT, PT, UP1, 0x80, 0x0 ;  /* 0x000000000000781c */ /* 0x000fe20003f6f018 */
[----:B------:R-:W-:Y:S01]  /*15840*/  IMAD.MOV.U32 R6, RZ, RZ, RZ ;  /* 0x000000ffff067224 */ /* 0x000fe200078e00ff */
[----:B------:R1:W5:Y:S01]  /*15850*/  @P1 LDG.E R23, desc[UR48][R2.64] ;  /* 0x0000003002171981 */ /* 0x000362000c1e1900 */
[----:B------:R-:W-:-:S06]  /*15860*/  UIMAD.WIDE UR6, UR45, 0x4, UR6 ;  /* 0x000000042d0678a5 */ /* 0x000fcc000f8e0206 */
[----:B------:R-:W-:Y:S02]  /*15870*/  IMAD.U32 R4, RZ, RZ, UR6 ;  /* 0x00000006ff047e24 */ /* 0x000fe4000f8e00ff */
[----:B------:R-:W-:Y:S02]  /*15880*/  IMAD.U32 R5, RZ, RZ, UR7 ;  /* 0x00000007ff057e24 */ /* 0x000fe4000f8e00ff */
[----:B-1----:R-:W-:Y:S02]  /*15890*/  IMAD.U32 R2, RZ, RZ, UR4 ;  /* 0x00000004ff027e24 */ /* 0x002fe4000f8e00ff */
[----:B------:R-:W-:Y:S01]  /*158a0*/  IMAD.U32 R3, RZ, RZ, UR5 ;  /* 0x00000005ff037e24 */ /* 0x000fe2000f8e00ff */
[----:B------:R-:W-:Y:S01]  /*158b0*/  @UP1 UIMAD.WIDE UR4, UR45, 0x4, UR10 ;  /* 0x000000042d0418a5 */ /* 0x000fe2000f8e020a */
[----:B------:R-:W5:Y:S02]  /*158c0*/  @P0 LDG.E R27, desc[UR48][R4.64] ;  /* 0x00000030041b0981 */ /* 0x000f64000c1e1900 */
[----:B------:R-:W-:-:S02]  /*158d0*/  ULDC.64 UR10, c[0x0][0xa20] ;  /* 0x00028800000a7ab9 */ /* 0x000fc40000000a00 */
[----:B------:R1:W5:Y:S02]  /*158e0*/  @P2 LDG.E R6, desc[UR48][R2.64] ;  /* 0x0000003002062981 */ /* 0x000364000c1e1900 */
[----:B-1----:R-:W-:Y:S02]  /*158f0*/  IMAD.U32 R2, RZ, RZ, UR4 ;  /* 0x00000004ff027e24 */ /* 0x002fe4000f8e00ff */
[----:B------:R-:W-:Y:S01]  /*15900*/  IMAD.U32 R3, RZ, RZ, UR5 ;  /* 0x00000005ff037e24 */ /* 0x000fe2000f8e00ff */
[----:B------:R-:W-:-:S04]  /*15910*/  ULDC.64 UR4, c[0x0][0x3f8] ;  /* 0x0000fe0000047ab9 */ /* 0x000fc80000000a00 */
[----:B0-----:R0:W5:Y:S01]  /*15920*/  @P3 LDG.E R0, desc[UR48][R2.64] ;  /* 0x0000003002003981 */ /* 0x001162000c1e1900 */
[----:B------:R-:W-:Y:S01]  /*15930*/  UISETP.NE.U32.AND UP0, UPT, UR4, URZ, UPT ;  /* 0x0000003f0400728c */ /* 0x000fe2000bf05070 */
[----:B------:R-:W-:Y:S02]  /*15940*/  ISETP.NE.U32.AND P2, PT, RZ, UR10, PT ;  /* 0x0000000aff007c0c */ /* 0x000fe4000bf45070 */
[----:B------:R-:W-:Y:S01]  /*15950*/  ULDC UR4, c[0x0][0x404] ;  /* 0x0001010000047ab9 */ /* 0x000fe20000000800 */
[----:B------:R-:W-:Y:S01]  /*15960*/  UISETP.NE.AND.EX UP0, UPT, UR5, URZ, UPT, UP0 ;  /* 0x0000003f0500728c */ /* 0x000fe2000bf05300 */
[----:B------:R-:W-:Y:S02]  /*15970*/  ISETP.NE.AND.EX P2, PT, RZ, UR11, PT, P2 ;  /* 0x0000000bff007c0c */ /* 0x000fe4000bf45320 */
[----:B------:R-:W-:Y:S01]  /*15980*/  ULDC UR5, c[0x0][0x2e0] ;  /* 0x0000b80000057ab9 */ /* 0x000fe20000000800 */
[----:B------:R-:W-:-:S04]  /*15990*/  USEL UR4, UR4, 0x1, UP0 ;  /* 0x0000000104047887 */ /* 0x000fc80008000000 */
[----:B------:R-:W-:Y:S01]  /*159a0*/  UIMAD UR4, UR4, UR5, URZ ;  /* 0x00000005040472a4 */ /* 0x000fe2000f8e023f */
[----:B0-----:R-:W-:Y:S11]  /*159b0*/  @P3 BRA `(.L_x_940) ;  /* 0x0000000000203947 */ /* 0x001ff60003800000 */
[----:B------:R-:W-:Y:S05]  /*159c0*/  @!P0 BRA `(.L_x_940) ;  /* 0x00000000001c8947 */ /* 0x000fea0003800000 */
[----:B------:R-:W-:Y:S02]  /*159d0*/  IMAD.U32 R5, RZ, RZ, UR7 ;  /* 0x00000007ff057e24 */ /* 0x000fe4000f8e00ff */
[----:B------:R-:W-:Y:S02]  /*159e0*/  IMAD.U32 R2, RZ, RZ, UR6 ;  /* 0x00000006ff027e24 */ /* 0x000fe4000f8e00ff */
[----:B------:R-:W-:Y:S02]  /*159f0*/  IMAD.U32 R4, RZ, RZ, UR6 ;  /* 0x00000006ff047e24 */ /* 0x000fe4000f8e00ff */
[----:B------:R-:W-:-:S03]  /*15a00*/  IMAD.U32 R3, RZ, RZ, UR7 ;  /* 0x00000007ff037e24 */ /* 0x000fc6000f8e00ff */
[----:B------:R-:W2:Y:S04]  /*15a10*/  LDG.E R5, desc[UR48][R4.64] ;  /* 0x0000003004057981 */ /* 0x000ea8000c1e1900 */
[----:B------:R-:W2:Y:S02]  /*15a20*/  LDG.E R2, desc[UR48][R2.64+0x4] ;  /* 0x0000043002027981 */ /* 0x000ea4000c1e1900 */
[----:B--2--5:R-:W-:-:S07]  /*15a30*/  IMAD.IADD R0, R2, 0x1, -R5 ;  /* 0x0000000102007824 */ /* 0x024fce00078e0a05 */
.L_x_940:
[----:B------:R-:W-:Y:S02]  /*15a40*/  IMAD.U32 R7, RZ, RZ, UR4 ;  /* 0x00000004ff077e24 */ /* 0x000fe4000f8e00ff */
[----:B-----5:R-:W-:Y:S01]  /*15a50*/  IMAD.IADD R23, R23, 0x1, R6 ;  /* 0x0000000117177824 */ /* 0x020fe200078e0206 */
[----:B------:R-:W-:Y:S06]  /*15a60*/  @!P2 BRA `(.L_x_941) ;  /* 0x000000000018a947 */ /* 0x000fec0003800000 */
[----:B------:R-:W-:Y:S02]  /*15a70*/  ULDC.64 UR4, c[0x0][0xa20] ;  /* 0x0002880000047ab9 */ /* 0x000fe40000000a00 */
[----:B------:R-:W-:-:S06]  /*15a80*/  UIMAD.WIDE UR4, UR45, 0x4, UR4 ;  /* 0x000000042d0478a5 */ /* 0x000fcc000f8e0204 */
[----:B------:R-:W-:Y:S02]  /*15a90*/  IMAD.U32 R2, RZ, RZ, UR4 ;  /* 0x00000004ff027e24 */ /* 0x000fe4000f8e00ff */
[----:B------:R-:W-:-:S05]  /*15aa0*/  IMAD.U32 R3, RZ, RZ, UR5 ;  /* 0x00000005ff037e24 */ /* 0x000fca000f8e00ff */
[----:B------:R0:W5:Y:S01]  /*15ab0*/  LDG.E R7, desc[UR48][R2.64] ;  /* 0x0000003002077981 */ /* 0x000162000c1e1900 */
[----:B------:R-:W-:Y:S05]  /*15ac0*/  BRA `(.L_x_942) ;  /* 0x0000000000207947 */ /* 0x000fea0003800000 */
.L_x_941:
[----:B------:R-:W-:Y:S05]  /*15ad0*/  @!P1 BRA `(.L_x_942) ;  /* 0x00000000001c9947 */ /* 0x000fea0003800000 */
[----:B------:R-:W-:Y:S02]  /*15ae0*/  IMAD.U32 R5, RZ, RZ, UR9 ;  /* 0x00000009ff057e24 */ /* 0x000fe4000f8e00ff */
[----:B------:R-:W-:Y:S02]  /*15af0*/  IMAD.U32 R2, RZ, RZ, UR8 ;  /* 0x00000008ff027e24 */ /* 0x000fe4000f8e00ff */
[----:B------:R-:W-:Y:S02]  /*15b00*/  IMAD.U32 R4, RZ, RZ, UR8 ;  /* 0x00000008ff047e24 */ /* 0x000fe4000f8e00ff */
[----:B------:R-:W-:-:S03]  /*15b10*/  IMAD.U32 R3, RZ, RZ, UR9 ;  /* 0x00000009ff037e24 */ /* 0x000fc6000f8e00ff */
[----:B------:R-:W2:Y:S04]  /*15b20*/  LDG.E R5, desc[UR48][R4.64] ;  /* 0x0000003004057981 */ /* 0x000ea8000c1e1900 */
[----:B------:R-:W2:Y:S02]  /*15b30*/  LDG.E R2, desc[UR48][R2.64+0x4] ;  /* 0x0000043002027981 */ /* 0x000ea4000c1e1900 */
[----:B--2---:R-:W-:-:S07]  /*15b40*/  IMAD.IADD R7, R2, 0x1, -R5 ;  /* 0x0000000102077824 */ /* 0x004fce00078e0a05 */
.L_x_942:
[----:B0-----:R-:W0:Y:S01]  /*15b50*/  LDC.64 R2, c[0x0][0x9e0] ;  /* 0x00027800ff027b82 */ /* 0x001e220000000a00 */
[----:B------:R-:W-:Y:S02]  /*15b60*/  IMAD R5, R25, 0xc0, RZ ;  /* 0x000000c019057824 */ /* 0x000fe400078e02ff */
[----:B-----5:R-:W-:-:S03]  /*15b70*/  IMAD.IADD R6, R7, 0x1, -R6 ;  /* 0x0000000107067824 */ /* 0x020fc600078e0a06 */
[----:B------:R-:W-:-:S05]  /*15b80*/  IADD3 R5, -R0, 0xc0, R5 ;  /* 0x000000c000057810 */ /* 0x000fca0007ffe105 */
[----:B------:R-:W-:Y:S01]  /*15b90*/  IMAD.IADD R9, R6, 0x1, R5 ;  /* 0x0000000106097824 */ /* 0x000fe200078e0205 */
[----:B0-----:R-:W-:-:S03]  /*15ba0*/  ISETP.GE.AND P1, PT, R3, 0x1, PT ;  /* 0x000000010300780c */ /* 0x001fc60003f26270 */
[----:B------:R-:W-:-:S10]  /*15bb0*/  IMAD.IADD R2, R9, 0x1, R2 ;  /* 0x0000000109027824 */ /* 0x000fd400078e0202 */
[----:B------:R-:W-:Y:S05]  /*15bc0*/  @!P1 BRA `(.L_x_943) ;  /* 0x0000000000409947 */ /* 0x000fea0003800000 */
[C---:B------:R-:W-:Y:S01]  /*15bd0*/  ISETP.GT.AND P0, PT, R9.reuse, RZ, PT ;  /* 0x000000ff0900720c */ /* 0x040fe20003f04270 */
[----:B------:R-:W-:-:S12]  /*15be0*/  VIADD R7, R9, 0xffffffff ;  /* 0xffffffff09077836 */ /* 0x000fd80000000000 */
[----:B------:R-:W-:Y:S05]  /*15bf0*/  @P0 BRA `(.L_x_944) ;  /* 0x00000000001c0947 */ /* 0x000fea0003800000 */
[----:B------:R-:W-:Y:S01]  /*15c00*/  ISETP.NE.AND P0, PT, R3, 0x1, PT ;  /* 0x000000010300780c */ /* 0x000fe20003f05270 */
[----:B------:R-:W-:-:S12]  /*15c10*/  IMAD.MOV R7, RZ, RZ, -R9 ;  /* 0x000000ffff077224 */ /* 0x000fd800078e0a09 */
[----:B------:R-:W0:Y:S02]  /*15c20*/  @P0 LDC.64 R4, c[0x0][0x9e8] ;  /* 0x00027a00ff040b82 */ /* 0x000e240000000a00 */
[----:B0-----:R-:W-:-:S05]  /*15c30*/  @P0 IMAD.HI.U32 R4, R7, R4, RZ ;  /* 0x0000000407040227 */ /* 0x001fca00078e00ff */
[----:B------:R-:W-:-:S04]  /*15c40*/  @P0 SHF.R.U32.HI R7, RZ, R5, R4 ;  /* 0x00000005ff070219 */ /* 0x000fc80000011604 */
[----:B------:R-:W-:Y:S01]  /*15c50*/  LOP3.LUT R7, RZ, R7, RZ, 0x33, !PT ;  /* 0x00000007ff077212 */ /* 0x000fe200078e33ff */
[----:B------:R-:W-:Y:S06]  /*15c60*/  BRA `(.L_x_945) ;  /* 0x0000000000107947 */ /* 0x000fec0003800000 */
.L_x_944:
[----:B------:R-:W-:-:S13]  /*15c70*/  ISETP.NE.AND P0, PT, R3, 0x1, PT ;  /* 0x000000010300780c */ /* 0x000fda0003f05270 */
[----:B------:R-:W0:Y:S02]  /*15c80*/  @P0 LDC.64 R4, c[0x0][0x9e8] ;  /* 0x00027a00ff040b82 */ /* 0x000e240000000a00 */
[----:B0-----:R-:W-:-:S05]  /*15c90*/  @P0 IMAD.HI.U32 R4, R7, R4, RZ ;  /* 0x0000000407040227 */ /* 0x001fca00078e00ff */
[----:B------:R-:W-:-:S07]  /*15ca0*/  @P0 SHF.R.U32.HI R7, RZ, R5, R4 ;  /* 0x00000005ff070219 */ /* 0x000fce0000011604 */
.L_x_945:
[----:B------:R-:W-:-:S05]  /*15cb0*/  IMAD R7, R7, R3, R3 ;  /* 0x0000000307077224 */ /* 0x000fca00078e0203 */
[----:B------:R-:W-:-:S07]  /*15cc0*/  VIMNMX R2, R2, R7, PT ;  /* 0x0000000702027248 */ /* 0x000fce0003fe0100 */
.L_x_943:
[----:B------:R-:W-:Y:S01]  /*15cd0*/  VIADD R4, R2, 0x9f ;  /* 0x0000009f02047836 */ /* 0x000fe20000000000 */
[----:B------:R-:W-:Y:S01]  /*15ce0*/  ULDC UR4, c[0x0][0x9dc] ;  /* 0x0002770000047ab9 */ /* 0x000fe20000000800 */
[----:B------:R-:W-:Y:S02]  /*15cf0*/  VIADD R2, R6, 0x9f ;  /* 0x0000009f06027836 */ /* 0x000fe40000000000 */
[----:B------:R-:W-:-:S04]  /*15d00*/  IMAD.HI R4, R4, 0x66666667, RZ ;  /* 0x6666666704047827 */ /* 0x000fc800078e02ff */
[----:B------:R-:W-:Y:S01]  /*15d10*/  IMAD.HI R2, R2, 0x66666667, RZ ;  /* 0x6666666702027827 */ /* 0x000fe200078e02ff */
[----:B------:R-:W-:-:S03]  /*15d20*/  SHF.R.U32.HI R5, RZ, 0x1f, R4 ;  /* 0x0000001fff057819 */ /* 0x000fc60000011604 */
[----:B------:R-:W-:Y:S01]  /*15d30*/  IMAD R7, R25, 0xc0, -R0 ;  /* 0x000000c019077824 */ /* 0x000fe200078e0a00 */
[----:B------:R-:W-:Y:S02]  /*15d40*/  LEA.HI.SX32 R26, R4, R5, 0x1a ;  /* 0x00000005041a7211 */ /* 0x000fe400078fd2ff */
[----:B------:R-:W-:Y:S01]  /*15d50*/  SHF.R.U32.HI R5, RZ, 0x1f, R2 ;  /* 0x0000001fff057819 */ /* 0x000fe20000011602 */
[----:B------:R-:W-:-:S03]  /*15d60*/  IMAD.IADD R7, R6, 0x1, R7 ;  /* 0x0000000106077824 */ /* 0x000fc600078e0207 */
[----:B------:R-:W-:Y:S01]  /*15d70*/  LEA.HI.SX32 R5, R2, R5, 0x1a ;  /* 0x0000000502057211 */ /* 0x000fe200078fd2ff */
[----:B------:R-:W-:-:S03]  /*15d80*/  VIADD R0, R7, -UR4 ;  /* 0x8000000407007c36 */ /* 0x000fc60008000000 */
[----:B------:R-:W-:Y:S01]  /*15d90*/  VIMNMX R26, R5, R26, PT ;  /* 0x0000001a051a7248 */ /* 0x000fe20003fe0100 */
        /* <DEDUP_REMOVED lines=10> */
.L_x_947:
[----:B------:R-:W-:-:S13]  /*15e40*/  ISETP.NE.AND P0, PT, R3, 0x1, PT ;  /* 0x000000010300780c */ /* 0x000fda0003f05270 */
[----:B------:R-:W0:Y:S02]  /*15e50*/  @P0 LDC.64 R4, c[0x0][0x9e8] ;  /* 0x00027a00ff040b82 */ /* 0x000e240000000a00 */
[----:B0-----:R-:W-:-:S05]  /*15e60*/  @P0 IMAD.HI.U32 R4, R7, R4, RZ ;  /* 0x0000000407040227 */ /* 0x001fca00078e00ff */
[----:B------:R-:W-:-:S07]  /*15e70*/  @P0 SHF.R.U32.HI R7, RZ, R5, R4 ;  /* 0x00000005ff070219 */ /* 0x000fce0000011604 */
.L_x_948:
[----:B------:R-:W-:-:S05]  /*15e80*/  IMAD R3, R7, R3, RZ ;  /* 0x0000000307037224 */ /* 0x000fca00078e02ff */
[----:B------:R-:W-:-:S07]  /*15e90*/  VIMNMX R0, R0, R3, !PT ;  /* 0x0000000300007248 */ /* 0x000fce0007fe0100 */
.L_x_946:
[----:B------:R-:W-:Y:S01]  /*15ea0*/  IMAD.HI R0, R0, 0x66666667, RZ ;  /* 0x6666666700007827 */ /* 0x000fe200078e02ff */
[----:B------:R-:W-:Y:S04]  /*15eb0*/  BSSY B6, `(.L_x_949) ;  /* 0x0000210000067945 */ /* 0x000fe80003800000 */
[----:B------:R-:W-:-:S04]  /*15ec0*/  SHF.R.U32.HI R3, RZ, 0x1f, R0 ;  /* 0x0000001fff037819 */ /* 0x000fc80000011600 */
[----:B------:R-:W-:-:S04]  /*15ed0*/  LEA.HI.SX32 R3, R0, R3, 0x1a ;  /* 0x0000000300037211 */ /* 0x000fc800078fd2ff */
[----:B------:R-:W-:-:S04]  /*15ee0*/  VIMNMX R22, RZ, R3, !PT ;  /* 0x00000003ff167248 */ /* 0x000fc80007fe0100 */
[----:B------:R-:W-:-:S13]  /*15ef0*/  ISETP.GT.AND P0, PT, R26, R22, PT ;  /* 0x000000161a00720c */ /* 0x000fda0003f04270 */
        /* <DEDUP_REMOVED lines=18> */
.L_x_950:
        /* <DEDUP_REMOVED lines=10> */
[----:B------:R-:W-:Y:S01]  /*160c0*/  ULDC.64 UR4, c[0x4][0x8] ;  /* 0x0100020000047ab9 */ /* 0x000fe20000000a00 */
[----:B------:R-:W-:Y:S02]  /*160d0*/  IMAD.U32 R4, RZ, RZ, UR6 ;  /* 0x00000006ff047e24 */ /* 0x000fe4000f8e00ff */
[----:B------:R-:W0:Y:S01]  /*160e0*/  LDC.64 R2, c[0x4][R2] ;  /* 0x0100000002027b82 */ /* 0x000e220000000a00 */
[----:B------:R-:W-:Y:S02]  /*160f0*/  IMAD.U32 R5, RZ, RZ, UR7 ;  /* 0x00000007ff057e24 */ /* 0x000fe4000f8e00ff */
        /* <DEDUP_REMOVED lines=8> */
[----:B0-----:R-:W-:Y:S05]  /*16180*/  CALL.ABS.NOINC R2 ;  /* 0x0000000002007343 */ /* 0x001fea0003c00000 */
.L_x_952:
        /* <DEDUP_REMOVED lines=22> */
.L_x_953:
        /* <DEDUP_REMOVED lines=20> */
.L_x_954:
[----:B------:R-:W-:-:S13]  /*16430*/  LOP3.LUT P6, RZ, R19, 0x1bf, RZ, 0xc0, !PT ;  /* 0x000001bf13ff7812 */ /* 0x000fda00078cc0ff */
        /* <DEDUP_REMOVED lines=17> */
.L_x_955:
[----:B------:R-:W-:Y:S01]  /*16550*/  ULDC.64 UR4, c[0x0][0x9f8] ;  /* 0x00027e0000047ab9 */ /* 0x000fe20000000a00 */
[----:B------:R-:W-:Y:S01]  /*16560*/  IMAD.U32 R19, RZ, RZ, UR45 ;  /* 0x0000002dff137e24 */ /* 0x000fe2000f8e00ff */
[----:B------:R-:W-:Y:S01]  /*16570*/  UISETP.NE.U32.AND UP0, UPT, UR4, URZ, UPT ;  /* 0x0000003f0400728c */ /* 0x000fe2000bf05070 */
[----:B------:R-:W0:Y:S01]  /*16580*/  LDC R0, c[0x0][0x428] ;  /* 0x00010a00ff007b82 */ /* 0x000e220000000800 */
[----:B------:R-:W1:Y:S01]  /*16590*/  S2R R4, SR_TID.X ;  /* 0x0000000000047919 */ /* 0x000e620000002100 */
[----:B------:R-:W-:Y:S01]  /*165a0*/  IMAD.U32 R20, RZ, RZ, UR38 ;  /* 0x00000026ff147e24 */ /* 0x000fe2000f8e00ff */
[----:B------:R-:W-:Y:S01]  /*165b0*/  UISETP.NE.AND.EX UP0, UPT, UR5, URZ, UPT, UP0 ;  /* 0x0000003f0500728c */ /* 0x000fe2000bf05300 */
[----:B------:R-:W-:Y:S01]  /*165c0*/  IMAD R25, R25, 0xc0, R27 ;  /* 0x000000c019197824 */ /* 0x000fe200078e021b */
[----:B------:R-:W-:-:S04]  /*165d0*/  ULDC.64 UR6, c[0x0][0xa08] ;  /* 0x0002820000067ab9 */ /* 0x000fc80000000a00 */
[----:B------:R-:W-:-:S05]  /*165e0*/  PLOP3.LUT P0, PT, PT, PT, UP0, 0x80, 0x0 ;  /* 0x000000000000781c */ /* 0x000fca0003f0f008 */
[----:B------:R-:W-:Y:S02]  /*165f0*/  @UP0 ULDC.64 UR4, c[0x0][0x9f8] ;  /* 0x00027e0000040ab9 */ /* 0x000fe40000000a00 */
[----:B------:R-:W-:-:S06]  /*16600*/  @UP0 UIMAD.WIDE UR4, UR45, 0x4, UR4 ;  /* 0x000000042d0408a5 */ /* 0x000fcc000f8e0204 */
[----:B------:R-:W-:Y:S02]  /*16610*/  IMAD.U32 R2, RZ, RZ, UR4 ;  /* 0x00000004ff027e24 */ /* 0x000fe4000f8e00ff */
[----:B------:R-:W-:Y:S01]  /*16620*/  IMAD.U32 R3, RZ, RZ, UR5 ;  /* 0x00000005ff037e24 */ /* 0x000fe2000f8e00ff */
[----:B------:R-:W-:-:S04]  /*16630*/  ULDC.64 UR4, c[0x0][0xa00] ;  /* 0x0002800000047ab9 */ /* 0x000fc80000000a00 */
[----:B------:R2:W3:Y:S01]  /*16640*/  @P0 LDG.E R19, desc[UR48][R2.64] ;  /* 0x0000003002130981 */ /* 0x0004e2000c1e1900 */
[----:B0-----:R-:W-:Y:S01]  /*16650*/  ISETP.NE.AND P0, PT, R0, 0x1, PT ;  /* 0x000000010000780c */ /* 0x001fe20003f05270 */
[----:B------:R-:W-:Y:S01]  /*16660*/  UMOV UR36, URZ ;  /* 0x0000003f00247c82 */ /* 0x000fe20008000000 */
[----:B------:R-:W-:Y:S02]  /*16670*/  R2UR UR37, R25 ;  /* 0x00000000192572ca */ /* 0x000fe400000e0000 */
[----:B-1----:R-:W-:Y:S02]  /*16680*/  LOP3.LUT R10, R4, 0x7f, RZ, 0xc0, !PT ;  /* 0x0000007f040a7812 */ /* 0x002fe400078ec0ff */
[----:B------:R-:W-:Y:S02]  /*16690*/  SHF.R.U32.HI R4, RZ, 0x5, R4 ;  /* 0x00000005ff047819 */ /* 0x000fe40000011604 */
[----:B------:R-:W-:Y:S01]  /*166a0*/  ISETP.NE.AND P1, PT, R10, RZ, PT ;  /* 0x000000ff0a00720c */ /* 0x000fe20003f25270 */
[----:B--2---:R-:W0:Y:S01]  /*166b0*/  LDC.64 R2, c[0x0][0x3f8] ;  /* 0x0000fe00ff027b82 */ /* 0x004e220000000a00 */
[----:B------:R-:W-:-:S07]  /*166c0*/  LOP3.LUT R4, R4, 0x3, RZ, 0xc0, !PT ;  /* 0x0000000304047812 */ /* 0x000fce00078ec0ff */
[----:B------:R-:W1:Y:S04]  /*166d0*/  @P0 LDC R0, c[0x0][0x42c] ;  /* 0x00010b00ff000b82 */ /* 0x000e680000000800 */
[----:B------:R-:W-:-:S04]  /*166e0*/  VOTEU.ALL UP1, P1 ;  /* 0x00000000003f7886 */ /* 0x000fc80000820000 */
[----:B------:R-:W2:Y:S01]  /*166f0*/  @P0 LDC R5, c[0x0][0x430] ;  /* 0x00010c00ff050b82 */ /* 0x000ea20000000800 */
[----:B-1----:R-:W-:-:S05]  /*16700*/  @P0 IMAD.HI.U32 R0, R0, UR38, RZ ;  /* 0x0000002600000c27 */ /* 0x002fca000f8e00ff */
[----:B--2---:R-:W-:Y:S02]  /*16710*/  @P0 SHF.R.U32.HI R20, RZ, R5, R0 ;  /* 0x00000005ff140219 */ /* 0x004fe40000011600 */
[----:B------:R-:W-:Y:S01]  /*16720*/  ISETP.NE.U32.AND P0, PT, RZ, UR4, PT ;  /* 0x00000004ff007c0c */ /* 0x000fe2000bf05070 */
[----:B------:R-:W-:-:S03]  /*16730*/  @!UP1 UIADD3 UR4, UP0, UR46, 0x270, URZ ;  /* 0x000002702e049890 */ /* 0x000fc6000ff1e03f */
[----:B------:R-:W-:Y:S01]  /*16740*/  ISETP.NE.AND.EX P0, PT, RZ, UR5, PT, P0 ;  /* 0x00000005ff007c0c */ /* 0x000fe2000bf05300 */
[----:B------:R-:W-:-:S03]  /*16750*/  @!UP1 UIADD3.X UR5, URZ, UR47, URZ, UP0, !UPT ;  /* 0x0000002f3f059290 */ /* 0x000fc600087fe43f */
[----:B------:R-:W-:Y:S02]  /*16760*/  SEL R6, RZ, UR45, P0 ;  /* 0x0000002dff067c07 */ /* 0x000fe40008000000 */
[----:B0-----:R-:W-:Y:S01]  /*16770*/  LOP3.LUT P0, RZ, R2, UR6, RZ, 0xfc, !PT ;  /* 0x0000000602ff7c12 */ /* 0x001fe2000f80fcff */
[----:B------:R-:W-:Y:S01]  /*16780*/  UMOV UR6, 0xffffffff ;  /* 0xffffffff00067882 */ /* 0x000fe20000000000 */
[----:B------:R-:W-:Y:S02]  /*16790*/  R2UR UR39, R6 ;  /* 0x00000000062772ca */ /* 0x000fe400000e0000 */
[----:B------:R-:W-:-:S11]  /*167a0*/  LOP3.LUT P0, RZ, R3, UR7, RZ, 0xfc, P0 ;  /* 0x0000000703ff7c12 */ /* 0x000fd6000800fcff */
[----:B------:R0:W-:Y:S01]  /*167b0*/  @!UP1 UTMAPF.L2.4D [UR36], [UR4] ;  /* 0x00000024040095b8 */ /* 0x0001e20008018000 */
[----:B---3--:R-:W-:Y:S02]  /*167c0*/  SHF.R.S32.HI R21, RZ, 0x1f, R19 ;  /* 0x0000001fff157819 */ /* 0x008fe40000011413 */
[----:B------:R-:W-:Y:S01]  /*167d0*/  SEL R0, R19, RZ, !P0 ;  /* 0x000000ff13007207 */ /* 0x000fe20004000000 */
[----:B0-----:R-:W-:Y:S06]  /*167e0*/  BRA.DIV UR6, `(.L_x_956) ;  /* 0x0000002a06cc7947 */ /* 0x001fec000b800000 */
[----:B------:R0:W1:Y:S02]  /*167f0*/  SHFL.IDX PT, R14, R4, RZ, 0x1f ;  /* 0x00001fff040e7589 */ /* 0x00006400000e0000 */
.L_x_1024:
[----:B-1----:R-:W-:Y:S02]  /*16800*/  ISETP.NE.AND P0, PT, R14, RZ, PT ;  /* 0x000000ff0e00720c */ /* 0x002fe40003f05270 */
[----:B------:R-:W-:-:S11]  /*16810*/  PLOP3.LUT P6, PT, PT, PT, PT, 0x8, 0x0 ;  /* 0x000000000000781c */ /* 0x000fd60003fce170 */
[----:B------:R-:W-:Y:S05]  /*16820*/  @P0 BRA `(.L_x_957) ;  /* 0x0000000400800947 */ /* 0x000fea0003800000 */
[----:B------:R-:W-:Y:S01]  /*16830*/  UMOV UR4, 0xffffffff ;  /* 0xffffffff00047882 */ /* 0x000fe20000000000 */
[----:B------:R-:W-:Y:S02]  /*16840*/  VIADD R7, R26, 0xffffffff ;  /* 0xffffffff1a077836 */ /* 0x000fe40000000000 */
[----:B------:R-:W-:Y:S05]  /*16850*/  BRA.DIV UR4, `(.L_x_958) ;  /* 0x0000002a04d07947 */ /* 0x000fea000b800000 */
[----:B------:R-:W-:-:S13]  /*16860*/  ELECT P6, URZ, PT ;  /* 0x00000000003f782f */ /* 0x000fda00038c0000 */
.L_x_1027:
[----:B------:R-:W-:Y:S05]  /*16870*/  @!P6 BRA `(.L_x_959) ;  /* 0x000000040028e947 */ /* 0x000fea0003800000 */
[----:B------:R-:W-:-:S04]  /*16880*/  ISETP.NE.U32.AND P0, PT, R2, RZ, PT ;  /* 0x000000ff0200720c */ /* 0x000fc80003f05070 */
[----:B------:R-:W-:-:S13]  /*16890*/  ISETP.NE.AND.EX P0, PT, R3, RZ, PT, P0 ;  /* 0x000000ff0300720c */ /* 0x000fda0003f05300 */
[----:B------:R-:W-:Y:S05]  /*168a0*/  @!P0 BRA `(.L_x_960) ;  /* 0x0000000000488947 */ /* 0x000fea0003800000 */
[----:B------:R-:W1:Y:S01]  /*168b0*/  LDC R9, c[0x0][0x41c] ;  /* 0x00010700ff097b82 */ /* 0x000e620000000800 */
[----:B------:R-:W-:Y:S01]  /*168c0*/  IMAD.MOV.U32 R8, RZ, RZ, R7 ;  /* 0x000000ffff087224 */ /* 0x000fe200078e0007 */
[----:B------:R-:W-:Y:S02]  /*168d0*/  ULDC.64 UR4, c[0x0][0x408] ;  /* 0x0001020000047ab9 */ /* 0x000fe40000000a00 */
[----:B------:R-:W-:-:S04]  /*168e0*/  IMAD R0, R21, UR4, RZ ;  /* 0x0000000415007c24 */ /* 0x000fc8000f8e02ff */
[----:B------:R-:W-:Y:S01]  /*168f0*/  IMAD R11, R19, UR5, R0 ;  /* 0x00000005130b7c24 */ /* 0x000fe2000f8e0200 */
[----:B-1----:R-:W-:-:S13]  /*16900*/  ISETP.NE.AND P0, PT, R9, 0x1, PT ;  /* 0x000000010900780c */ /* 0x002fda0003f05270 */
[----:B0-----:R-:W0:Y:S02]  /*16910*/  @P0 LDC.64 R4, c[0x0][0x420] ;  /* 0x00010800ff040b82 */ /* 0x001e240000000a00 */
        /* <DEDUP_REMOVED lines=11> */
.L_x_960:
[----:B------:R-:W-:Y:S02]  /*169d0*/  LEA R5, R17, UR41, 0x3 ;  /* 0x0000002911057c11 */ /* 0x000fe4000f8e18ff */
[----:B-1----:R-:W-:Y:S02]  /*169e0*/  SHF.L.U32 R2, R18, 0x1f, RZ ;  /* 0x0000001f12027819 */ /* 0x002fe400000006ff */
[----:B------:R-:W-:Y:S02]  /*169f0*/  ISETP.NE.AND P0, PT, R10, RZ, PT ;  /* 0x000000ff0a00720c */ /* 0x000fe40003f05270 */
[----:B------:R-:W1:Y:S02]  /*16a00*/  SYNCS.PHASECHK.TRANS64.TRYWAIT P2, [R5+URZ+0x13280], R2 ;  /* 0x01328002050075a7 */ /* 0x000e64000804017f */
[----:B-1----:R-:W-:Y:S09]  /*16a10*/  @!P2 BRA `(.L_x_961) ;  /* 0x000000280080a947 */ /* 0x002ff20003800000 */
.L_x_1028:
[----:B------:R-:W-:Y:S05]  /*16a20*/  @P0 BRA `(.L_x_962) ;  /* 0x00000000001c0947 */ /* 0x000fea0003800000 */
[----:B------:R-:W0:Y:S02]  /*16a30*/  S2R R3, SR_TID.X ;  /* 0x0000000000037919 */ /* 0x000e240000002100 */
[----:B0-----:R-:W-:Y:S01]  /*16a40*/  LOP3.LUT R4, R3, 0x1f, RZ, 0xc0, !PT ;  /* 0x0000001f03047812 */ /* 0x001fe200078ec0ff */
[----:B------:R-:W-:-:S03]  /*16a50*/  IMAD.MOV.U32 R3, RZ, RZ, 0x2800 ;  /* 0x00002800ff037424 */ /* 0x000fc600078e00ff */
[----:B------:R-:W-:Y:S01]  /*16a60*/  ISETP.NE.AND P2, PT, R4, RZ, PT ;  /* 0x000000ff0400720c */ /* 0x000fe20003f45270 */
[----:B------:R2:W-:-:S12]  /*16a70*/  SYNCS.ARRIVE.TRANS64 RZ, [R5+URZ+0x13270], R3 ;  /* 0x0132700305ff79a7 */ /* 0x0005d8000800003f */
[----:B--2---:R-:W-:Y:S05]  /*16a80*/  @!P2 BRA `(.L_x_962) ;  /* 0x000000000004a947 */ /* 0x004fea0003800000 */
[----:B------:R-:W-:Y:S01]  /*16a90*/  BPT.TRAP 0x1 ;  /* 0x000000040000795c */ /* 0x000fe20000300000 */
.L_x_962:
[----:B0-----:R-:W-:Y:S01]  /*16aa0*/  IMAD.U32 R4, RZ, RZ, UR41 ;  /* 0x00000029ff047e24 */ /* 0x001fe2000f8e00ff */
[----:B------:R-:W-:Y:S01]  /*16ab0*/  R2UR UR9, R5 ;  /* 0x00000000050972ca */ /* 0x000fe200000e0000 */
[----:B------:R-:W-:Y:S01]  /*16ac0*/  IMAD R7, R7, 0xa0, R23 ;  /* 0x000000a007077824 */ /* 0x000fe200078e0217 */
[----:B------:R-:W-:Y:S01]  /*16ad0*/  R2UR UR12, R20 ;  /* 0x00000000140c72ca */ /* 0x000fe200000e0000 */
[----:B------:R-:W-:Y:S01]  /*16ae0*/  IMAD R3, R17, 0x2800, R4 ;  /* 0x0000280011037824 */ /* 0x000fe200078e0204 */
        /* <DEDUP_REMOVED lines=11> */
[----:B------:R-:W2:Y:S02]  /*16ba0*/  SYNCS.PHASECHK.TRANS64.TRYWAIT P2, [R5+URZ+0x13240], R2 ;  /* 0x01324002050075a7 */ /* 0x000ea4000804017f */
[----:B0-2---:R-:W-:Y:S05]  /*16bb0*/  @!P2 BRA `(.L_x_963) ;  /* 0x00000028002ca947 */ /* 0x005fea0003800000 */
.L_x_1029:
        /* <DEDUP_REMOVED lines=8> */
.L_x_964:
        /* <DEDUP_REMOVED lines=14> */
.L_x_959:
        /* <DEDUP_REMOVED lines=11> */
[----:B01----:R-:W-:Y:S01]  /*16dd0*/  @P0 IMAD.MOV.U32 R2, RZ, RZ, 0x3000 ;  /* 0x00003000ff020424 */ /* 0x003fe200078e00ff */
[----:B------:R-:W-:Y:S01]  /*16de0*/  @P0 R2UR UR13, R6 ;  /* 0x00000000060d02ca */ /* 0x000fe200000e0000 */
[----:B------:R-:W-:Y:S02]  /*16df0*/  UMOV UR12, UR38 ;  /* 0x00000026000c7c82 */ /* 0x000fe40008000000 */
[----:B------:R1:W-:Y:S10]  /*16e00*/  @P0 SYNCS.ARRIVE.TRANS64 RZ, [UR41+0x13200], R2 ;  /* 0x01320002ffff09a7 */ /* 0x0003f40008000029 */
[----:B------:R1:W-:Y:S02]  /*16e10*/  UTMALDG.4D [UR8], [UR4], desc[UR6] ;  /* 0x00000608040075b4 */ /* 0x0003e40008019000 */
[----:B-1----:R-:W-:Y:S01]  /*16e20*/  NOP ;  /* 0x0000000000007918 */ /* 0x002fe20000000000 */
.L_x_957:
[----:B------:R-:W2:Y:S01]  /*16e30*/  LDL.LU R3, [R1] ;  /* 0x0000000001037983 */ /* 0x000ea20000300800 */
[----:B------:R-:W-:Y:S01]  /*16e40*/  BSSY B0, `(.L_x_965) ;  /* 0x000000b000007945 */ /* 0x000fe20003800000 */
[----:B--2---:R-:W-:-:S05]  /*16e50*/  VIADD R3, R3, 0x1 ;  /* 0x0000000103037836 */ /* 0x004fca0000000000 */
[----:B------:R-:W-:Y:S01]  /*16e60*/  LEA.HI R2, R3, R3, RZ, 0x1 ;  /* 0x0000000303027211 */ /* 0x000fe200078f08ff */
[----:B------:R1:W-:Y:S03]  /*16e70*/  STL [R1], R3 ;  /* 0x0000000301007387 */ /* 0x0003e60000100800 */
[----:B------:R-:W-:-:S05]  /*16e80*/  LOP3.LUT R2, R2, 0xfffffffe, RZ, 0xc0, !PT ;  /* 0xfffffffe02027812 */ /* 0x000fca00078ec0ff */
[----:B------:R-:W-:-:S05]  /*16e90*/  IMAD.IADD R2, R3, 0x1, -R2 ;  /* 0x0000000103027824 */ /* 0x000fca00078e0a02 */
[----:B-1----:R-:W-:Y:S01]  /*16ea0*/  SHF.L.U32 R3, R2, 0x1f, RZ ;  /* 0x0000001f02037819 */ /* 0x002fe200000006ff */
[----:B------:R-:W-:-:S03]  /*16eb0*/  VIADD R2, R26, 0xfffffffe ;  /* 0xfffffffe1a027836 */ /* 0x000fc60000000000 */
[----:B------:R-:W1:Y:S02]  /*16ec0*/  SYNCS.PHASECHK.TRANS64.TRYWAIT P0, [UR41+0x13220], R3 ;  /* 0x01322003ff0075a7 */ /* 0x000e640008000169 */
[----:B------:R-:W-:Y:S01]  /*16ed0*/  ISETP.GE.AND P2, PT, R2, R22, PT ;  /* 0x000000160200720c */ /* 0x000fe20003f46270 */
[----:B-1----:R-:W-:-:S12]  /*16ee0*/  @!P0 BRA `(.L_x_966) ;  /* 0x0000002400748947 */ /* 0x002fd80003800000 */
.L_x_1030:
[----:B------:R-:W-:Y:S05]  /*16ef0*/  BSYNC B0 ;  /* 0x0000000000007941 */ /* 0x000fea0003800000 */
.L_x_965:
[----:B------:R-:W-:Y:S05]  /*16f00*/  @!P2 BRA `(.L_x_967) ;  /* 0x0000000800d0a947 */ /* 0x000fea0003800000 */
[----:B0-----:R-:W-:Y:S02]  /*16f10*/  IMAD.MOV.U32 R3, RZ, RZ, R17 ;  /* 0x000000ffff037224 */ /* 0x001fe400078e0011 */
[----:B------:R-:W-:-:S07]  /*16f20*/  IMAD.MOV.U32 R8, RZ, RZ, R18 ;  /* 0x000000ffff087224 */ /* 0x000fce00078e0012 */
.L_x_987:
        /* <DEDUP_REMOVED lines=31> */
.L_x_970:
[----:B------:R-:W1:Y:S01]  /*17120*/  S2R R5, SR_TID.X ;  /* 0x0000000000057919 */ /* 0x000e620000002100 */
[----:B0-----:R-:W-:Y:S01]  /*17130*/  LEA R6, R17, UR41, 0x3 ;  /* 0x0000002911067c11 */ /* 0x001fe2000f8e18ff */
[----:B------:R-:W-:Y:S01]  /*17140*/  BSSY B1, `(.L_x_971) ;  /* 0x0000006000017945 */ /* 0x000fe20003800000 */
[----:B-1----:R-:W-:Y:S02]  /*17150*/  LOP3.LUT R7, R5, 0x7f, RZ, 0xc0, !PT ;  /* 0x0000007f05077812 */ /* 0x002fe400078ec0ff */
[----:B------:R-:W-:Y:S02]  /*17160*/  SHF.L.U32 R5, R18, 0x1f, RZ ;  /* 0x0000001f12057819 */ /* 0x000fe400000006ff */
[----:B------:R-:W-:Y:S02]  /*17170*/  ISETP.NE.AND P2, PT, R7, RZ, PT ;  /* 0x000000ff0700720c */ /* 0x000fe40003f45270 */
[----:B------:R-:W0:Y:S02]  /*17180*/  SYNCS.PHASECHK.TRANS64.TRYWAIT P0, [R6+URZ+0x13280], R5 ;  /* 0x01328005060075a7 */ /* 0x000e24000800017f */
[----:B0-----:R-:W-:Y:S09]  /*17190*/  @!P0 BRA `(.L_x_972) ;  /* 0x0000002000e08947 */ /* 0x001ff20003800000 */
.L_x_1031:
[----:B------:R-:W-:Y:S05]  /*171a0*/  BSYNC B1 ;  /* 0x0000000000017941 */ /* 0x000fea0003800000 */
.L_x_971:
        /* <DEDUP_REMOVED lines=9> */
.L_x_974:
[----:B------:R-:W-:Y:S05]  /*17240*/  BSYNC B1 ;  /* 0x0000000000017941 */ /* 0x000fea0003800000 */
.L_x_973:
[----:B------:R-:W-:Y:S01]  /*17250*/  IMAD.MOV.U32 R11, RZ, RZ, RZ ;  /* 0x000000ffff0b7224 */ /* 0x000fe200078e00ff */
[----:B------:R-:W-:Y:S01]  /*17260*/  R2UR UR12, R20 ;  /* 0x00000000140c72ca */ /* 0x000fe200000e0000 */
[----:B------:R-:W-:Y:S01]  /*17270*/  IMAD.U32 R10, RZ, RZ, UR41 ;  /* 0x00000029ff0a7e24 */ /* 0x000fe2000f8e00ff */
[----:B------:R-:W-:Y:S01]  /*17280*/  UIADD3 UR4, UP0, UR46, 0x470, URZ ;  /* 0x000004702e047890 */ /* 0x000fe2000ff1e03f */
[----:B------:R-:W-:Y:S01]  /*17290*/  PLOP3.LUT P0, PT, PT, PT, PT, 0x80, 0x0 ;  /* 0x000000000000781c */ /* 0x000fe20003f0f070 */
[----:B------:R-:W-:Y:S01]  /*172a0*/  VIADD R9, R6, 0x13270 ;  /* 0x0001327006097836 */ /* 0x000fe20000000000 */
[----:B------:R-:W-:Y:S01]  /*172b0*/  R2UR UR10, R11 ;  /* 0x000000000b0a72ca */ /* 0x000fe200000e0000 */
[----:B------:R-:W-:Y:S01]  /*172c0*/  IMAD R7, R17, 0x2800, R10 ;  /* 0x0000280011077824 */ /* 0x000fe200078e020a */
[----:B------:R-:W-:Y:S01]  /*172d0*/  UIADD3.X UR5, URZ, UR47, URZ, UP0, !UPT ;  /* 0x0000002f3f057290 */ /* 0x000fe200087fe43f */
[----:B------:R-:W-:Y:S01]  /*172e0*/  IMAD R10, R4, 0xa0, R23 ;  /* 0x000000a0040a7824 */ /* 0x000fe200078e0217 */
[----:B------:R-:W-:Y:S01]  /*172f0*/  UMOV UR6, 0x0 ;  /* 0x0000000000067882 */ /* 0x000fe20000000000 */
[----:B------:R-:W-:Y:S01]  /*17300*/  VIADD R4, R7, 0x6000 ;  /* 0x0000600007047836 */ /* 0x000fe20000000000 */
[----:B------:R-:W-:-:S09]  /*17310*/  UMOV UR7, 0x14f00000 ;  /* 0x14f0000000077882 */ /* 0x000fd20000000000 */
.L_x_975:
        /* <DEDUP_REMOVED lines=8> */
[----:B-1----:R-:W-:Y:S05]  /*173a0*/  @P0 BRA.U.ANY `(.L_x_975) ;  /* 0xfffffffd00dc0947 */ /* 0x002fea000393ffff */
[----:B------:R-:W1:Y:S01]  /*173b0*/  SYNCS.PHASECHK.TRANS64.TRYWAIT P0, [R6+URZ+0x13240], R5 ;  /* 0x01324005060075a7 */ /* 0x000e62000800017f */
[----:B------:R-:W-:Y:S04]  /*173c0*/  BSSY B1, `(.L_x_976) ;  /* 0x0000002000017945 */ /* 0x000fe80003800000 */
[----:B-1----:R-:W-:Y:S05]  /*173d0*/  @!P0 BRA `(.L_x_977) ;  /* 0x0000002000648947 */ /* 0x002fea0003800000 */
.L_x_1032:
[----:B------:R-:W-:Y:S05]  /*173e0*/  BSYNC B1 ;  /* 0x0000000000017941 */ /* 0x000fea0003800000 */
.L_x_976:
[----:B------:R-:W-:Y:S01]  /*173f0*/  BSSY B1, `(.L_x_978) ;  /* 0x000000b000017945 */ /* 0x000fe20003800000 */
[----:B------:R-:W-:Y:S02]  /*17400*/  IMAD.MOV.U32 R4, RZ, RZ, 0x0 ;  /* 0x00000000ff047424 */ /* 0x000fe400078e00ff */
[----:B01----:R-:W-:Y:S01]  /*17410*/  IMAD.MOV.U32 R5, RZ, RZ, 0x14f00000 ;  /* 0x14f00000ff057424 */ /* 0x003fe200078e00ff */
[----:B------:R-:W-:Y:S06]  /*17420*/  @P2 BRA `(.L_x_979) ;  /* 0x00000000001c2947 */ /* 0x000fec0003800000 */
[----:B------:R-:W0:Y:S02]  /*17430*/  S2R R9, SR_TID.X ;  /* 0x0000000000097919 */ /* 0x000e240000002100 */
[----:B0-----:R-:W-:Y:S01]  /*17440*/  LOP3.LUT R12, R9, 0x1f, RZ, 0xc0, !PT ;  /* 0x0000001f090c7812 */ /* 0x001fe200078ec0ff */
[----:B------:R-:W-:-:S03]  /*17450*/  IMAD.MOV.U32 R9, RZ, RZ, 0x2800 ;  /* 0x00002800ff097424 */ /* 0x000fc600078e00ff */
[----:B------:R-:W-:Y:S01]  /*17460*/  ISETP.NE.AND P0, PT, R12, RZ, PT ;  /* 0x000000ff0c00720c */ /* 0x000fe20003f05270 */
[----:B------:R0:W-:-:S12]  /*17470*/  SYNCS.ARRIVE.TRANS64 RZ, [R6+URZ+0x13230], R9 ;  /* 0x0132300906ff79a7 */ /* 0x0001d8000800003f */
[----:B0-----:R-:W-:Y:S05]  /*17480*/  @!P0 BRA `(.L_x_979) ;  /* 0x0000000000048947 */ /* 0x001fea0003800000 */
[----:B------:R-:W-:Y:S01]  /*17490*/  BPT.TRAP 0x1 ;  /* 0x000000040000795c */ /* 0x000fe20000300000 */
.L_x_979:
[----:B------:R-:W-:Y:S05]  /*174a0*/  BSYNC B1 ;  /* 0x0000000000017941 */ /* 0x000fea0003800000 */
.L_x_978:
[----:B------:R-:W-:Y:S01]  /*174b0*/  R2UR UR6, R4 ;  /* 0x00000000040672ca */ /* 0x000fe200000e0000 */
[----:B------:R-:W-:Y:S01]  /*174c0*/  UIADD3 UR4, UP0, UR46, 0x370, URZ ;  /* 0x000003702e047890 */ /* 0x000fe2000ff1e03f */
[----:B------:R-:W-:Y:S01]  /*174d0*/  R2UR UR7, R5 ;  /* 0x00000000050772ca */ /* 0x000fe200000e0000 */
[----:B------:R-:W-:Y:S01]  /*174e0*/  VIADD R7, R7, 0xe000 ;  /* 0x0000e00007077836 */ /* 0x000fe20000000000 */
[----:B------:R-:W-:Y:S01]  /*174f0*/  R2UR UR10, R11 ;  /* 0x000000000b0a72ca */ /* 0x000fe200000e0000 */
[----:B------:R-:W-:Y:S01]  /*17500*/  VIADD R6, R6, 0x13230 ;  /* 0x0001323006067836 */ /* 0x000fe20000000000 */
[----:B------:R-:W-:Y:S01]  /*17510*/  R2UR UR12, R20 ;  /* 0x00000000140c72ca */ /* 0x000fe200000e0000 */
[----:B------:R-:W-:Y:S01]  /*17520*/  UIADD3.X UR5, URZ, UR47, URZ, UP0, !UPT ;  /* 0x0000002f3f057290 */ /* 0x000fe200087fe43f */
[----:B------:R-:W-:-:S13]  /*17530*/  PLOP3.LUT P0, PT, PT, PT, PT, 0x80, 0x0 ;  /* 0x000000000000781c */ /* 0x000fda0003f0f070 */
.L_x_980:
        /* <DEDUP_REMOVED lines=8> */
[----:B0-----:R-:W-:Y:S05]  /*175c0*/  @P0 BRA.U.ANY `(.L_x_980) ;  /* 0xfffffffd00dc0947 */ /* 0x001fea000393ffff */
.L_x_969:
[----:B------:R-:W-:Y:S05]  /*175d0*/  BSYNC B0 ;  /* 0x0000000000007941 */ /* 0x000fea0003800000 */
.L_x_968:
[----:B------:R-:W-:-:S06]  /*175e0*/  UISETP.NE.AND UP0, UPT, UR42, 0x3, UPT ;  /* 0x000000032a00788c */ /* 0x000fcc000bf05270 */
[----:B------:R-:W-:-:S13]  /*175f0*/  PLOP3.LUT P0, PT, PT, PT, UP0, 0x80, 0x0 ;  /* 0x000000000000781c */ /* 0x000fda0003f0f008 */
[----:B------:R-:W-:Y:S05]  /*17600*/  @!P0 BRA `(.L_x_981) ;  /* 0x0000000000048947 */ /* 0x000fea0003800000 */
[----:B------:R-:W-:Y:S01]  /*17610*/  BPT.TRAP 0x1 ;  /* 0x000000040000795c */ /* 0x000fe20000300000 */
.L_x_981:
[----:B------:R-:W-:Y:S01]  /*17620*/  LOP3.LUT R5, R8, 0x1, RZ, 0x3c, !PT ;  /* 0x0000000108057812 */ /* 0x000fe200078e3cff */
[----:B------:R-:W-:Y:S01]  /*17630*/  IMAD.U32 R4, RZ, RZ, UR44 ;  /* 0x0000002cff047e24 */ /* 0x000fe2000f8e00ff */
[----:B------:R-:W-:Y:S01]  /*17640*/  LEA R12, R3, UR41, 0x3 ;  /* 0x00000029030c7c11 */ /* 0x000fe2000f8e18ff */
[----:B------:R-:W-:Y:S01]  /*17650*/  BSSY B0, `(.L_x_982) ;  /* 0x0000005000007945 */ /* 0x000fe20003800000 */
[----:B------:R-:W-:Y:S02]  /*17660*/  SHF.L.U32 R5, R5, 0x1f, RZ ;  /* 0x0000001f05057819 */ /* 0x000fe400000006ff */
[----:B------:R-:W-:Y:S02]  /*17670*/  ISETP.NE.AND P0, PT, R4, 0x3, PT ;  /* 0x000000030400780c */ /* 0x000fe40003f05270 */
[----:B------:R-:W0:Y:S02]  /*17680*/  SYNCS.PHASECHK.TRANS64.TRYWAIT P2, [R12+URZ+0x13270], R5 ;  /* 0x013270050c0075a7 */ /* 0x000e24000804017f */
[----:B0-----:R-:W-:Y:S09]  /*17690*/  @!P2 BRA `(.L_x_983) ;  /* 0x0000001c00c8a947 */ /* 0x001ff20003800000 */
.L_x_1033:
[----:B------:R-:W-:Y:S05]  /*176a0*/  BSYNC B0 ;  /* 0x0000000000007941 */ /* 0x000fea0003800000 */
.L_x_982:
[----:B------:R-:W-:Y:S05]  /*176b0*/  @!P0 BRA `(.L_x_984) ;  /* 0x0000000000048947 */ /* 0x000fea0003800000 */
[----:B------:R-:W-:Y:S01]  /*176c0*/  BPT.TRAP 0x1 ;  /* 0x000000040000795c */ /* 0x000fe20000300000 */
.L_x_984:
[----:B0-----:R-:W-:Y:S01]  /*176d0*/  SHF.L.U32 R5, R8, 0x1f, RZ ;  /* 0x0000001f08057819 */ /* 0x001fe200000006ff */
[----:B------:R-:W-:-:S03]  /*176e0*/  IMAD R10, R3, 0x2800, RZ ;  /* 0x00002800030a7824 */ /* 0x000fc600078e02ff */
[----:B------:R-:W0:Y:S02]  /*176f0*/  SYNCS.PHASECHK.TRANS64.TRYWAIT P2, [R12+URZ+0x13260], R5 ;  /* 0x013260050c0075a7 */ /* 0x000e24000804017f */
[----:B0-----:R-:W-:Y:S05]  /*17700*/  @!P2 BRA `(.L_x_985) ;  /* 0x0000001c00c0a947 */ /* 0x001fea0003800000 */
.L_x_1034:
[C---:B------:R-:W-:Y:S01]  /*17710*/  LOP3.LUT R3, R10.reuse, R29, RZ, 0xfc, !PT ;  /* 0x0000001d0a037212 */ /* 0x040fe200078efcff */
[----:B------:R-:W-:Y:S05]  /*17720*/  WARPSYNC.ALL ;  /* 0x0000000000007948 */ /* 0x000fea0003800000 */
[----:B0-----:R-:W0:Y:S01]  /*17730*/  LDSM.16.MT88.4 R4, [R3+UR41+0x6000] ;  /* 0x006000290304783b */ /* 0x001e220008004200 */
        /* <DEDUP_REMOVED lines=39> */
.L_x_986:
[----:B-1----:R-:W-:Y:S01]  /*179b0*/  SYNCS.ARRIVE.TRANS64.A1T0 RZ, [R12+URZ+0x13250], RZ ;  /* 0x013250ff0cff79a7 */ /* 0x002fe2000810003f */
[----:B------:R-:W-:Y:S01]  /*179c0*/  BAR.SYNC.DEFER_BLOCKING 0x2, 0x80 ;  /* 0x0082000000007b1d */ /* 0x000fe20000010000 */
[----:B------:R-:W-:Y:S01]  /*179d0*/  ISETP.GT.AND P0, PT, R2, R22, PT ;  /* 0x000000160200720c */ /* 0x000fe20003f04270 */
[----:B------:R-:W-:Y:S02]  /*179e0*/  @!P1 VIADD R3, R12, 0x13280 ;  /* 0x000132800c039836 */ /* 0x000fe40000000000 */
[----:B------:R-:W-:Y:S02]  /*179f0*/  VIADD R2, R2, 0xffffffff ;  /* 0xffffffff02027836 */ /* 0x000fe40000000000 */
[----:B0-----:R-:W-:Y:S01]  /*17a00*/  IMAD.MOV.U32 R8, RZ, RZ, R18 ;  /* 0x000000ffff087224 */ /* 0x001fe200078e0012 */
[----:B------:R-:W-:-:S04]  /*17a10*/  @!P1 PRMT R3, RZ, 0x654, R3 ;  /* 0x00000654ff039816 */ /* 0x000fc80000000003 */
[----:B------:R0:W-:Y:S02]  /*17a20*/  @!P1 SYNCS.ARRIVE.TRANS64.RED.A1T0 RZ, [R3+URZ], RZ ;  /* 0x000000ff03ff99a7 */ /* 0x0001e4000810043f */
[----:B0-----:R-:W-:Y:S01]  /*17a30*/  IMAD.MOV.U32 R3, RZ, RZ, R17 ;  /* 0x000000ffff037224 */ /* 0x001fe200078e0011 */
[----:B------:R-:W-:Y:S06]  /*17a40*/  @P0 BRA `(.L_x_987) ;  /* 0xfffffff400380947 */ /* 0x000fec000383ffff */
.L_x_967:
[----:B------:R-:W-:Y:S04]  /*17a50*/  BSSY B0, `(.L_x_988) ;  /* 0x000000e000007945 */ /* 0x000fe80003800000 */
[----:B------:R-:W-:Y:S05]  /*17a60*/  @P1 BRA `(.L_x_989) ;  /* 0x0000000000301947 */ /* 0x000fea0003800000 */
[----:B------:R-:W1:Y:S01]  /*17a70*/  S2R R7, SR_LANEID ;  /* 0x0000000000077919 */ /* 0x000e620000000000 */
[----:B------:R-:W-:Y:S01]  /*17a80*/  VOTEU.ANY UR4, UPT, PT ;  /* 0x0000000000047886 */ /* 0x000fe200038e0100 */
[----:B0-----:R-:W0:Y:S01]  /*17a90*/  LDC.64 R2, c[0x0][0xc38] ;  /* 0x00030e00ff027b82 */ /* 0x001e220000000a00 */
[----:B------:R-:W1:Y:S08]  /*17aa0*/  FLO.U32 R0, UR4 ;  /* 0x0000000400007d00 */ /* 0x000e7000080e0000 */
[----:B------:R-:W0:Y:S01]  /*17ab0*/  POPC R5, UR4 ;  /* 0x0000000400057d09 */ /* 0x000e220008000000 */
[----:B-1----:R-:W-:-:S13]  /*17ac0*/  ISETP.EQ.U32.AND P0, PT, R0, R7, PT ;  /* 0x000000070000720c */ /* 0x002fda0003f02070 */
[----:B0-----:R-:W2:Y:S01]  /*17ad0*/  @P0 ATOMG.E.ADD.STRONG.GPU PT, R3, desc[UR48][R2.64], R5 ;  /* 0x00000005020309a8 */ /* 0x001ea200081ee1f0 */
[----:B------:R-:W0:Y:S02]  /*17ae0*/  S2R R4, SR_LTMASK ;  /* 0x0000000000047919 */ /* 0x000e240000003900 */
[----:B0-----:R-:W-:-:S04]  /*17af0*/  LOP3.LUT R4, R4, UR4, RZ, 0xc0, !PT ;  /* 0x0000000404047c12 */ /* 0x001fc8000f8ec0ff */
[----:B------:R-:W0:Y:S01]  /*17b00*/  POPC R7, R4 ;  /* 0x0000000400077309 */ /* 0x000e220000000000 */
[----:B--2---:R-:W0:Y:S02]  /*17b10*/  SHFL.IDX PT, R0, R3, R0, 0x1f ;  /* 0x00001f0003007589 */ /* 0x004e2400000e0000 */
[----:B0-----:R-:W-:-:S07]  /*17b20*/  IADD3 R24, R0, UR43, R7 ;  /* 0x0000002b00187c10 */ /* 0x001fce000fffe007 */
.L_x_989:
[----:B------:R-:W-:Y:S05]  /*17b30*/  BSYNC B0 ;  /* 0x0000000000007941 */ /* 0x000fea0003800000 */
.L_x_988:
[----:B------:R-:W-:-:S06]  /*17b40*/  UISETP.NE.AND UP0, UPT, UR42, 0x3, UPT ;  /* 0x000000032a00788c */ /* 0x000fcc000bf05270 */
[----:B------:R-:W-:-:S13]  /*17b50*/  PLOP3.LUT P0, PT, PT, PT, UP0, 0x80, 0x0 ;  /* 0x000000000000781c */ /* 0x000fda0003f0f008 */
[----:B------:R-:W-:Y:S05]  /*17b60*/  @!P0 BRA `(.L_x_990) ;  /* 0x0000000000048947 */ /* 0x000fea0003800000 */
[----:B------:R-:W-:Y:S01]  /*17b70*/  BPT.TRAP 0x1 ;  /* 0x000000040000795c */ /* 0x000fe20000300000 */
.L_x_990:
[----:B0-----:R-:W-:Y:S01]  /*17b80*/  LOP3.LUT R3, R18, 0x1, RZ, 0x3c, !PT ;  /* 0x0000000112037812 */ /* 0x001fe200078e3cff */
[----:B------:R-:W-:Y:S01]  /*17b90*/  IMAD.U32 R0, RZ, RZ, UR44 ;  /* 0x0000002cff007e24 */ /* 0x000fe2000f8e00ff */
[----:B------:R-:W-:Y:S01]  /*17ba0*/  LEA R2, R17, UR41, 0x3 ;  /* 0x0000002911027c11 */ /* 0x000fe2000f8e18ff */
[----:B------:R-:W-:Y:S01]  /*17bb0*/  BSSY B0, `(.L_x_991) ;  /* 0x0000005000007945 */ /* 0x000fe20003800000 */
[----:B------:R-:W-:Y:S02]  /*17bc0*/  SHF.L.U32 R3, R3, 0x1f, RZ ;  /* 0x0000001f03037819 */ /* 0x000fe400000006ff */
[----:B------:R-:W-:Y:S02]  /*17bd0*/  ISETP.NE.AND P2, PT, R0, 0x3, PT ;  /* 0x000000030000780c */ /* 0x000fe40003f45270 */
[----:B------:R-:W0:Y:S02]  /*17be0*/  SYNCS.PHASECHK.TRANS64.TRYWAIT P0, [R2+URZ+0x13270], R3 ;  /* 0x01327003020075a7 */ /* 0x000e24000800017f */
[----:B0-----:R-:W-:Y:S09]  /*17bf0*/  @!P0 BRA `(.L_x_992) ;  /* 0x0000001800988947 */ /* 0x001ff20003800000 */
.L_x_1035:
[----:B------:R-:W-:Y:S05]  /*17c00*/  BSYNC B0 ;  /* 0x0000000000007941 */ /* 0x000fea0003800000 */
.L_x_991:
[----:B------:R-:W-:Y:S05]  /*17c10*/  @!P2 BRA `(.L_x_993) ;  /* 0x000000000004a947 */ /* 0x000fea0003800000 */
[----:B------:R-:W-:Y:S01]  /*17c20*/  BPT.TRAP 0x1 ;  /* 0x000000040000795c */ /* 0x000fe20000300000 */
.L_x_993:
[----:B------:R-:W-:Y:S01]  /*17c30*/  SHF.L.U32 R5, R18, 0x1f, RZ ;  /* 0x0000001f12057819 */ /* 0x000fe200000006ff */
[----:B0-----:R-:W-:-:S03]  /*17c40*/  IMAD R3, R17, 0x2800, RZ ;  /* 0x0000280011037824 */ /* 0x001fc600078e02ff */
[----:B------:R-:W0:Y:S02]  /*17c50*/  SYNCS.PHASECHK.TRANS64.TRYWAIT P0, [R2+URZ+0x13260], R5 ;  /* 0x01326005020075a7 */ /* 0x000e24000800017f */
[----:B------:R-:W-:Y:S01]  /*17c60*/  LOP3.LUT R0, R3, R29, RZ, 0xfc, !PT ;  /* 0x0000001d03007212 */ /* 0x000fe200078efcff */
[----:B0-----:R-:W-:Y:S06]  /*17c70*/  @!P0 BRA `(.L_x_994) ;  /* 0x00000018008c8947 */ /* 0x001fec0003800000 */
.L_x_1036:
        /* <DEDUP_REMOVED lines=41> */
.L_x_995:
[----:B-1----:R1:W-:Y:S01]  /*17f10*/  SYNCS.ARRIVE.TRANS64.A1T0 RZ, [R2+URZ+0x13250], RZ ;  /* 0x013250ff02ff79a7 */ /* 0x0023e2000810003f */
[----:B------:R-:W-:Y:S02]  /*17f20*/  @!P1 VIADD R0, R2, 0x13280 ;  /* 0x0001328002009836 */ /* 0x000fe40000000000 */
[----:B------:R-:W-:-:S03]  /*17f30*/  VIADD R17, R17, 0x1 ;  /* 0x0000000111117836 */ /* 0x000fc60000000000 */
[----:B------:R-:W-:Y:S01]  /*17f40*/  @!P1 PRMT R0, RZ, 0x654, R0 ;  /* 0x00000654ff009816 */ /* 0x000fe20000000000 */
[----:B------:R-:W-:Y:S01]  /*17f50*/  BAR.SYNC.DEFER_BLOCKING 0x2, 0x80 ;  /* 0x0082000000007b1d */ /* 0x000fe20000010000 */
[----:B------:R-:W-:-:S04]  /*17f60*/  ISETP.NE.AND P0, PT, R17, 0x2, PT ;  /* 0x000000021100780c */ /* 0x000fc80003f05270 */
[----:B0-----:R-:W-:Y:S02]  /*17f70*/  SEL R3, RZ, 0x1, P0 ;  /* 0x00000001ff037807 */ /* 0x001fe40000000000 */
[----:B------:R-:W-:Y:S02]  /*17f80*/  SEL R17, R17, RZ, P0 ;  /* 0x000000ff11117207 */ /* 0x000fe40000000000 */
[----:B------:R-:W-:Y:S01]  /*17f90*/  LOP3.LUT R18, R18, R3, RZ, 0x3c, !PT ;  /* 0x0000000312127212 */ /* 0x000fe200078e3cff */
[----:B------:R1:W-:Y:S06]  /*17fa0*/  @!P1 SYNCS.ARRIVE.TRANS64.RED.A1T0 RZ, [R0+URZ], RZ ;  /* 0x000000ff00ff99a7 */ /* 0x0003ec000810043f */
.L_x_951:
[----:B------:R-:W-:Y:S05]  /*17fb0*/  BSYNC B6 ;  /* 0x0000000000067941 */ /* 0x000fea0003800000 */
.L_x_949:
[----:B------:R-:W-:-:S13]  /*17fc0*/  LOP3.LUT P0, RZ, R16, 0x2, RZ, 0xc0, !PT ;  /* 0x0000000210ff7812 */ /* 0x000fda000780c0ff */
[----:B------:R-:W-:Y:S05]  /*17fd0*/  @!P0 BRA `(.L_x_996) ;  /* 0x0000000000248947 */ /* 0x000fea0003800000 */
        /* <DEDUP_REMOVED lines=9> */
.L_x_996:
[----:B-1----:R-:W0:Y:S01]  /*18070*/  S2R R0, SR_TID.X ;  /* 0x0000000000007919 */ /* 0x002e220000002100 */
[----:B------:R-:W-:Y:S01]  /*18080*/  ULDC UR4, c[0x0][0xc14] ;  /* 0x0003050000047ab9 */ /* 0x000fe20000000800 */
[----:B0-----:R-:W-:Y:S01]  /*18090*/  LOP3.LUT R7, R0, 0x1f, RZ, 0xc0, !PT ;  /* 0x0000001f00077812 */ /* 0x001fe200078ec0ff */
[----:B------:R-:W-:-:S03]  /*180a0*/  IMAD.MOV.U32 R0, RZ, RZ, RZ ;  /* 0x000000ffff007224 */ /* 0x000fc600078e00ff */
[C---:B------:R-:W-:Y:S01]  /*180b0*/  ISETP.NE.AND P0, PT, R7.reuse, 0x1f, PT ;  /* 0x0000001f0700780c */ /* 0x040fe20003f05270 */
[----:B------:R-:W-:-:S05]  /*180c0*/  VIADD R5, R7, UR45 ;  /* 0x0000002d07057c36 */ /* 0x000fca0008000000 */
[----:B------:R-:W-:Y:S01]  /*180d0*/  ISETP.GE.OR P1, PT, R5, UR4, !P0 ;  /* 0x0000000405007c0c */ /* 0x000fe2000c726670 */
[----:B------:R-:W-:-:S12]  /*180e0*/  ULDC UR4, c[0x0][0xc14] ;  /* 0x0003050000047ab9 */ /* 0x000fd80000000800 */
[----:B------:R-:W0:Y:S02]  /*180f0*/  @!P1 LDC.64 R2, c[0x0][0xc58] ;  /* 0x00031600ff029b82 */ /* 0x000e240000000a00 */
        /* <DEDUP_REMOVED lines=16> */
[----:B------:R-:W-:Y:S02]  /*18200*/  IMAD.IADD R3, R4, 0x1, R3 ;  /* 0x0000000104037824 */ /* 0x000fe400078e0203 */
[----:B------:R-:W-:Y:S04]  /*18210*/  SHFL.IDX PT, R4, R24, 0x1, 0x1f ;  /* 0x00201f0018047f89 */ /* 0x000fe800000e0000 */
[----:B------:R-:W1:Y:S02]  /*18220*/  SHFL.UP PT, R2, R3, 0x8, RZ ;  /* 0x0500000003027989 */ /* 0x000e6400000e00ff */
[----:B-1----:R-:W-:-:S05]  /*18230*/  SEL R2, R2, RZ, P4 ;  /* 0x000000ff02027207 */ /* 0x002fca0002000000 */
[----:B------:R-:W-:-:S05]  /*18240*/  IMAD.IADD R2, R3, 0x1, R2 ;  /* 0x0000000103027824 */ /* 0x000fca00078e0202 */
[----:B------:R-:W1:Y:S02]  /*18250*/  SHFL.UP PT, R5, R2, 0x10, RZ ;  /* 0x0600000002057989 */ /* 0x000e6400000e00ff */
[----:B-1----:R-:W-:-:S05]  /*18260*/  SEL R5, R5, RZ, P5 ;  /* 0x000000ff05057207 */ /* 0x002fca0002800000 */
[----:B------:R-:W-:Y:S02]  /*18270*/  IMAD.IADD R7, R2, 0x1, R5 ;  /* 0x0000000102077824 */ /* 0x000fe400078e0205 */
[----:B------:R-:W-:Y:S04]  /*18280*/  SHFL.IDX PT, R5, R24, RZ, 0x1f ;  /* 0x00001fff18057589 */ /* 0x000fe800000e0000 */
[----:B------:R-:W0:Y:S02]  /*18290*/  SHFL.IDX PT, R9, R7, 0x1f, 0x1f ;  /* 0x03e01f0007097f89 */ /* 0x000e2400000e0000 */
[----:B0-----:R-:W-:-:S04]  /*182a0*/  IMAD R9, R9, R6, RZ ;  /* 0x0000000609097224 */ /* 0x001fc800078e02ff */
[----:B------:R-:W-:-:S05]  /*182b0*/  IMAD.IADD R4, R4, 0x1, R9 ;  /* 0x0000000104047824 */ /* 0x000fca00078e0209 */
[----:B------:R-:W-:-:S13]  /*182c0*/  ISETP.GT.AND P6, PT, R4, R5, PT ;  /* 0x000000050400720c */ /* 0x000fda0003fc4270 */
[----:B------:R-:W-:Y:S05]  /*182d0*/  @P6 BRA `(.L_x_998) ;  /* 0x0000000000986947 */ /* 0x000fea0003800000 */
.L_x_1002:
[----:B------:R-:W-:-:S04]  /*182e0*/  UIADD3 UR45, UR45, 0x1f, URZ ;  /* 0x0000001f2d2d7890 */ /* 0x000fc8000fffe03f */
[----:B------:R-:W-:-:S06]  /*182f0*/  UISETP.GE.AND UP0, UPT, UR45, UR4, UPT ;  /* 0x000000042d00728c */ /* 0x000fcc000bf06270 */
[----:B------:R-:W-:-:S13]  /*18300*/  PLOP3.LUT P6, PT, PT, PT, UP0, 0x40, 0x0 ;  /* 0x000000000000781c */ /* 0x000fda0003fce808 */
[----:B------:R-:W-:Y:S05]  /*18310*/  @!P6 BRA `(.L_x_999) ;  /* 0x0000000400d4e947 */ /* 0x000fea0003800000 */
[----:B------:R-:W0:Y:S01]  /*18320*/  S2R R0, SR_TID.X ;  /* 0x0000000000007919 */ /* 0x000e220000002100 */
[----:B------:R-:W-:Y:S01]  /*18330*/  BSSY B0, `(.L_x_1000) ;  /* 0x0000009000007945 */ /* 0x000fe20003800000 */
[----:B0-----:R-:W-:-:S05]  /*18340*/  LOP3.LUT R0, R0, 0x1f, RZ, 0xc0, !PT ;  /* 0x0000001f00007812 */ /* 0x001fca00078ec0ff */
[----:B------:R-:W-:Y:S02]  /*18350*/  VIADD R7, R0, UR45 ;  /* 0x0000002d00077c36 */ /* 0x000fe40008000000 */
[----:B------:R-:W-:-:S03]  /*18360*/  IMAD.MOV.U32 R0, RZ, RZ, RZ ;  /* 0x000000ffff007224 */ /* 0x000fc600078e00ff */
[----:B------:R-:W-:-:S13]  /*18370*/  ISETP.GE.OR P6, PT, R7, UR4, !P0 ;  /* 0x0000000407007c0c */ /* 0x000fda000c7c6670 */
[----:B------:R-:W-:Y:S05]  /*18380*/  @P6 BRA `(.L_x_1001) ;  /* 0x00000000000c6947 */ /* 0x000fea0003800000 */
[----:B------:R-:W0:Y:S02]  /*18390*/  LDC.64 R2, c[0x0][0xc58] ;  /* 0x00031600ff027b82 */ /* 0x000e240000000a00 */
[----:B0-----:R-:W-:-:S05]  /*183a0*/  IMAD.WIDE R2, R7, 0x4, R2 ;  /* 0x0000000407027825 */ /* 0x001fca00078e0202 */
[----:B------:R0:W5:Y:S02]  /*183b0*/  LDG.E R0, desc[UR48][R2.64] ;  /* 0x0000003002007981 */ /* 0x000164000c1e1900 */
.L_x_1001:
[----:B------:R-:W-:Y:S05]  /*183c0*/  BSYNC B0 ;  /* 0x0000000000007941 */ /* 0x000fea0003800000 */
.L_x_1000:
        /* <DEDUP_REMOVED lines=21> */
[----:B------:R-:W-:Y:S02]  /*18520*/  IMAD.MOV.U32 R7, RZ, RZ, R9 ;  /* 0x000000ffff077224 */ /* 0x000fe400078e0009 */
[----:B------:R-:W-:-:S07]  /*18530*/  IMAD.MOV.U32 R9, RZ, RZ, R3 ;  /* 0x000000ffff097224 */ /* 0x000fce00078e0003 */
.L_x_998:
        /* <DEDUP_REMOVED lines=12> */
[----:B------:R-:W-:Y:S01]  /*18600*/  ISETP.NE.AND P0, PT, RZ, UR7, PT ;  /* 0x00000007ff007c0c */ /* 0x000fe2000bf05270 */
[----:B------:R-:W-:-:S03]  /*18610*/  IMAD.MOV.U32 R24, RZ, RZ, RZ ;  /* 0x000000ffff187224 */ /* 0x000fc600078e00ff */
        /* <DEDUP_REMOVED lines=10> */
[----:B------:R-:W-:-:S06]  /*186c0*/  IMAD.U32 R24, RZ, RZ, UR4 ;  /* 0x00000004ff187e24 */ /* 0x000fcc000f8e00ff */
[----:B------:R0:W1:Y:S02]  /*186d0*/  SHFL.IDX PT, R24, R7, R24, 0x1f ;  /* 0x00001f1807187589 */ /* 0x00006400000e0000 */
.L_x_1003:
[----:B-1----:R-:W-:Y:S02]  /*186e0*/  IMAD R24, R24, R6, R11 ;  /* 0x0000000618187224 */ /* 0x002fe400078e020b */
[----:B0-----:R-:W-:Y:S02]  /*186f0*/  IMAD R7, R15, R8, RZ ;  /* 0x000000080f077224 */ /* 0x001fe400078e02ff */
[----:B------:R-:W-:Y:S02]  /*18700*/  IMAD.MOV.U32 R2, RZ, RZ, RZ ;  /* 0x000000ffff027224 */ /* 0x000fe400078e00ff */
[----:B------:R-:W-:Y:S02]  /*18710*/  IMAD.IADD R5, R5, 0x1, -R24 ;  /* 0x0000000105057824 */ /* 0x000fe400078e0a18 */
        /* <DEDUP_REMOVED lines=14> */
[----:B------:R-:W-:-:S04]  /*18800*/  IMAD.MOV.U32 R2, RZ, RZ, R3 ;  /* 0x000000ffff027224 */ /* 0x000fc800078e0003 */
[----:B------:R-:W-:Y:S01]  /*18810*/  @!P2 IMAD.MOV R2, RZ, RZ, -R2 ;  /* 0x000000ffff02a224 */ /* 0x000fe200078e0a02 */
[----:B------:R-:W-:-:S05]  /*18820*/  @!P1 LOP3.LUT R2, RZ, R4, RZ, 0x33, !PT ;  /* 0x00000004ff029212 */ /* 0x000fca00078e33ff */
[----:B------:R-:W-:Y:S02]  /*18830*/  IMAD R7, R9, R2, RZ ;  /* 0x0000000209077224 */ /* 0x000fe400078e02ff */
[----:B------:R-:W-:Y:S02]  /*18840*/  IMAD.MOV R2, RZ, RZ, -R2 ;  /* 0x000000ffff027224 */ /* 0x000fe400078e0a02 */
[----:B------:R-:W-:Y:S02]  /*18850*/  IMAD.MOV R3, RZ, RZ, -R7 ;  /* 0x000000ffff037224 */ /* 0x000fe400078e0a07 */
[----:B------:R-:W-:Y:S02]  /*18860*/  IMAD R4, R4, R2, R5 ;  /* 0x0000000204047224 */ /* 0x000fe400078e0205 */
[----:B------:R-:W-:Y:S01]  /*18870*/  IMAD.MOV.U32 R2, RZ, RZ, RZ ;  /* 0x000000ffff027224 */ /* 0x000fe200078e00ff */
[----:B------:R-:W-:Y:S01]  /*18880*/  VIADDMNMX R6, R3, R6, R9, PT ;  /* 0x0000000603067246 */ /* 0x000fe20003800109 */
[----:B------:R-:W-:-:S03]  /*18890*/  IMAD.IADD R7, R4, 0x1, R7 ;  /* 0x0000000104077824 */ /* 0x000fc600078e0207 */
[----:B------:R-:W-:-:S04]  /*188a0*/  IABS R8, R6 ;  /* 0x0000000600087213 */ /* 0x000fc80000000000 */
[----:B------:R-:W0:Y:S08]  /*188b0*/  I2F.RP R9, R8 ;  /* 0x0000000800097306 */ /* 0x000e300000209400 */
[----:B0-----:R-:W0:Y:S02]  /*188c0*/  MUFU.RCP R9, R9 ;  /* 0x0000000900097308 */ /* 0x001e240000001000 */
[----:B0-----:R-:W-:Y:S01]  /*188d0*/  VIADD R3, R9, 0xffffffe ;  /* 0x0ffffffe09037836 */ /* 0x001fe20000000000 */
[----:B------:R-:W-:-:S05]  /*188e0*/  IABS R9, R6 ;  /* 0x0000000600097213 */ /* 0x000fca0000000000 */
[----:B------:R-:W0:Y:S02]  /*188f0*/  F2I.FTZ.U32.TRUNC.NTZ R3, R3 ;  /* 0x0000000300037305 */ /* 0x000e24000021f000 */
[----:B0-----:R-:W-:-:S04]  /*18900*/  IMAD.MOV R11, RZ, RZ, -R3 ;  /* 0x000000ffff0b7224 */ /* 0x001fc800078e0a03 */
[----:B------:R-:W-:-:S04]  /*18910*/  IMAD R5, R11, R8, RZ ;  /* 0x000000080b057224 */ /* 0x000fc800078e02ff */
[----:B------:R-:W-:Y:S01]  /*18920*/  IMAD.HI.U32 R2, R3, R5, R2 ;  /* 0x0000000503027227 */ /* 0x000fe200078e0002 */
[----:B------:R-:W-:-:S03]  /*18930*/  IABS R5, R4 ;  /* 0x0000000400057213 */ /* 0x000fc60000000000 */
[----:B------:R-:W-:Y:S02]  /*18940*/  IMAD.MOV R3, RZ, RZ, -R9 ;  /* 0x000000ffff037224 */ /* 0x000fe400078e0a09 */
        /* <DEDUP_REMOVED lines=8> */
[----:B------:R-:W-:Y:S01]  /*189d0*/  ISETP.GE.AND P2, PT, R3, RZ, PT ;  /* 0x000000ff0300720c */ /* 0x000fe20003f46270 */
[----:B------:R-:W-:-:S06]  /*189e0*/  IMAD.MOV R3, RZ, RZ, -R6 ;  /* 0x000000ffff037224 */ /* 0x000fcc00078e0a06 */
[----:B------:R-:W-:-:S06]  /*189f0*/  @P0 VIADD R2, R2, 0x1 ;  /* 0x0000000102020836 */ /* 0x000fcc0000000000 */
[----:B------:R-:W-:Y:S01]  /*18a00*/  @!P2 IMAD.MOV R2, RZ, RZ, -R2 ;  /* 0x000000ffff02a224 */ /* 0x000fe200078e0a02 */
[----:B------:R-:W-:-:S04]  /*18a10*/  @!P1 LOP3.LUT R2, RZ, R6, RZ, 0x33, !PT ;  /* 0x00000006ff029212 */ /* 0x000fc800078e33ff */
[----:B------:R-:W-:Y:S01]  /*18a20*/  LOP3.LUT R25, RZ, R2, RZ, 0x33, !PT ;  /* 0x00000002ff197212 */ /* 0x000fe200078e33ff */
[----:B------:R-:W-:-:S04]  /*18a30*/  IMAD R3, R2, R3, R7 ;  /* 0x0000000302037224 */ /* 0x000fc800078e0207 */
[----:B------:R-:W-:Y:S01]  /*18a40*/  IMAD.IADD R25, R0, 0x1, R25 ;  /* 0x0000000100197824 */ /* 0x000fe200078e0219 */
[----:B------:R-:W-:Y:S01]  /*18a50*/  R2UR UR38, R3 ;  /* 0x00000000032672ca */ /* 0x000fe200000e0000 */
[----:B------:R-:W-:-:S14]  /*18a60*/  BRA `(.L_x_1004) ;  /* 0x0000000000107947 */ /* 0x000fdc0003800000 */
.L_x_999:
[----:B------:R-:W-:Y:S01]  /*18a70*/  IMAD.MOV.U32 R24, RZ, RZ, R5 ;  /* 0x000000ffff187224 */ /* 0x000fe200078e0005 */
[----:B------:R-:W-:Y:S01]  /*18a80*/  ULDC UR45, c[0x0][0xc14] ;  /* 0x00030500002d7ab9 */ /* 0x000fe20000000800 */
[----:B------:R-:W-:Y:S01]  /*18a90*/  IMAD.MOV.U32 R25, RZ, RZ, RZ ;  /* 0x000000ffff197224 */ /* 0x000fe200078e00ff */
[----:B------:R-:W-:-:S06]  /*18aa0*/  UMOV UR38, URZ ;  /* 0x0000003f00267c82 */ /* 0x000fcc0008000000 */
.L_x_1004:
[----:B------:R-:W0:Y:S01]  /*18ab0*/  S2R R0, SR_TID.X ;  /* 0x0000000000007919 */ /* 0x000e220000002100 */
[----:B------:R-:W-:Y:S02]  /*18ac0*/  IMAD.U32 R6, RZ, RZ, UR38 ;  /* 0x00000026ff067e24 */ /* 0x000fe4000f8e00ff */
[----:B------:R-:W-:Y:S01]  /*18ad0*/  IMAD.U32 R7, RZ, RZ, UR45 ;  /* 0x0000002dff077e24 */ /* 0x000fe2000f8e00ff */
[----:B------:R-:W-:Y:S01]  /*18ae0*/  BAR.SYNC.DEFER_BLOCKING 0x4, 0x200 ;  /* 0x0108000000007b1d */ /* 0x000fe20000010000 */
[----:B------:R-:W-:Y:S02]  /*18af0*/  IMAD.MOV.U32 R4, RZ, RZ, R24 ;  /* 0x000000ffff047224 */ /* 0x000fe400078e0018 */
[----:B------:R-:W-:Y:S01]  /*18b00*/  IMAD.MOV.U32 R5, RZ, RZ, R25 ;  /* 0x000000ffff057224 */ /* 0x000fe200078e0019 */
[----:B0-----:R-:W-:-:S04]  /*18b10*/  LOP3.LUT R0, R0, 0x1f, RZ, 0xc0, !PT ;  /* 0x0000001f00007812 */ /* 0x001fc800078ec0ff */
[----:B------:R-:W-:-:S13]  /*18b20*/  ISETP.NE.AND P0, PT, R0, RZ, PT ;  /* 0x000000ff0000720c */ /* 0x000fda0003f05270 */
[----:B------:R-:W0:Y:S01]  /*18b30*/  @!P0 S2R R3, SR_CgaCtaId ;  /* 0x0000000000038919 */ /* 0x000e220000008800 */
[----:B------:R-:W-:-:S04]  /*18b40*/  @!P0 MOV R0, 0x400 ;  /* 0x0000040000008802 */ /* 0x000fc80000000f00 */
[----:B0-----:R-:W-:-:S05]  /*18b50*/  @!P0 LEA R0, R3, R0, 0x18 ;  /* 0x0000000003008211 */ /* 0x001fca00078ec0ff */
[----:B------:R0:W-:Y:S01]  /*18b60*/  @!P0 STS.128 [R0+0x132d0], R4 ;  /* 0x0132d00400008388 */ /* 0x0001e20000000c00 */
[----:B------:R-:W-:Y:S06]  /*18b70*/  BAR.ARV 0x5, 0x200 ;  /* 0x0148000000007b1d */ /* 0x000fec0000002000 */
.L_x_997:
[----:B------:R-:W-:Y:S02]  /*18b80*/  ULDC UR4, c[0x0][0xc14] ;  /* 0x0003050000047ab9 */ /* 0x000fe40000000800 */
[----:B------:R-:W-:-:S06]  /*18b90*/  UISETP.GE.AND UP0, UPT, UR45, UR4, UPT ;  /* 0x000000042d00728c */ /* 0x000fcc000bf06270 */
[----:B------:R-:W-:-:S13]  /*18ba0*/  PLOP3.LUT P0, PT, PT, PT, UP0, 0x80, 0x0 ;  /* 0x000000000000781c */ /* 0x000fda0003f0f008 */
[----:B------:R-:W-:Y:S05]  /*18bb0*/  @!P0 BRA `(.L_x_1005) ;  /* 0xffffffc800bc8947 */ /* 0x000fea000383ffff */
.L_x_939:
[----:B01----:R-:W2:Y:S01]  /*18bc0*/  LDL.LU R0, [R1] ;  /* 0x0000000001007983 */ /* 0x003ea20000300800 */
[----:B------:R-:W-:Y:S01]  /*18bd0*/  BSSY B0, `(.L_x_1006) ;  /* 0x000000b000007945 */ /* 0x000fe20003800000 */
[----:B------:R-:W0:Y:S01]  /*18be0*/  S2R R5, SR_CgaCtaId ;  /* 0x0000000000057919 */ /* 0x000e220000008800 */
[----:B--2---:R-:W-:-:S05]  /*18bf0*/  VIADD R0, R0, 0x1 ;  /* 0x0000000100007836 */ /* 0x004fca0000000000 */
[----:B------:R-:W-:-:S04]  /*18c00*/  LEA.HI R2, R0, R0, RZ, 0x1 ;  /* 0x0000000000027211 */ /* 0x000fc800078f08ff */
[----:B------:R-:W-:Y:S02]  /*18c10*/  LOP3.LUT R3, R2, 0xfffffffe, RZ, 0xc0, !PT ;  /* 0xfffffffe02037812 */ /* 0x000fe400078ec0ff */
[----:B------:R-:W-:-:S03]  /*18c20*/  MOV R2, 0x400 ;  /* 0x0000040000027802 */ /* 0x000fc60000000f00 */
[----:B------:R-:W-:Y:S01]  /*18c30*/  IMAD.IADD R0, R0, 0x1, -R3 ;  /* 0x0000000100007824 */ /* 0x000fe200078e0a03 */
[----:B0-----:R-:W-:-:S04]  /*18c40*/  LEA R6, R5, R2, 0x18 ;  /* 0x0000000205067211 */ /* 0x001fc800078ec0ff */
[----:B------:R-:W-:-:S04]  /*18c50*/  SHF.L.U32 R0, R0, 0x1f, RZ ;  /* 0x0000001f00007819 */ /* 0x000fc800000006ff */
[----:B------:R-:W0:Y:S02]  /*18c60*/  SYNCS.PHASECHK.TRANS64.TRYWAIT P0, [R6+URZ+0x13220], R0 ;  /* 0x01322000060075a7 */ /* 0x000e24000800017f */
[----:B0-----:R-:W-:Y:S05]  /*18c70*/  @!P0 BRA `(.L_x_1007) ;  /* 0x0000000800a08947 */ /* 0x001fea0003800000 */
.L_x_1037:
[----:B------:R-:W-:Y:S05]  /*18c80*/  BSYNC B0 ;  /* 0x0000000000007941 */ /* 0x000fea0003800000 */
.L_x_1006:
[----:B------:R-:W-:-:S03]  /*18c90*/  UMOV UR4, 0xffffffff ;  /* 0xffffffff00047882 */ /* 0x000fc60000000000 */
[----:B------:R-:W-:Y:S05]  /*18ca0*/  BRA.DIV UR4, `(.L_x_1008) ;  /* 0x0000000a04a87947 */ /* 0x000fea000b800000 */
[----:B0-----:R-:W0:Y:S02]  /*18cb0*/  S2R R0, SR_TID.X ;  /* 0x0000000000007919 */ /* 0x001e240000002100 */
[----:B0-----:R-:W-:-:S04]  /*18cc0*/  SHF.R.U32.HI R0, RZ, 0x5, R0 ;  /* 0x00000005ff007819 */ /* 0x001fc80000011600 */
[----:B------:R-:W-:-:S05]  /*18cd0*/  LOP3.LUT R0, R0, 0x3, RZ, 0xc0, !PT ;  /* 0x0000000300007812 */ /* 0x000fca00078ec0ff */
[----:B------:R0:W1:Y:S02]  /*18ce0*/  SHFL.IDX PT, R14, R0, RZ, 0x1f ;  /* 0x00001fff000e7589 */ /* 0x00006400000e0000 */
.L_x_1040:
[----:B-1----:R-:W-:Y:S01]  /*18cf0*/  ISETP.NE.AND P0, PT, R14, RZ, PT ;  /* 0x000000ff0e00720c */ /* 0x002fe20003f05270 */
[----:B------:R-:W-:-:S12]  /*18d00*/  BSSY B0, `(.L_x_1009) ;  /* 0x000002b000007945 */ /* 0x000fd80003800000 */
[----:B------:R-:W-:Y:S05]  /*18d10*/  @P0 BRA `(.L_x_1010) ;  /* 0x0000000000a40947 */ /* 0x000fea0003800000 */
[----:B------:R-:W-:-:S03]  /*18d20*/  UMOV UR4, 0xffffffff ;  /* 0xffffffff00047882 */ /* 0x000fc60000000000 */
[----:B------:R-:W-:Y:S05]  /*18d30*/  BRA.DIV UR4, `(.L_x_1011) ;  /* 0x0000000a04b87947 */ /* 0x000fea000b800000 */
[----:B------:R-:W-:-:S13]  /*18d40*/  ELECT P6, URZ, PT ;  /* 0x00000000003f782f */ /* 0x000fda00038c0000 */
.L_x_1043:
[----:B------:R-:W-:Y:S05]  /*18d50*/  @!P6 BRA `(.L_x_1010) ;  /* 0x000000000094e947 */ /* 0x000fea0003800000 */
[----:B------:R-:W-:-:S06]  /*18d60*/  ULOP3.LUT UR4, UR40, 0x2, URZ, 0xfc, !UPT ;  /* 0x0000000228047892 */ /* 0x000fcc000f8efc3f */
[----:B0-----:R-:W-:-:S05]  /*18d70*/  IMAD.U32 R0, RZ, RZ, UR4 ;  /* 0x00000004ff007e24 */ /* 0x001fca000f8e00ff */
[----:B------:R-:W-:-:S13]  /*18d80*/  ISETP.NE.AND P0, PT, R0, 0x3, PT ;  /* 0x000000030000780c */ /* 0x000fda0003f05270 */
[----:B------:R-:W-:Y:S05]  /*18d90*/  @!P0 BRA `(.L_x_1012) ;  /* 0x0000000000048947 */ /* 0x000fea0003800000 */
[----:B------:R-:W-:Y:S01]  /*18da0*/  BPT.TRAP 0x1 ;  /* 0x000000040000795c */ /* 0x000fe20000300000 */
.L_x_1012:
        /* <DEDUP_REMOVED lines=12> */
.L_x_1044:
[----:B------:R-:W1:Y:S02]  /*18e70*/  SYNCS.PHASECHK.TRANS64.TRYWAIT P1, [R9+URZ], R0 ;  /* 0x00000000090075a7 */ /* 0x000e64000802017f */
[----:B-1----:R-:W-:Y:S05]  /*18e80*/  @!P1 BRA `(.L_x_1014) ;  /* 0x0000000800989947 */ /* 0x002fea0003800000 */
.L_x_1045:
[----:B------:R-:W-:Y:S05]  /*18e90*/  @!P0 BRA `(.L_x_1015) ;  /* 0x0000000000048947 */ /* 0x000fea0003800000 */
[----:B------:R-:W-:Y:S01]  /*18ea0*/  BPT.TRAP 0x1 ;  /* 0x000000040000795c */ /* 0x000fe20000300000 */
.L_x_1015:
[----:B------:R-:W-:-:S04]  /*18eb0*/  IMAD R17, R17, 0x8, R6 ;  /* 0x0000000811117824 */ /* 0x000fc800078e0206 */
[----:B------:R-:W2:Y:S02]  /*18ec0*/  SYNCS.PHASECHK.TRANS64.TRYWAIT P1, [R17+URZ+0x13260], R4 ;  /* 0x01326004110075a7 */ /* 0x000ea4000802017f */
[----:B--2---:R-:W-:Y:S05]  /*18ed0*/  @!P1 BRA `(.L_x_1016) ;  /* 0x0000000800989947 */ /* 0x004fea0003800000 */
.L_x_1046:
[----:B------:R-:W-:Y:S05]  /*18ee0*/  @!P0 BRA `(.L_x_1017) ;  /* 0x0000000000048947 */ /* 0x000fea0003800000 */
[----:B------:R-:W-:Y:S01]  /*18ef0*/  BPT.TRAP 0x1 ;  /* 0x000000040000795c */ /* 0x000fe20000300000 */
.L_x_1017:
[----:B------:R-:W-:-:S04]  /*18f00*/  IMAD R7, R7, 0x8, R6 ;  /* 0x0000000807077824 */ /* 0x000fc800078e0206 */
[----:B------:R-:W3:Y:S02]  /*18f10*/  SYNCS.PHASECHK.TRANS64.TRYWAIT P1, [R7+URZ+0x13260], R0 ;  /* 0x01326000070075a7 */ /* 0x000ee4000802017f */
[----:B---3--:R-:W-:Y:S05]  /*18f20*/  @!P1 BRA `(.L_x_1018) ;  /* 0x0000000800989947 */ /* 0x008fea0003800000 */
.L_x_1047:
[----:B------:R-:W-:Y:S05]  /*18f30*/  @!P0 BRA `(.L_x_1019) ;  /* 0x0000000000048947 */ /* 0x000fea0003800000 */
[----:B------:R-:W-:Y:S01]  /*18f40*/  BPT.TRAP 0x1 ;  /* 0x000000040000795c */ /* 0x000fe20000300000 */
.L_x_1019:
[----:B------:R-:W4:Y:S02]  /*18f50*/  SYNCS.PHASECHK.TRANS64.TRYWAIT P0, [R17+URZ+0x13280], R4 ;  /* 0x01328004110075a7 */ /* 0x000f24000800017f */
[----:B----4-:R-:W-:Y:S05]  /*18f60*/  @!P0 BRA `(.L_x_1020) ;  /* 0x00000008009c8947 */ /* 0x010fea0003800000 */
.L_x_1021:
[----:B------:R0:W0:Y:S02]  /*18f70*/  SYNCS.PHASECHK.TRANS64.TRYWAIT P0, [R7+URZ+0x13280], R0 ;  /* 0x01328000070075a7 */ /* 0x000024000800017f */
[----:B0-----:R-:W-:Y:S05]  /*18f80*/  @!P0 NANOSLEEP.SYNCS 0x989680 ;  /* 0x009896800000895d */ /* 0x001fea0003900000 */
[----:B------:R-:W0:Y:S02]  /*18f90*/  @!P0 SYNCS.PHASECHK.TRANS64 P0, [R7+URZ+0x13280], R0 ;  /* 0x01328000070085a7 */ /* 0x000e24000800007f */
[----:B0-----:R-:W-:Y:S05]  /*18fa0*/  @!P0 BRA `(.L_x_1021) ;  /* 0xfffffffc00f08947 */ /* 0x001fea000383ffff */
.L_x_1010:
[----:B------:R-:W-:Y:S05]  /*18fb0*/  BSYNC B0 ;  /* 0x0000000000007941 */ /* 0x000fea0003800000 */
.L_x_1009:
[----:B------:R-:W-:Y:S05]  /*18fc0*/  EXIT ;  /* 0x000000000000794d */ /* 0x000fea0003800000 */
.L_x_837:
[----:B0-----:R-:W-:-:S04]  /*18fd0*/  IMAD.U32 R3, RZ, RZ, UR45 ;  /* 0x0000002dff037e24 */ /* 0x001fc8000f8e00ff */
[----:B------:R0:W1:Y:S03]  /*18fe0*/  SYNCS.PHASECHK.TRANS64.TRYWAIT P1, [R3+URZ+0x13200], R8 ;  /* 0x01320008030075a7 */ /* 0x000066000802017f */
[----:B-1----:R-:W-:Y:S05]  /*18ff0*/  @!P1 NANOSLEEP.SYNCS 0x989680 ;  /* 0x009896800000995d */ /* 0x002fea0003900000 */
[----:B------:R-:W1:Y:S02]  /*19000*/  @!P1 SYNCS.PHASECHK.TRANS64 P1, [R3+URZ+0x13200], R8 ;  /* 0x01320008030095a7 */ /* 0x000e64000802007f */
[----:B-1----:R-:W-:Y:S05]  /*19010*/  @!P1 BRA `(.L_x_837) ;  /* 0xfffffffc00ec9947 */ /* 0x002fea000383ffff */
[----:B------:R-:W-:Y:S05]  /*19020*/  BRA `(.L_x_1022) ;  /* 0xfffffe8c00087947 */ /* 0x000fea000383ffff */
.L_x_841:
[----:B-1----:R1:W2:Y:S02]  /*19030*/  SYNCS.PHASECHK.TRANS64.TRYWAIT P1, [R6+URZ+0x13230], R3 ;  /* 0x01323003060075a7 */ /* 0x0022a4000802017f */
[----:B--2---:R-:W-:Y:S05]  /*19040*/  @!P1 NANOSLEEP.SYNCS 0x989680 ;  /* 0x009896800000995d */ /* 0x004fea0003900000 */
[----:B------:R-:W2:Y:S02]  /*19050*/  @!P1 SYNCS.PHASECHK.TRANS64 P1, [R6+URZ+0x13230], R3 ;  /* 0x01323003060095a7 */ /* 0x000ea4000802007f */
[----:B--2---:R-:W-:Y:S05]  /*19060*/  @!P1 BRA `(.L_x_841) ;  /* 0xfffffffc00f09947 */ /* 0x004fea000383ffff */
[----:B------:R-:W-:Y:S05]  /*19070*/  BRA `(.L_x_840) ;  /* 0xfffffe8c00247947 */ /* 0x000fea000383ffff */
.L_x_857:
[----:B-1----:R-:W-:-:S04]  /*19080*/  IMAD.U32 R57, RZ, RZ, UR24 ;  /* 0x00000018ff397e24 */ /* 0x002fc8000f8e00ff */
[----:B------:R1:W2:Y:S03]  /*19090*/  SYNCS.PHASECHK.TRANS64.TRYWAIT P1, [R57+URZ+0x13230], R12 ;  /* 0x0132300c390075a7 */ /* 0x0002a6000802017f */
[----:B--2---:R-:W-:Y:S05]  /*190a0*/  @!P1 NANOSLEEP.SYNCS 0x989680 ;  /* 0x009896800000995d */ /* 0x004fea0003900000 */
[----:B------:R-:W2:Y:S02]  /*190b0*/  @!P1 SYNCS.PHASECHK.TRANS64 P1, [R57+URZ+0x13230], R12 ;  /* 0x0132300c390095a7 */ /* 0x000ea4000802007f */
[----:B--2---:R-:W-:Y:S05]  /*190c0*/  @!P1 BRA `(.L_x_857) ;  /* 0xfffffffc00ec9947 */ /* 0x004fea000383ffff */
[----:B------:R-:W-:Y:S05]  /*190d0*/  BRA `(.L_x_856) ;  /* 0xfffffed000b47947 */ /* 0x000fea000383ffff */
.L_x_861:
[----:B-1----:R-:W-:-:S04]  /*190e0*/  IMAD.U32 R14, RZ, RZ, UR11 ;  /* 0x0000000bff0e7e24 */ /* 0x002fc8000f8e00ff */
[----:B------:R1:W2:Y:S03]  /*190f0*/  SYNCS.PHASECHK.TRANS64.TRYWAIT P1, [R14+URZ+0x13250], R12 ;  /* 0x0132500c0e0075a7 */ /* 0x0002a6000802017f */
[----:B--2---:R-:W-:Y:S05]  /*19100*/  @!P1 NANOSLEEP.SYNCS 0x989680 ;  /* 0x009896800000995d */ /* 0x004fea0003900000 */
[----:B------:R-:W2:Y:S02]  /*19110*/  @!P1 SYNCS.PHASECHK.TRANS64 P1, [R14+URZ+0x13250], R12 ;  /* 0x0132500c0e0095a7 */ /* 0x000ea4000802007f */
[----:B--2---:R-:W-:Y:S05]  /*19120*/  @!P1 BRA `(.L_x_861) ;  /* 0xfffffffc00ec9947 */ /* 0x004fea000383ffff */
[----:B------:R-:W-:Y:S05]  /*19130*/  BRA `(.L_x_860) ;  /* 0xfffffed400c07947 */ /* 0x000fea000383ffff */
.L_x_879:
[----:B-1----:R-:W-:-:S04]  /*19140*/  IMAD.U32 R11, RZ, RZ, UR6 ;  /* 0x00000006ff0b7e24 */ /* 0x002fc8000f8e00ff */
[----:B------:R1:W2:Y:S03]  /*19150*/  SYNCS.PHASECHK.TRANS64.TRYWAIT P1, [R11+URZ+0x13230], R10 ;  /* 0x0132300a0b0075a7 */ /* 0x0002a6000802017f */
[----:B--2---:R-:W-:Y:S05]  /*19160*/  @!P1 NANOSLEEP.SYNCS 0x989680 ;  /* 0x009896800000995d */ /* 0x004fea0003900000 */
[----:B------:R-:W2:Y:S02]  /*19170*/  @!P1 SYNCS.PHASECHK.TRANS64 P1, [R11+URZ+0x13230], R10 ;  /* 0x0132300a0b0095a7 */ /* 0x000ea4000802007f */
[----:B--2---:R-:W-:Y:S05]  /*19180*/  @!P1 BRA `(.L_x_879) ;  /* 0xfffffffc00ec9947 */ /* 0x004fea000383ffff */
[----:B------:R-:W-:Y:S05]  /*19190*/  BRA `(.L_x_878) ;  /* 0xffffff1c00387947 */ /* 0x000fea000383ffff */
.L_x_883:
[----:B-1----:R-:W-:-:S04]  /*191a0*/  IMAD.U32 R11, RZ, RZ, UR11 ;  /* 0x0000000bff0b7e24 */ /* 0x002fc8000f8e00ff */
[----:B------:R1:W2:Y:S03]  /*191b0*/  SYNCS.PHASECHK.TRANS64.TRYWAIT P1, [R11+URZ+0x13250], R10 ;  /* 0x0132500a0b0075a7 */ /* 0x0002a6000802017f */
[----:B--2---:R-:W-:Y:S05]  /*191c0*/  @!P1 NANOSLEEP.SYNCS 0x989680 ;  /* 0x009896800000995d */ /* 0x004fea0003900000 */
[----:B------:R-:W2:Y:S02]  /*191d0*/  @!P1 SYNCS.PHASECHK.TRANS64 P1, [R11+URZ+0x13250], R10 ;  /* 0x0132500a0b0095a7 */ /* 0x000ea4000802007f */
[----:B--2---:R-:W-:Y:S05]  /*191e0*/  @!P1 BRA `(.L_x_883) ;  /* 0xfffffffc00ec9947 */ /* 0x004fea000383ffff */
[----:B------:R-:W-:Y:S05]  /*191f0*/  BRA `(.L_x_882) ;  /* 0xffffff2000447947 */ /* 0x000fea000383ffff */
.L_x_890:
[----:B-1----:R-:W-:-:S04]  /*19200*/  IMAD.U32 R11, RZ, RZ, UR24 ;  /* 0x00000018ff0b7e24 */ /* 0x002fc8000f8e00ff */
[----:B------:R1:W2:Y:S03]  /*19210*/  SYNCS.PHASECHK.TRANS64.TRYWAIT P1, [R11+URZ+0x13230], R10 ;  /* 0x0132300a0b0075a7 */ /* 0x0002a6000802017f */
[----:B--2---:R-:W-:Y:S05]  /*19220*/  @!P1 NANOSLEEP.SYNCS 0x989680 ;  /* 0x009896800000995d */ /* 0x004fea0003900000 */
[----:B------:R-:W2:Y:S02]  /*19230*/  @!P1 SYNCS.PHASECHK.TRANS64 P1, [R11+URZ+0x13230], R10 ;  /* 0x0132300a0b0095a7 */ /* 0x000ea4000802007f */
[----:B--2---:R-:W-:Y:S05]  /*19240*/  @!P1 BRA `(.L_x_890) ;  /* 0xfffffffc00ec9947 */ /* 0x004fea000383ffff */
[----:B------:R-:W-:Y:S05]  /*19250*/  BRA `(.L_x_889) ;  /* 0xffffff4800547947 */ /* 0x000fea000383ffff */
.L_x_894:
[----:B-1----:R-:W-:-:S04]  /*19260*/  IMAD.U32 R11, RZ, RZ, UR11 ;  /* 0x0000000bff0b7e24 */ /* 0x002fc8000f8e00ff */
[----:B------:R1:W2:Y:S03]  /*19270*/  SYNCS.PHASECHK.TRANS64.TRYWAIT P1, [R11+URZ+0x13250], R10 ;  /* 0x0132500a0b0075a7 */ /* 0x0002a6000802017f */
[----:B--2---:R-:W-:Y:S05]  /*19280*/  @!P1 NANOSLEEP.SYNCS 0x989680 ;  /* 0x009896800000995d */ /* 0x004fea0003900000 */
[----:B------:R-:W2:Y:S02]  /*19290*/  @!P1 SYNCS.PHASECHK.TRANS64 P1, [R11+URZ+0x13250], R10 ;  /* 0x0132500a0b0095a7 */ /* 0x000ea4000802007f */
[----:B--2---:R-:W-:Y:S05]  /*192a0*/  @!P1 BRA `(.L_x_894) ;  /* 0xfffffffc00ec9947 */ /* 0x004fea000383ffff */
[----:B------:R-:W-:Y:S05]  /*192b0*/  BRA `(.L_x_893) ;  /* 0xffffff4c00607947 */ /* 0x000fea000383ffff */
.L_x_908:
[----:B-1----:R-:W-:-:S04]  /*192c0*/  IMAD.U32 R3, RZ, RZ, UR14 ;  /* 0x0000000eff037e24 */ /* 0x002fc8000f8e00ff */
[----:B------:R1:W2:Y:S03]  /*192d0*/  SYNCS.PHASECHK.TRANS64.TRYWAIT P1, [R3+URZ+0x13250], R0 ;  /* 0x01325000030075a7 */ /* 0x0002a6000802017f */
[----:B--2---:R-:W-:Y:S05]  /*192e0*/  @!P1 NANOSLEEP.SYNCS 0x989680 ;  /* 0x009896800000995d */ /* 0x004fea0003900000 */
[----:B------:R-:W2:Y:S02]  /*192f0*/  @!P1 SYNCS.PHASECHK.TRANS64 P1, [R3+URZ+0x13250], R0 ;  /* 0x01325000030095a7 */ /* 0x000ea4000802007f */
[----:B--2---:R-:W-:Y:S05]  /*19300*/  @!P1 BRA `(.L_x_908) ;  /* 0xfffffffc00ec9947 */ /* 0x004fea000383ffff */
[----:B------:R-:W-:Y:S05]  /*19310*/  BRA `(.L_x_907) ;  /* 0xffffff9000247947 */ /* 0x000fea000383ffff */
.L_x_956:
[----:B------:R-:W-:Y:S02]  /*19320*/  IMAD.MOV.U32 R13, RZ, RZ, R4 ;  /* 0x000000ffff0d7224 */ /* 0x000fe400078e0004 */
[----:B------:R-:W-:Y:S02]  /*19330*/  IMAD.MOV.U32 R12, RZ, RZ, RZ ;  /* 0x000000ffff0c7224 */ /* 0x000fe400078e00ff */
[----:B------:R-:W-:Y:S02]  /*19340*/  IMAD.MOV.U32 R11, RZ, RZ, 0x1f ;  /* 0x0000001fff0b7424 */ /* 0x000fe400078e00ff */
[----:B------:R-:W-:-:S07]  /*19350*/  IMAD.MOV.U32 R15, RZ, RZ, -0x1 ;  /* 0xffffffffff0f7424 */ /* 0x000fce00078e00ff */
[----:B------:R-:W-:Y:S05]  /*19360*/  WARPSYNC.COLLECTIVE R15, `(.L_x_1023) ;  /* 0x000000000f087348 */ /* 0x000fea0003c00000 */
[----:B------:R0:W1:Y:S02]  /*19370*/  SHFL.IDX P6, R14, R13, R12, R11 ;  /* 0x0000000c0d0e7389 */ /* 0x00006400000c000b */
[----:B01----:R-:W-:Y:S01]  /*19380*/  ENDCOLLECTIVE ;  /* 0x000000000000791b */ /* 0x003fe20003800000 */
.L_x_1023:
[----:B------:R-:W-:Y:S05]  /*19390*/  BRA `(.L_x_1024) ;  /* 0xffffffd400187947 */ /* 0x000fea000383ffff */
.L_x_958:
[----:B------:R-:W-:Y:S01]  /*193a0*/  BSSY B0, `(.L_x_1025) ;  /* 0x0000006000007945 */ /* 0x000fe20003800000 */
[----:B------:R-:W-:-:S07]  /*193b0*/  IMAD.MOV.U32 R15, RZ, RZ, -0x1 ;  /* 0xffffffffff0f7424 */ /* 0x000fce00078e00ff */
[----:B0-----:R-:W-:Y:S05]  /*193c0*/  WARPSYNC.COLLECTIVE R15, `(.L_x_1026) ;  /* 0x000000000f0c7348 */ /* 0x001fea0003c00000 */
[----:B------:R-:W-:Y:S02]  /*193d0*/  ELECT P6, UR62, PT ;  /* 0x00000000003e782f */ /* 0x000fe400038c0000 */
[----:B------:R-:W-:Y:S01]  /*193e0*/  MOV R14, UR62 ;  /* 0x0000003e000e7c02 */ /* 0x000fe20008000f00 */
[----:B0-----:R-:W-:Y:S10]  /*193f0*/  ENDCOLLECTIVE ;  /* 0x000000000000791b */ /* 0x001ff40003800000 */
.L_x_1026:
[----:B------:R-:W-:Y:S05]  /*19400*/  BSYNC B0 ;  /* 0x0000000000007941 */ /* 0x000fea0003800000 */
.L_x_1025:
[----:B------:R-:W-:Y:S05]  /*19410*/  BRA `(.L_x_1027) ;  /* 0xffffffd400147947 */ /* 0x000fea000383ffff */
.L_x_961:
[----:B-1----:R1:W2:Y:S02]  /*19420*/  SYNCS.PHASECHK.TRANS64.TRYWAIT P2, [R5+URZ+0x13280], R2 ;  /* 0x01328002050075a7 */ /* 0x0022a4000804017f */
[----:B--2---:R-:W-:Y:S05]  /*19430*/  @!P2 NANOSLEEP.SYNCS 0x989680 ;  /* 0x009896800000a95d */ /* 0x004fea0003900000 */
[----:B------:R-:W2:Y:S02]  /*19440*/  @!P2 SYNCS.PHASECHK.TRANS64 P2, [R5+URZ+0x13280], R2 ;  /* 0x013280020500a5a7 */ /* 0x000ea4000804007f */
[----:B--2---:R-:W-:Y:S05]  /*19450*/  @!P2 BRA `(.L_x_961) ;  /* 0xfffffffc00f0a947 */ /* 0x004fea000383ffff */
[----:B------:R-:W-:Y:S05]  /*19460*/  BRA `(.L_x_1028) ;  /* 0xffffffd4006c7947 */ /* 0x000fea000383ffff */
.L_x_963:
[----:B0-----:R0:W2:Y:S02]  /*19470*/  SYNCS.PHASECHK.TRANS64.TRYWAIT P2, [R5+URZ+0x13240], R2 ;  /* 0x01324002050075a7 */ /* 0x0010a4000804017f */
[----:B--2---:R-:W-:Y:S05]  /*19480*/  @!P2 NANOSLEEP.SYNCS 0x989680 ;  /* 0x009896800000a95d */ /* 0x004fea0003900000 */
[----:B------:R-:W2:Y:S02]  /*19490*/  @!P2 SYNCS.PHASECHK.TRANS64 P2, [R5+URZ+0x13240], R2 ;  /* 0x013240020500a5a7 */ /* 0x000ea4000804007f */
[----:B--2---:R-:W-:Y:S05]  /*194a0*/  @!P2 BRA `(.L_x_963) ;  /* 0xfffffffc00f0a947 */ /* 0x004fea000383ffff */
[----:B------:R-:W-:Y:S05]  /*194b0*/  BRA `(.L_x_1029) ;  /* 0xffffffd400c07947 */ /* 0x000fea000383ffff */
.L_x_966:
[----:B0-----:R-:W-:-:S04]  /*194c0*/  IMAD.U32 R4, RZ, RZ, UR41 ;  /* 0x00000029ff047e24 */ /* 0x001fc8000f8e00ff */
[----:B------:R0:W1:Y:S03]  /*194d0*/  SYNCS.PHASECHK.TRANS64.TRYWAIT P0, [R4+URZ+0x13220], R3 ;  /* 0x01322003040075a7 */ /* 0x000066000800017f */
[----:B-1----:R-:W-:Y:S05]  /*194e0*/  @!P0 NANOSLEEP.SYNCS 0x989680 ;  /* 0x009896800000895d */ /* 0x002fea0003900000 */
[----:B------:R-:W1:Y:S02]  /*194f0*/  @!P0 SYNCS.PHASECHK.TRANS64 P0, [R4+URZ+0x13220], R3 ;  /* 0x01322003040085a7 */ /* 0x000e64000800007f */
[----:B-1----:R-:W-:Y:S05]  /*19500*/  @!P0 BRA `(.L_x_966) ;  /* 0xfffffffc00ec8947 */ /* 0x002fea000383ffff */
[----:B------:R-:W-:Y:S05]  /*19510*/  BRA `(.L_x_1030) ;  /* 0xffffffd800747947 */ /* 0x000fea000383ffff */
.L_x_972:
[----:B0-----:R0:W1:Y:S02]  /*19520*/  SYNCS.PHASECHK.TRANS64.TRYWAIT P0, [R6+URZ+0x13280], R5 ;  /* 0x01328005060075a7 */ /* 0x001064000800017f */
[----:B-1----:R-:W-:Y:S05]  /*19530*/  @!P0 NANOSLEEP.SYNCS 0x989680 ;  /* 0x009896800000895d */ /* 0x002fea0003900000 */
[----:B------:R-:W1:Y:S02]  /*19540*/  @!P0 SYNCS.PHASECHK.TRANS64 P0, [R6+URZ+0x13280], R5 ;  /* 0x01328005060085a7 */ /* 0x000e64000800007f */
[----:B-1----:R-:W-:Y:S05]  /*19550*/  @!P0 BRA `(.L_x_972) ;  /* 0xfffffffc00f08947 */ /* 0x002fea000383ffff */
[----:B------:R-:W-:Y:S05]  /*19560*/  BRA `(.L_x_1031) ;  /* 0xffffffdc000c7947 */ /* 0x000fea000383ffff */
.L_x_977:
[----:B-1----:R1:W2:Y:S02]  /*19570*/  SYNCS.PHASECHK.TRANS64.TRYWAIT P0, [R6+URZ+0x13240], R5 ;  /* 0x01324005060075a7 */ /* 0x0022a4000800017f */
[----:B--2---:R-:W-:Y:S05]  /*19580*/  @!P0 NANOSLEEP.SYNCS 0x989680 ;  /* 0x009896800000895d */ /* 0x004fea0003900000 */
[----:B------:R-:W2:Y:S02]  /*19590*/  @!P0 SYNCS.PHASECHK.TRANS64 P0, [R6+URZ+0x13240], R5 ;  /* 0x01324005060085a7 */ /* 0x000ea4000800007f */
[----:B--2---:R-:W-:Y:S05]  /*195a0*/  @!P0 BRA `(.L_x_977) ;  /* 0xfffffffc00f08947 */ /* 0x004fea000383ffff */
[----:B------:R-:W-:Y:S05]  /*195b0*/  BRA `(.L_x_1032) ;  /* 0xffffffdc00887947 */ /* 0x000fea000383ffff */
.L_x_983:
[----:B0-----:R0:W1:Y:S02]  /*195c0*/  SYNCS.PHASECHK.TRANS64.TRYWAIT P2, [R12+URZ+0x13270], R5 ;  /* 0x013270050c0075a7 */ /* 0x001064000804017f */
[----:B-1----:R-:W-:Y:S05]  /*195d0*/  @!P2 NANOSLEEP.SYNCS 0x989680 ;  /* 0x009896800000a95d */ /* 0x002fea0003900000 */
[----:B------:R-:W1:Y:S02]  /*195e0*/  @!P2 SYNCS.PHASECHK.TRANS64 P2, [R12+URZ+0x13270], R5 ;  /* 0x013270050c00a5a7 */ /* 0x000e64000804007f */
[----:B-1----:R-:W-:Y:S05]  /*195f0*/  @!P2 BRA `(.L_x_983) ;  /* 0xfffffffc00f0a947 */ /* 0x002fea000383ffff */
[----:B------:R-:W-:Y:S05]  /*19600*/  BRA `(.L_x_1033) ;  /* 0xffffffe000247947 */ /* 0x000fea000383ffff */
.L_x_985:
[----:B0-----:R0:W1:Y:S02]  /*19610*/  SYNCS.PHASECHK.TRANS64.TRYWAIT P2, [R12+URZ+0x13260], R5 ;  /* 0x013260050c0075a7 */ /* 0x001064000804017f */
[----:B-1----:R-:W-:Y:S05]  /*19620*/  @!P2 NANOSLEEP.SYNCS 0x989680 ;  /* 0x009896800000a95d */ /* 0x002fea0003900000 */
[----:B------:R-:W1:Y:S02]  /*19630*/  @!P2 SYNCS.PHASECHK.TRANS64 P2, [R12+URZ+0x13260], R5 ;  /* 0x013260050c00a5a7 */ /* 0x000e64000804007f */
[----:B-1----:R-:W-:Y:S05]  /*19640*/  @!P2 BRA `(.L_x_985) ;  /* 0xfffffffc00f0a947 */ /* 0x002fea000383ffff */
[----:B------:R-:W-:Y:S05]  /*19650*/  BRA `(.L_x_1034) ;  /* 0xffffffe0002c7947 */ /* 0x000fea000383ffff */
.L_x_992:
[----:B0-----:R0:W1:Y:S02]  /*19660*/  SYNCS.PHASECHK.TRANS64.TRYWAIT P0, [R2+URZ+0x13270], R3 ;  /* 0x01327003020075a7 */ /* 0x001064000800017f */
[----:B-1----:R-:W-:Y:S05]  /*19670*/  @!P0 NANOSLEEP.SYNCS 0x989680 ;  /* 0x009896800000895d */ /* 0x002fea0003900000 */
[----:B------:R-:W1:Y:S02]  /*19680*/  @!P0 SYNCS.PHASECHK.TRANS64 P0, [R2+URZ+0x13270], R3 ;  /* 0x01327003020085a7 */ /* 0x000e64000800007f */
[----:B-1----:R-:W-:Y:S05]  /*19690*/  @!P0 BRA `(.L_x_992) ;  /* 0xfffffffc00f08947 */ /* 0x002fea000383ffff */
[----:B------:R-:W-:Y:S05]  /*196a0*/  BRA `(.L_x_1035) ;  /* 0xffffffe400547947 */ /* 0x000fea000383ffff */
.L_x_994:
[----:B0-----:R0:W1:Y:S02]  /*196b0*/  SYNCS.PHASECHK.TRANS64.TRYWAIT P0, [R2+URZ+0x13260], R5 ;  /* 0x01326005020075a7 */ /* 0x001064000800017f */
[----:B-1----:R-:W-:Y:S05]  /*196c0*/  @!P0 NANOSLEEP.SYNCS 0x989680 ;  /* 0x009896800000895d */ /* 0x002fea0003900000 */
[----:B------:R-:W1:Y:S02]  /*196d0*/  @!P0 SYNCS.PHASECHK.TRANS64 P0, [R2+URZ+0x13260], R5 ;  /* 0x01326005020085a7 */ /* 0x000e64000800007f */
[----:B-1----:R-:W-:Y:S05]  /*196e0*/  @!P0 BRA `(.L_x_994) ;  /* 0xfffffffc00f08947 */ /* 0x002fea000383ffff */
[----:B------:R-:W-:Y:S05]  /*196f0*/  BRA `(.L_x_1036) ;  /* 0xffffffe400607947 */ /* 0x000fea000383ffff */
.L_x_1007:
[----:B0-----:R0:W1:Y:S02]  /*19700*/  SYNCS.PHASECHK.TRANS64.TRYWAIT P0, [R6+URZ+0x13220], R0 ;  /* 0x01322000060075a7 */ /* 0x001064000800017f */
[----:B-1----:R-:W-:Y:S05]  /*19710*/  @!P0 NANOSLEEP.SYNCS 0x989680 ;  /* 0x009896800000895d */ /* 0x002fea0003900000 */
[----:B------:R-:W1:Y:S02]  /*19720*/  @!P0 SYNCS.PHASECHK.TRANS64 P0, [R6+URZ+0x13220], R0 ;  /* 0x01322000060085a7 */ /* 0x000e64000800007f */
[----:B-1----:R-:W-:Y:S05]  /*19730*/  @!P0 BRA `(.L_x_1007) ;  /* 0xfffffffc00f08947 */ /* 0x002fea000383ffff */
[----:B------:R-:W-:Y:S05]  /*19740*/  BRA `(.L_x_1037) ;  /* 0xfffffff4004c7947 */ /* 0x000fea000383ffff */
.L_x_1008:
        /* <DEDUP_REMOVED lines=11> */
.L_x_1039:
[----:B------:R-:W-:Y:S05]  /*19800*/  BSYNC B0 ;  /* 0x0000000000007941 */ /* 0x000fea0003800000 */
.L_x_1038:
[----:B------:R-:W-:Y:S05]  /*19810*/  BRA `(.L_x_1040) ;  /* 0xfffffff400347947 */ /* 0x000fea000383ffff */
.L_x_1011:
[----:B------:R-:W-:Y:S01]  /*19820*/  BSSY B1, `(.L_x_1041) ;  /* 0x0000006000017945 */ /* 0x000fe20003800000 */
[----:B------:R-:W-:-:S07]  /*19830*/  IMAD.MOV.U32 R15, RZ, RZ, -0x1 ;  /* 0xffffffffff0f7424 */ /* 0x000fce00078e00ff */
[----:B0-----:R-:W-:Y:S05]  /*19840*/  WARPSYNC.COLLECTIVE R15, `(.L_x_1042) ;  /* 0x000000000f0c7348 */ /* 0x001fea0003c00000 */
[----:B------:R-:W-:Y:S02]  /*19850*/  ELECT P6, UR62, PT ;  /* 0x00000000003e782f */ /* 0x000fe400038c0000 */
[----:B------:R-:W-:Y:S01]  /*19860*/  MOV R14, UR62 ;  /* 0x0000003e000e7c02 */ /* 0x000fe20008000f00 */
[----:B0-----:R-:W-:Y:S10]  /*19870*/  ENDCOLLECTIVE ;  /* 0x000000000000791b */ /* 0x001ff40003800000 */
.L_x_1042:
[----:B------:R-:W-:Y:S05]  /*19880*/  BSYNC B1 ;  /* 0x0000000000017941 */ /* 0x000fea0003800000 */
.L_x_1041:
[----:B------:R-:W-:Y:S05]  /*19890*/  BRA `(.L_x_1043) ;  /* 0xfffffff4002c7947 */ /* 0x000fea000383ffff */
.L_x_1013:
[----:B0-----:R0:W1:Y:S02]  /*198a0*/  SYNCS.PHASECHK.TRANS64.TRYWAIT P1, [R5+URZ], R4 ;  /* 0x00000004050075a7 */ /* 0x001064000802017f */
[----:B-1----:R-:W-:Y:S05]  /*198b0*/  @!P1 NANOSLEEP.SYNCS 0x989680 ;  /* 0x009896800000995d */ /* 0x002fea0003900000 */
[----:B------:R-:W1:Y:S02]  /*198c0*/  @!P1 SYNCS.PHASECHK.TRANS64 P1, [R5+URZ], R4 ;  /* 0x00000004050095a7 */ /* 0x000e64000802007f */
[----:B-1----:R-:W-:Y:S05]  /*198d0*/  @!P1 BRA `(.L_x_1013) ;  /* 0xfffffffc00f09947 */ /* 0x002fea000383ffff */
[----:B------:R-:W-:Y:S05]  /*198e0*/  BRA `(.L_x_1044) ;  /* 0xfffffff400607947 */ /* 0x000fea000383ffff */
.L_x_1014:
[----:B-1----:R1:W2:Y:S02]  /*198f0*/  SYNCS.PHASECHK.TRANS64.TRYWAIT P1, [R9+URZ], R0 ;  /* 0x00000000090075a7 */ /* 0x0022a4000802017f */
[----:B--2---:R-:W-:Y:S05]  /*19900*/  @!P1 NANOSLEEP.SYNCS 0x989680 ;  /* 0x009896800000995d */ /* 0x004fea0003900000 */
[----:B------:R-:W2:Y:S02]  /*19910*/  @!P1 SYNCS.PHASECHK.TRANS64 P1, [R9+URZ], R0 ;  /* 0x00000000090095a7 */ /* 0x000ea4000802007f */
[----:B--2---:R-:W-:Y:S05]  /*19920*/  @!P1 BRA `(.L_x_1014) ;  /* 0xfffffffc00f09947 */ /* 0x004fea000383ffff */
[----:B------:R-:W-:Y:S05]  /*19930*/  BRA `(.L_x_1045) ;  /* 0xfffffff400547947 */ /* 0x000fea000383ffff */
.L_x_1016:
[----:B--2---:R2:W3:Y:S02]  /*19940*/  SYNCS.PHASECHK.TRANS64.TRYWAIT P1, [R17+URZ+0x13260], R4 ;  /* 0x01326004110075a7 */ /* 0x0044e4000802017f */
[----:B---3--:R-:W-:Y:S05]  /*19950*/  @!P1 NANOSLEEP.SYNCS 0x989680 ;  /* 0x009896800000995d */ /* 0x008fea0003900000 */
[----:B------:R-:W3:Y:S02]  /*19960*/  @!P1 SYNCS.PHASECHK.TRANS64 P1, [R17+URZ+0x13260], R4 ;  /* 0x01326004110095a7 */ /* 0x000ee4000802007f */
[----:B---3--:R-:W-:Y:S05]  /*19970*/  @!P1 BRA `(.L_x_1016) ;  /* 0xfffffffc00f09947 */ /* 0x008fea000383ffff */
[----:B------:R-:W-:Y:S05]  /*19980*/  BRA `(.L_x_1046) ;  /* 0xfffffff400547947 */ /* 0x000fea000383ffff */
.L_x_1018:
[----:B---3--:R3:W4:Y:S02]  /*19990*/  SYNCS.PHASECHK.TRANS64.TRYWAIT P1, [R7+URZ+0x13260], R0 ;  /* 0x01326000070075a7 */ /* 0x008724000802017f */
[----:B----4-:R-:W-:Y:S05]  /*199a0*/  @!P1 NANOSLEEP.SYNCS 0x989680 ;  /* 0x009896800000995d */ /* 0x010fea0003900000 */
[----:B------:R-:W4:Y:S02]  /*199b0*/  @!P1 SYNCS.PHASECHK.TRANS64 P1, [R7+URZ+0x13260], R0 ;  /* 0x01326000070095a7 */ /* 0x000f24000802007f */
[----:B----4-:R-:W-:Y:S05]  /*199c0*/  @!P1 BRA `(.L_x_1018) ;  /* 0xfffffffc00f09947 */ /* 0x010fea000383ffff */
[----:B------:R-:W-:Y:S05]  /*199d0*/  BRA `(.L_x_1047) ;  /* 0xfffffff400547947 */ /* 0x000fea000383ffff */
.L_x_1020:
[----:B----4-:R4:W0:Y:S02]  /*199e0*/  SYNCS.PHASECHK.TRANS64.TRYWAIT P0, [R17+URZ+0x13280], R4 ;  /* 0x01328004110075a7 */ /* 0x010824000800017f */
[----:B0-----:R-:W-:Y:S05]  /*199f0*/  @!P0 NANOSLEEP.SYNCS 0x989680 ;  /* 0x009896800000895d */ /* 0x001fea0003900000 */
[----:B------:R-:W0:Y:S02]  /*19a00*/  @!P0 SYNCS.PHASECHK.TRANS64 P0, [R17+URZ+0x13280], R4 ;  /* 0x01328004110085a7 */ /* 0x000e24000800007f */
[----:B0-----:R-:W-:Y:S05]  /*19a10*/  @!P0 BRA `(.L_x_1020) ;  /* 0xfffffffc00f08947 */ /* 0x001fea000383ffff */
[----:B------:R-:W-:Y:S05]  /*19a20*/  BRA `(.L_x_1021) ;  /* 0xfffffff400507947 */ /* 0x000fea000383ffff */
.L_x_1048:
        /* <DEDUP_REMOVED lines=13> */
.L_x_2166:


//--------------------- .text._ZN7cutlass13device_kernelIN5flash11enable_sm90INS1_16FlashAttnFwdSm90INS1_25CollectiveMainloopFwdSm90ILi2EN4cute5tupleIJNS5_1CILi1EEES8_S8_EEENS6_IJNS7_ILi192EEENS7_ILi160EEENS7_ILi64EEEEEELi64ENS_12float_e4m3_tEfNS_4arch4Sm90ELb0ELb1ELb1ELb1ELb0ELb1ELb0ELb1ELb1ELb0ELb0ELb0EEENS1_21CollectiveEpilogueFwdINS6_IJSA_SC_SB_EEES9_NS_10bfloat16_tESG_Li384ELb1ELb0ELb0ELb1EEENS1_36VarlenDynamicPersistentTileSchedulerILi192ELi160ELi384ELi128ELb0ELb0ELb1ELb1ELb0ELb1EEEEEEEEEvNT_6ParamsE --------------------------
	.section	.text._ZN7cutlass13device_kernelIN5flash11enable_sm90INS1_16FlashAttnFwdSm90INS1_25CollectiveMainloopFwdSm90ILi2EN4cute5tupleIJNS5_1CILi1EEES8_S8_EEENS6_IJNS7_ILi192EEENS7_ILi160EEENS7_ILi64EEEEEELi64ENS_12float_e4m3_tEfNS_4arch4Sm90ELb0ELb1ELb1ELb1ELb0ELb1ELb0ELb1ELb1ELb0ELb0ELb0EEENS1_21CollectiveEpilogueFwdINS6_IJSA_SC_SB_EEES9_NS_10bfloat16_tESG_Li384ELb1ELb0ELb0ELb1EEENS1_36VarlenDynamicPersistentTileSchedulerILi192ELi160ELi384ELi128ELb0ELb0ELb1ELb1ELb0ELb1EEEEEEEEEvNT_6ParamsE,"ax",@progbits
	.align	128
.text._ZN7cutlass13device_kernelIN5flash11enable_sm90INS1_16FlashAttnFwdSm90INS1_25CollectiveMainloopFwdSm90ILi2EN4cute5tupleIJNS5_1CILi1EEES8_S8_EEENS6_IJNS7_ILi192EEENS7_ILi160EEENS7_ILi64EEEEEELi64ENS_12float_e4m3_tEfNS_4arch4Sm90ELb0ELb1ELb1ELb1ELb0ELb1ELb0ELb1ELb1ELb0ELb0ELb0EEENS1_21CollectiveEpilogueFwdINS6_IJSA_SC_SB_EEES9_NS_10bfloat16_tESG_Li384ELb1ELb0ELb0ELb1EEENS1_36VarlenDynamicPersistentTileSchedulerILi192ELi160ELi384ELi128ELb0ELb0ELb1ELb1ELb0ELb1EEEEEEEEEvNT_6ParamsE:
        .type           _ZN7cutlass13device_kernelIN5flash11enable_sm90INS1_16FlashAttnFwdSm90INS1_25CollectiveMainloopFwdSm90ILi2EN4cute5tupleIJNS5_1CILi1EEES8_S8_EEENS6_IJNS7_ILi192EEENS7_ILi160EEENS7_ILi64EEEEEELi64ENS_12float_e4m3_tEfNS_4arch4Sm90ELb0ELb1ELb1ELb1ELb0ELb1ELb0ELb1ELb1ELb0ELb0ELb0EEENS1_21CollectiveEpilogueFwdINS6_IJSA_SC_SB_EEES9_NS_10bfloat16_tESG_Li384ELb1ELb0ELb0ELb1EEENS1_36VarlenDynamicPersistentTileSchedulerILi192ELi160ELi384ELi128ELb0ELb0ELb1ELb1ELb0ELb1EEEEEEEEEvNT_6ParamsE,@function
        .size           _ZN7cutlass13device_kernelIN5flash11enable_sm90INS1_16FlashAttnFwdSm90INS1_25CollectiveMainloopFwdSm90ILi2EN4cute5tupleIJNS5_1CILi1EEES8_S8_EEENS6_IJNS7_ILi192EEENS7_ILi160EEENS7_ILi64EEEEEELi64ENS_12float_e4m3_tEfNS_4arch4Sm90ELb0ELb1ELb1ELb1ELb0ELb1ELb0ELb1ELb1ELb0ELb0ELb0EEENS1_21CollectiveEpilogueFwdINS6_IJSA_SC_SB_EEES9_NS_10bfloat16_tESG_Li384ELb1ELb0ELb0ELb1EEENS1_36VarlenDynamicPersistentTileSchedulerILi192ELi160ELi384ELi128ELb0ELb0ELb1ELb1ELb0ELb1EEEEEEEEEvNT_6ParamsE,(.L_x_2167 - _ZN7cutlass13device_kernelIN5flash11enable_sm90INS1_16FlashAttnFwdSm90INS1_25CollectiveMainloopFwdSm90ILi2EN4cute5tupleIJNS5_1CILi1EEES8_S8_EEENS6_IJNS7_ILi192EEENS7_ILi160EEENS7_ILi64EEEEEELi64ENS_12float_e4m3_tEfNS_4arch4Sm90ELb0ELb1ELb1ELb1ELb0ELb1ELb0ELb1ELb1ELb0ELb0ELb0EEENS1_21CollectiveEpilogueFwdINS6_IJSA_SC_SB_EEES9_NS_10bfloat16_tESG_Li384ELb1ELb0ELb0ELb1EEENS1_36VarlenDynamicPersistentTileSchedulerILi192ELi160ELi384ELi128ELb0ELb0ELb1ELb1ELb0ELb1EEEEEEEEEvNT_6ParamsE)
        .other          _ZN7cutlass13device_kernelIN5flash11enable_sm90INS1_16FlashAttnFwdSm90INS1_25CollectiveMainloopFwdSm90ILi2EN4cute5tupleIJNS5_1CILi1EEES8_S8_EEENS6_IJNS7_ILi192EEENS7_ILi160EEENS7_ILi64EEEEEELi64ENS_12float_e4m3_tEfNS_4arch4Sm90ELb0ELb1ELb1ELb1ELb0ELb1ELb0ELb1ELb1ELb0ELb0ELb0EEENS1_21CollectiveEpilogueFwdINS6_IJSA_SC_SB_EEES9_NS_10bfloat16_tESG_Li384ELb1ELb0ELb0ELb1EEENS1_36VarlenDynamicPersistentTileSchedulerILi192ELi160ELi384ELi128ELb0ELb0ELb1ELb1ELb0ELb1EEEEEEEEEvNT_6ParamsE,@"STO_CUDA_ENTRY STV_DEFAULT"
_ZN7cutlass13device_kernelIN5flash11enable_sm90INS1_16FlashAttnFwdSm90INS1_25CollectiveMainloopFwdSm90ILi2EN4cute5tupleIJNS5_1CILi1EEES8_S8_EEENS6_IJNS7_ILi192EEENS7_ILi160EEENS7_ILi64EEEEEELi64ENS_12float_e4m3_tEfNS_4arch4Sm90ELb0ELb1ELb1ELb1ELb0ELb1ELb0ELb1ELb1ELb0ELb0ELb0EEENS1_21CollectiveEpilogueFwdINS6_IJSA_SC_SB_EEES9_NS_10bfloat16_tESG_Li384ELb1ELb0ELb0ELb1EEENS1_36VarlenDynamicPersistentTileSchedulerILi192ELi160ELi384ELi128ELb0ELb0ELb1ELb1ELb0ELb1EEEEEEEEEvNT_6ParamsE:
[----:B------:R-:W0:Y:S02]  /*0000*/  LDC R1, c[0x0][0x28] ;  /* 0x00000a00ff017b82 */ /* 0x000e240000000800 */
[----:B0-----:R-:W-:Y:S01]  /*0010*/  VIADD R1, R1, 0xffffff80 ;  /* 0xffffff8001017836 */ /* 0x001fe20000000000 */
[----:B------:R-:W0:Y:S01]  /*0020*/  S2R R3, SR_TID.X ;  /* 0x0000000000037919 */ /* 0x000e220000002100 */
[----:B------:R-:W-:Y:S01]  /*0030*/  ELECT P0, URZ, PT ;  /* 0x00000000003f782f */ /* 0x000fe20003800000 */
[----:B------:R-:W-:Y:S01]  /*0040*/  BSSY B0, `(.L_x_1049) ;  /* 0x0000016000007945 */ /* 0x000fe20003800000 */
[----:B0-----:R-:W-:-:S05]  /*0050*/  SHF.R.U32.HI R0, RZ, 0x5, R3 ;  /* 0x00000005ff007819 */ /* 0x001fca0000011603 */
        /* <DEDUP_REMOVED lines=20> */
.L_x_1050:
[----:B------:R-:W-:Y:S05]  /*01a0*/  BSYNC B0 ;  /* 0x0000000000007941 */ /* 0x000fea0003800000 */
.L_x_1049:
[----:B------:R-:W-:Y:S01]  /*01b0*/  VOTEU.ANY UP0, P0 ;  /* 0x00000000003f7886 */ /* 0x000fe20000000100 */
[----:B------:R-:W0:Y:S01]  /*01c0*/  SHFL.IDX PT, R2, R0, RZ, 0x1f ;  /* 0x00001fff00027589 */ /* 0x000e2200000e0000 */
[----:B------:R-:W-:Y:S01]  /*01d0*/  UMOV UR4, 0x1 ;  /* 0x0000000100047882 */ /* 0x000fe20000000000 */
[----:B------:R-:W-:Y:S01]  /*01e0*/  UMOV UR7, 0x180 ;  /* 0x0000018000077882 */ /* 0x000fe20000000000 */
[----:B------:R-:W-:Y:S01]  /*01f0*/  VOTEU.ANY UP1, P0 ;  /* 0x00000000003f7886 */ /* 0x000fe20000020100 */
[----:B------:R-:W1:Y:S01]  /*0200*/  @UP0 S2UR UR8, SR_CgaCtaId ;  /* 0x00000000000809c3 */ /* 0x000e620000008800 */
[----:B------:R-:W-:Y:S01]  /*0210*/  @UP0 UMOV UR6, 0x400 ;  /* 0x0000040000060882 */ /* 0x000fe20000000000 */
[----:B------:R-:W-:-:S04]  /*0220*/  @UP0 UIADD3 UR4, -UR4, 0x100000, URZ ;  /* 0x0010000004040890 */ /* 0x000fc8000fffe13f */
[----:B------:R-:W-:Y:S02]  /*0230*/  @UP0 USHF.L.U32 UR5, UR4, 0xb, URZ ;  /* 0x0000000b04050899 */ /* 0x000fe4000800063f */
[----:B------:R-:W-:Y:S01]  /*0240*/  @UP0 USHF.L.U32 UR4, UR4, 0x1, URZ ;  /* 0x0000000104040899 */ /* 0x000fe2000800063f */
[----:B0-----:R-:W-:Y:S02]  /*0250*/  ISETP.NE.AND P1, PT, R2, RZ, PT ;  /* 0x000000ff0200720c */ /* 0x001fe40003f25270 */
[----:B------:R-:W-:Y:S01]  /*0260*/  SHF.R.U32.HI R2, RZ, 0x7, R3 ;  /* 0x00000007ff027819 */ /* 0x000fe20000011603 */
[----:B-1----:R-:W-:Y:S02]  /*0270*/  @UP0 ULEA UR8, UR8, UR6, 0x18 ;  /* 0x0000000608080291 */ /* 0x002fe4000f8ec03f */
[----:B------:R-:W-:-:S04]  /*0280*/  @UP0 UIADD3 UR6, -UR7, 0x100000, URZ ;  /* 0x0010000007060890 */ /* 0x000fc8000fffe13f */
[----:B------:R-:W-:Y:S02]  /*0290*/  @UP0 USHF.L.U32 UR7, UR6, 0xb, URZ ;  /* 0x0000000b06070899 */ /* 0x000fe4000800063f */
[----:B------:R-:W-:Y:S01]  /*02a0*/  @UP0 USHF.L.U32 UR6, UR6, 0x1, URZ ;  /* 0x0000000106060899 */ /* 0x000fe2000800063f */
[----:B------:R-:W-:Y:S01]  /*02b0*/  VOTEU.ANY UP0, P0 ;  /* 0x00000000003f7886 */ /* 0x000fe20000000100 */
[----:B------:R-:W0:Y:S04]  /*02c0*/  SHFL.IDX PT, R2, R2, RZ, 0x1f ;  /* 0x00001fff02027589 */ /* 0x000e2800000e0000 */
[----:B------:R-:W1:Y:S02]  /*02d0*/  FENCE.VIEW.ASYNC.S ;  /* 0x00000000000073c6 */ /* 0x000e640000000000 */
[----:B-1----:R1:W2:Y:S04]  /*02e0*/  @UP0 SYNCS.EXCH.64 URZ, [UR8+0x13200], UR4 ;  /* 0x01320004083f05b2 */ /* 0x0022a80008000100 */
[----:B------:R1:W3:Y:S01]  /*02f0*/  @UP1 SYNCS.EXCH.64 URZ, [UR8+0x13220], UR6 ;  /* 0x01322006083f15b2 */ /* 0x0002e20008000100 */
[----:B------:R-:W-:Y:S05]  /*0300*/  @P1 BRA `(.L_x_1051) ;  /* 0x0000000000481947 */ /* 0x000fea0003800000 */
        /* <DEDUP_REMOVED lines=14> */
[----:B------:R4:W0:Y:S01]  /*03f0*/  SYNCS.EXCH.64 URZ, [UR8+0x13240], UR4 ;  /* 0x01324004083f75b2 */ /* 0x0008220008000100 */
[----:B------:R4:W0:Y:S01]  /*0400*/  SYNCS.EXCH.64 URZ, [UR8+0x13238], UR6 ;  /* 0x01323806083f75b2 */ /* 0x0008220008000100 */
[----:B------:R4:W0:Y:S02]  /*0410*/  SYNCS.EXCH.64 URZ, [UR8+0x13248], UR4 ;  /* 0x01324804083f75b2 */ /* 0x0008240008000100 */
[----:B----4-:R-:W-:Y:S01]  /*0420*/  NOP ;  /* 0x0000000000007918 */ /* 0x010fe20000000000 */
.L_x_1051:
        /* <DEDUP_REMOVED lines=22> */
.L_x_1052:
        /* <DEDUP_REMOVED lines=14> */
[----:B------:R4:W0:Y:S01]  /*0670*/  SYNCS.EXCH.64 URZ, [UR6+0x13280], UR4 ;  /* 0x01328004063f75b2 */ /* 0x0008220008000100 */
[----:B------:R4:W0:Y:S01]  /*0680*/  SYNCS.EXCH.64 URZ, [UR6+0x13278], UR4 ;  /* 0x01327804063f75b2 */ /* 0x0008220008000100 */
[----:B------:R4:W0:Y:S02]  /*0690*/  SYNCS.EXCH.64 URZ, [UR6+0x13288], UR4 ;  /* 0x01328804063f75b2 */ /* 0x0008240008000100 */
[----:B----4-:R-:W-:Y:S01]  /*06a0*/  NOP ;  /* 0x0000000000007918 */ /* 0x010fe20000000000 */
.L_x_1053:
        /* <DEDUP_REMOVED lines=22> */
.L_x_1054:
        /* <DEDUP_REMOVED lines=22> */
.L_x_1055:
[----:B0-----:R-:W-:Y:S01]  /*0970*/  ISETP.NE.AND P0, PT, R2, RZ, PT ;  /* 0x000000ff0200720c */ /* 0x001fe20003f05270 */
[----:B------:R-:W-:Y:S01]  /*0980*/  IMAD.MOV.U32 R2, RZ, RZ, 0x1 ;  /* 0x00000001ff027424 */ /* 0x000fe200078e00ff */
[----:B------:R-:W-:Y:S01]  /*0990*/  NOP ;  /* 0x0000000000007918 */ /* 0x000fe20000000000 */
[----:B------:R-:W-:Y:S01]  /*09a0*/  ULDC.64 UR44, c[0x0][0x208] ;  /* 0x00008200002c7ab9 */ /* 0x000fe20000000a00 */
[----:B------:R-:W-:Y:S02]  /*09b0*/  BSSY B8, `(.L_x_1056) ;  /* 0x0002179000087945 */ /* 0x000fe40003800000 */
[----:B------:R-:W-:-:S05]  /*09c0*/  SEL R2, R2, 0x2, !P0 ;  /* 0x0000000202027807 */ /* 0x000fca0004000000 */
[----:B------:R0:W-:Y:S01]  /*09d0*/  STL [R1+0x14], R2 ;  /* 0x0000140201007387 */ /* 0x0001e20000100800 */
[----:B-123--:R-:W-:Y:S06]  /*09e0*/  BAR.SYNC.DEFER_BLOCKING 0x0 ;  /* 0x0000000000007b1d */ /* 0x00efec0000010000 */
[----:B------:R-:W-:Y:S05]  /*09f0*/  @!P0 BRA `(.L_x_1057) ;  /* 0x000001bc00108947 */ /* 0x000fea0003800000 */
.L_x_1058:
[----:B------:R-:W-:-:S08]  /*0a00*/  NOP ;  /* 0x0000000000007918 */ /* 0x000fd00000000000 */
[----:B------:R-:W1:Y:S02]  /*0a10*/  USETMAXREG.TRY_ALLOC.CTAPOOL UP0, 0xa0 ;  /* 0x000000a0000079c8 */ /* 0x000e640008000600 */
[----:B-1----:R-:W-:-:S13]  /*0a20*/  PLOP3.LUT P0, PT, PT, PT, UP0, 0x80, 0x0 ;  /* 0x000000000000781c */ /* 0x002fda0003f0f008 */
[----:B------:R-:W-:Y:S05]  /*0a30*/  @!P0 BRA `(.L_x_1058) ;  /* 0xfffffffc00f08947 */ /* 0x000fea000383ffff */
[----:B------:R-:W1:Y:S08]  /*0a40*/  S2UR UR4, SR_CgaCtaId ;  /* 0x00000000000479c3 */ /* 0x000e700000008800 */
[----:B------:R-:W-:Y:S06]  /*0a50*/  BAR.ARV 0x8, 0x1a0 ;  /* 0x0206800000007b1d */ /* 0x000fec0000002000 */
[----:B------:R-:W-:-:S02]  /*0a60*/  MOV R18, 0x400 ;  /* 0x0000040000127802 */ /* 0x000fc40000000f00 */
[----:B------:R-:W-:Y:S01]  /*0a70*/  BAR.SYNC.DEFER_BLOCKING 0x5, 0x200 ;  /* 0x0148000000007b1d */ /* 0x000fe20000010000 */
[----:B-1----:R-:W-:-:S05]  /*0a80*/  IMAD.U32 R0, RZ, RZ, UR4 ;  /* 0x00000004ff007e24 */ /* 0x002fca000f8e00ff */
[----:B------:R-:W-:Y:S01]  /*0a90*/  ULDC UR4, c[0x0][0xc14] ;  /* 0x0003050000047ab9 */ /* 0x000fe20000000800 */
[----:B------:R-:W-:Y:S01]  /*0aa0*/  LEA R18, R0, R18, 0x18 ;  /* 0x0000001200127211 */ /* 0x000fe200078ec0ff */
[----:B------:R-:W-:Y:S04]  /*0ab0*/  STL [R1+0x30], R0 ;  /* 0x0000300001007387 */ /* 0x000fe80000100800 */
[----:B------:R-:W1:Y:S01]  /*0ac0*/  LDS.128 R12, [R18+0x132d0] ;  /* 0x0132d000120c7984 */ /* 0x000e620000000c00 */
[----:B------:R-:W-:Y:S06]  /*0ad0*/  BAR.ARV 0x4, 0x200 ;  /* 0x0108000000007b1d */ /* 0x000fec0000002000 */
[----:B-1----:R-:W-:-:S13]  /*0ae0*/  ISETP.GE.AND P0, PT, R15, UR4, PT ;  /* 0x000000040f007c0c */ /* 0x002fda000bf06270 */
[----:B------:R-:W-:Y:S05]  /*0af0*/  @P0 BRA `(.L_x_1059) ;  /* 0x0000021400900947 */ /* 0x000fea0003800000 */
[----:B------:R-:W2:Y:S01]  /*0b00*/  LDL.LU R12, [R1+0x14] ;  /* 0x00001400010c7983 */ /* 0x000ea20000300800 */
[----:B------:R-:W1:Y:S02]  /*0b10*/  S2R R0, SR_TID.X ;  /* 0x0000000000007919 */ /* 0x000e640000002100 */
[----:B-1----:R-:W-:-:S05]  /*0b20*/  VIADD R0, R0, 0xffffff80 ;  /* 0xffffff8000007836 */ /* 0x002fca0000000000 */
[----:B------:R-:W-:-:S04]  /*0b30*/  SHF.R.S32.HI R3, RZ, 0x1f, R0 ;  /* 0x0000001fff037819 */ /* 0x000fc80000011400 */
[CC--:B0-----:R-:W-:Y:S02]  /*0b40*/  LEA.HI R2, R3.reuse, R0.reuse, RZ, 0x7 ;  /* 0x0000000003027211 */ /* 0x0c1fe400078f38ff */
[-C--:B------:R-:W-:Y:S02]  /*0b50*/  LEA.HI R4, R0, R0.reuse, RZ, 0x1 ;  /* 0x0000000000047211 */ /* 0x080fe400078f08ff */
[----:B------:R-:W-:Y:S02]  /*0b60*/  LOP3.LUT R9, R2, 0xffffff80, RZ, 0xc0, !PT ;  /* 0xffffff8002097812 */ /* 0x000fe400078ec0ff */
[----:B------:R-:W-:Y:S02]  /*0b70*/  SHF.R.S32.HI R16, RZ, 0x1, R4 ;  /* 0x00000001ff107819 */ /* 0x000fe40000011404 */
[CC--:B------:R-:W-:Y:S01]  /*0b80*/  LEA.HI R5, R3.reuse, R0.reuse, RZ, 0x2 ;  /* 0x0000000003057211 */ /* 0x0c0fe200078f10ff */
[----:B------:R-:W-:Y:S01]  /*0b90*/  IMAD.IADD R9, R0, 0x1, -R9 ;  /* 0x0000000100097824 */ /* 0x000fe200078e0a09 */
[----:B------:R-:W-:-:S02]  /*0ba0*/  LEA.HI R7, R3, R0, RZ, 0x4 ;  /* 0x0000000003077211 */ /* 0x000fc400078f20ff */
[----:B------:R-:W-:Y:S02]  /*0bb0*/  SHF.R.S32.HI R2, RZ, 0x7, R2 ;  /* 0x00000007ff027819 */ /* 0x000fe40000011402 */
[C---:B------:R-:W-:Y:S02]  /*0bc0*/  LOP3.LUT R3, R4.reuse, 0xfffffffe, RZ, 0xc0, !PT ;  /* 0xfffffffe04037812 */ /* 0x040fe400078ec0ff */
[----:B------:R-:W-:Y:S02]  /*0bd0*/  LEA.HI R6, R4, R16, RZ, 0x1 ;  /* 0x0000001004067211 */ /* 0x000fe400078f08ff */
[--C-:B------:R-:W-:Y:S02]  /*0be0*/  SHF.R.S32.HI R4, RZ, 0x2, R5.reuse ;  /* 0x00000002ff047819 */ /* 0x100fe40000011405 */
[----:B------:R-:W-:Y:S02]  /*0bf0*/  SHF.R.S32.HI R5, RZ, 0x1f, R5 ;  /* 0x0000001fff057819 */ /* 0x000fe40000011405 */
[----:B------:R-:W-:Y:S01]  /*0c00*/  SHF.R.S32.HI R10, RZ, 0x1f, R9 ;  /* 0x0000001fff0a7819 */ /* 0x000fe20000011409 */
[----:B------:R-:W-:Y:S01]  /*0c10*/  IMAD.HI R8, R2, 0x55555556, RZ ;  /* 0x5555555602087827 */ /* 0x000fe200078e02ff */
[----:B------:R-:W-:-:S03]  /*0c20*/  LEA.HI R5, R5, R4, RZ, 0x2 ;  /* 0x0000000405057211 */ /* 0x000fc600078f10ff */
[----:B------:R-:W-:Y:S01]  /*0c30*/  IMAD.IADD R3, R0, 0x1, -R3 ;  /* 0x0000000100037824 */ /* 0x000fe200078e0a03 */
[----:B------:R-:W-:Y:S02]  /*0c40*/  LEA.HI R0, R10, R9, RZ, 0x2 ;  /* 0x000000090a007211 */ /* 0x000fe400078f10ff */
[----:B------:R-:W-:Y:S02]  /*0c50*/  LEA.HI R11, R8, R8, RZ, 0x1 ;  /* 0x00000008080b7211 */ /* 0x000fe400078f08ff */
[----:B------:R-:W-:Y:S02]  /*0c60*/  LOP3.LUT R5, R5, 0xfffffffc, RZ, 0xc0, !PT ;  /* 0xfffffffc05057812 */ /* 0x000fe400078ec0ff */
[--C-:B------:R-:W-:Y:S02]  /*0c70*/  SHF.R.S32.HI R8, RZ, 0x2, R0.reuse ;  /* 0x00000002ff087819 */ /* 0x100fe40000011400 */
[----:B------:R-:W-:Y:S01]  /*0c80*/  SHF.R.S32.HI R17, RZ, 0x1f, R0 ;  /* 0x0000001fff117819 */ /* 0x000fe20000011400 */
[----:B------:R-:W-:-:S03]  /*0c90*/  IMAD.IADD R5, R4, 0x1, -R5 ;  /* 0x0000000104057824 */ /* 0x000fc600078e0a05 */
[----:B------:R-:W-:Y:S01]  /*0ca0*/  LEA.HI R17, R17, R8, RZ, 0x3 ;  /* 0x0000000811117211 */ /* 0x000fe200078f18ff */
[----:B------:R-:W-:Y:S01]  /*0cb0*/  IMAD R11, R11, -0x3, R2 ;  /* 0xfffffffd0b0b7824 */ /* 0x000fe200078e0202 */
[----:B------:R-:W-:Y:S01]  /*0cc0*/  LOP3.LUT R6, R6, 0x3fffffe, RZ, 0xc0, !PT ;  /* 0x03fffffe06067812 */ /* 0x000fe200078ec0ff */
[----:B------:R-:W-:Y:S01]  /*0cd0*/  IMAD.SHL.U32 R5, R5, 0x80, RZ ;  /* 0x0000008005057824 */ /* 0x000fe200078e00ff */
[----:B------:R-:W-:Y:S02]  /*0ce0*/  LOP3.LUT R17, R17, 0xfffffff8, RZ, 0xc0, !PT ;  /* 0xfffffff811117812 */ /* 0x000fe400078ec0ff */
[----:B------:R-:W-:Y:S02]  /*0cf0*/  LEA.HI R10, R10, R9, RZ, 0x5 ;  /* 0x000000090a0a7211 */ /* 0x000fe400078f28ff */
[----:B------:R-:W-:Y:S01]  /*0d00*/  LOP3.LUT R2, R0, 0x7ffffffc, RZ, 0xc0, !PT ;  /* 0x7ffffffc00027812 */ /* 0x000fe200078ec0ff */
[----:B------:R-:W-:Y:S01]  /*0d10*/  IMAD.IADD R6, R16, 0x1, -R6 ;  /* 0x0000000110067824 */ /* 0x000fe200078e0a06 */
[----:B------:R-:W-:Y:S01]  /*0d20*/  SHF.R.S32.HI R10, RZ, 0x5, R10 ;  /* 0x00000005ff0a7819 */ /* 0x000fe2000001140a */
[----:B------:R-:W-:Y:S01]  /*0d30*/  IMAD.IADD R17, R8, 0x1, -R17 ;  /* 0x0000000108117824 */ /* 0x000fe200078e0a11 */
[----:B------:R-:W-:Y:S01]  /*0d40*/  LOP3.LUT R16, R5, 0x180, RZ, 0xc0, !PT ;  /* 0x0000018005107812 */ /* 0x000fe200078ec0ff */
[----:B------:R-:W-:-:S02]  /*0d50*/  IMAD.IADD R2, R9, 0x1, -R2 ;  /* 0x0000000109027824 */ /* 0x000fc400078e0a02 */
[----:B------:R-:W-:Y:S02]  /*0d60*/  IMAD R10, R10, 0x10, R17 ;  /* 0x000000100a0a7824 */ /* 0x000fe400078e0211 */
[----:B------:R-:W-:Y:S01]  /*0d70*/  STL [R1+0x4c], R16 ;  /* 0x00004c1001007387 */ /* 0x000fe20000100800 */
[----:B------:R-:W-:-:S03]  /*0d80*/  IMAD.SHL.U32 R22, R3, 0x10, RZ ;  /* 0x0000001003167824 */ /* 0x000fc600078e00ff */
[----:B------:R0:W-:Y:S01]  /*0d90*/  STL [R1+0x28], R2 ;  /* 0x0000280201007387 */ /* 0x0001e20000100800 */
[----:B------:R-:W-:-:S03]  /*0da0*/  SHF.R.S32.HI R7, RZ, 0x4, R7 ;  /* 0x00000004ff077819 */ /* 0x000fc60000011407 */
[----:B------:R-:W-:Y:S01]  /*0db0*/  STL [R1+0x54], R13 ;  /* 0x0000540d01007387 */ /* 0x000fe20000100800 */
[----:B0-----:R-:W-:Y:S01]  /*0dc0*/  IMAD R2, R11, 0x40, R10 ;  /* 0x000000400b027824 */ /* 0x001fe200078e020a */
[C---:B------:R-:W-:Y:S01]  /*0dd0*/  LOP3.LUT R0, R16.reuse, 0x10, R22, 0xf8, !PT ;  /* 0x0000001010007812 */ /* 0x040fe200078ef816 */
[----:B------:R-:W-:Y:S01]  /*0de0*/  IMAD R6, R7, 0x8, R6 ;  /* 0x0000000807067824 */ /* 0x000fe200078e0206 */
[----:B------:R-:W-:Y:S02]  /*0df0*/  SHF.R.U32.HI R3, RZ, 0x3, R16 ;  /* 0x00000003ff037819 */ /* 0x000fe40000011610 */
[----:B------:R2:W-:Y:S01]  /*0e00*/  STL [R1+0x78], R2 ;  /* 0x0000780201007387 */ /* 0x0005e20000100800 */
[----:B------:R-:W-:-:S03]  /*0e10*/  LOP3.LUT R4, R16, 0x30, R22, 0xf8, !PT ;  /* 0x0000003010047812 */ /* 0x000fc600078ef816 */
[----:B------:R-:W-:Y:S01]  /*0e20*/  STL [R1+0x58], R14 ;  /* 0x0000580e01007387 */ /* 0x000fe20000100800 */
[----:B------:R-:W-:-:S03]  /*0e30*/  LOP3.LUT R0, R0, R3, RZ, 0x3c, !PT ;  /* 0x0000000300007212 */ /* 0x000fc600078e3cff */
[----:B------:R-:W-:Y:S01]  /*0e40*/  STL [R1+0x5c], R15 ;  /* 0x00005c0f01007387 */ /* 0x000fe20000100800 */
[----:B------:R-:W-:-:S03]  /*0e50*/  LOP3.LUT R3, R4, R3, RZ, 0x3c, !PT ;  /* 0x0000000304037212 */ /* 0x000fc600078e3cff */
[----:B------:R-:W-:Y:S01]  /*0e60*/  STL [R1+0x6c], RZ ;  /* 0x00006cff01007387 */ /* 0x000fe20000100800 */
[----:B------:R-:W-:Y:S01]  /*0e70*/  CS2R R156, SRZ ;  /* 0x00000000009c7805 */ /* 0x000fe2000001ff00 */
[----:B------:R-:W-:Y:S01]  /*0e80*/  IMAD.MOV.U32 R19, RZ, RZ, RZ ;  /* 0x000000ffff137224 */ /* 0x000fe200078e00ff */
[----:B--2---:R-:W-:-:S05]  /*0e90*/  LOP3.LUT R2, R12, 0x1, RZ, 0xfc, !PT ;  /* 0x000000010c027812 */ /* 0x004fca00078efcff */
[----:B------:R0:W-:Y:S02]  /*0ea0*/  STL [R1+0x10], R2 ;  /* 0x0000100201007387 */ /* 0x0001e40000100800 */
[----:B0-----:R-:W-:-:S04]  /*0eb0*/  IMAD.SHL.U32 R2, R6, 0x40, RZ ;  /* 0x0000004006027824 */ /* 0x001fc800078e00ff */
[----:B------:R-:W-:Y:S01]  /*0ec0*/  IMAD.IADD R4, R2, 0x1, R0 ;  /* 0x0000000102047824 */ /* 0x000fe200078e0200 */
[----:B------:R-:W-:Y:S01]  /*0ed0*/  IADD3 R0, R18, R2, R3 ;  /* 0x0000000212007210 */ /* 0x000fe20007ffe003 */
[----:B------:R0:W-:Y:S04]  /*0ee0*/  STL [R1+0x24], RZ ;  /* 0x000024ff01007387 */ /* 0x0001e80000100800 */
[----:B------:R0:W-:Y:S04]  /*0ef0*/  STL [R1+0x60], R2 ;  /* 0x0000600201007387 */ /* 0x0001e80000100800 */
[----:B------:R0:W-:Y:S04]  /*0f00*/  STL [R1+0x74], R0 ;  /* 0x0000740001007387 */ /* 0x0001e80000100800 */
[----:B------:R0:W-:Y:S02]  /*0f10*/  STL [R1+0x40], R4 ;  /* 0x0000400401007387 */ /* 0x0001e40000100800 */
.L_x_1249:
[----:B--23-5:R-:W2:Y:S01]  /*0f20*/  LDL R27, [R1+0x5c] ;  /* 0x00005c00011b7983 */ /* 0x02cea20000100800 */
[----:B------:R-:W-:Y:S01]  /*0f30*/  ULDC.64 UR4, c[0x0][0xa28] ;  /* 0x00028a0000047ab9 */ /* 0x000fe20000000a00 */
[----:B01----:R-:W2:Y:S01]  /*0f40*/  LDC.64 R4, c[0x0][0xa08] ;  /* 0x00028200ff047b82 */ /* 0x003ea20000000a00 */
[----:B------:R-:W-:Y:S01]  /*0f50*/  ISETP.NE.U32.AND P0, PT, RZ, UR4, PT ;  /* 0x00000004ff007c0c */ /* 0x000fe2000bf05070 */
[----:B------:R-:W3:Y:S04]  /*0f60*/  LDL R12, [R1+0x54] ;  /* 0x00005400010c7983 */ /* 0x000ee80000100800 */
[----:B------:R-:W4:Y:S01]  /*0f70*/  LDL R26, [R1+0x58] ;  /* 0x00005800011a7983 */ /* 0x000f220000100800 */
[----:B------:R-:W-:Y:S01]  /*0f80*/  ISETP.NE.AND.EX P0, PT, RZ, UR5, PT, P0 ;  /* 0x00000005ff007c0c */ /* 0x000fe2000bf05300 */
[----:B------:R-:W-:Y:S01]  /*0f90*/  ULDC.64 UR4, c[0x0][0xa18] ;  /* 0x0002860000047ab9 */ /* 0x000fe20000000a00 */
[----:B------:R-:W-:Y:S01]  /*0fa0*/  IMAD.MOV.U32 R0, RZ, RZ, RZ ;  /* 0x000000ffff007224 */ /* 0x000fe200078e00ff */
[----:B------:R-:W-:Y:S01]  /*0fb0*/  ISETP.NE.U32.AND P1, PT, RZ, UR4, PT ;  /* 0x00000004ff007c0c */ /* 0x000fe2000bf25070 */
[----:B------:R-:W-:Y:S01]  /*0fc0*/  IMAD.MOV.U32 R24, RZ, RZ, RZ ;  /* 0x000000ffff187224 */ /* 0x000fe200078e00ff */
[----:B------:R-:W-:-:S02]  /*0fd0*/  ULDC.64 UR6, c[0x0][0xa20] ;  /* 0x0002880000067ab9 */ /* 0x000fc40000000a00 */
[----:B------:R-:W-:Y:S01]  /*0fe0*/  ISETP.NE.AND.EX P1, PT, RZ, UR5, PT, P1 ;  /* 0x00000005ff007c0c */ /* 0x000fe2000bf25310 */
[----:B------:R-:W-:-:S05]  /*0ff0*/  ULDC.64 UR4, c[0x0][0xa08] ;  /* 0x0002820000047ab9 */ /* 0x000fca0000000a00 */
[----:B------:R-:W0:Y:S08]  /*1000*/  @P0 LDC.64 R2, c[0x0][0xa28] ;  /* 0x00028a00ff020b82 */ /* 0x000e300000000a00 */
[----:B------:R-:W1:Y:S01]  /*1010*/  @P1 LDC.64 R6, c[0x0][0xa18] ;  /* 0x00028600ff061b82 */ /* 0x000e620000000a00 */
[----:B------:R-:W-:Y:S01]  /*1020*/  ISETP.NE.U32.AND P3, PT, RZ, UR4, PT ;  /* 0x00000004ff007c0c */ /* 0x000fe2000bf65070 */
[----:B------:R-:W-:-:S02]  /*1030*/  ULDC UR4, c[0x0][0x288] ;  /* 0x0000a20000047ab9 */ /* 0x000fc40000000800 */
[----:B------:R-:W-:Y:S01]  /*1040*/  IMAD.U32 R10, RZ, RZ, UR4 ;  /* 0x00000004ff0a7e24 */ /* 0x000fe2000f8e00ff */
[----:B------:R-:W-:Y:S01]  /*1050*/  ISETP.NE.AND.EX P3, PT, RZ, UR5, PT, P3 ;  /* 0x00000005ff007c0c */ /* 0x000fe2000bf65330 */
[----:B------:R-:W-:Y:S01]  /*1060*/  ULDC.64 UR4, c[0x0][0x3f8] ;  /* 0x0000fe0000047ab9 */ /* 0x000fe20000000a00 */
[----:B--2---:R-:W-:-:S04]  /*1070*/  IMAD.WIDE R8, R27, 0x4, R4 ;  /* 0x000000041b087825 */ /* 0x004fc800078e0204 */
[----:B-1----:R-:W-:-:S07]  /*1080*/  @P1 IMAD.WIDE R4, R27, 0x4, R6 ;  /* 0x000000041b041825 */ /* 0x002fce00078e0206 */
[----:B------:R1:W5:Y:S04]  /*1090*/  @P3 LDG.E R24, desc[UR44][R8.64] ;  /* 0x0000002c08183981 */ /* 0x000368000c1e1900 */
[----:B------:R-:W2:Y:S01]  /*10a0*/  @P1 LDG.E R10, desc[UR44][R4.64] ;  /* 0x0000002c040a1981 */ /* 0x000ea2000c1e1900 */
[----:B0-----:R-:W-:-:S05]  /*10b0*/  @P0 IMAD.WIDE R2, R27, 0x4, R2 ;  /* 0x000000041b020825 */ /* 0x001fca00078e0202 */
[----:B------:R1:W5:Y:S01]  /*10c0*/  @P0 LDG.E R0, desc[UR44][R2.64] ;  /* 0x0000002c02000981 */ /* 0x000362000c1e1900 */
[----:B------:R-:W-:-:S03]  /*10d0*/  UISETP.NE.U32.AND UP0, UPT, UR4, URZ, UPT ;  /* 0x0000003f0400728c */ /* 0x000fc6000bf05070 */
[----:B------:R-:W-:Y:S01]  /*10e0*/  ULDC UR4, c[0x0][0x404] ;  /* 0x0001010000047ab9 */ /* 0x000fe20000000800 */
[----:B------:R-:W-:Y:S01]  /*10f0*/  UISETP.NE.AND.EX UP0, UPT, UR5, URZ, UPT, UP0 ;  /* 0x0000003f0500728c */ /* 0x000fe2000bf05300 */
[----:B------:R-:W-:Y:S02]  /*1100*/  ISETP.NE.U32.AND P2, PT, RZ, UR6, PT ;  /* 0x00000006ff007c0c */ /* 0x000fe4000bf45070 */
[----:B------:R-:W-:Y:S01]  /*1110*/  ULDC UR5, c[0x0][0x2e0] ;  /* 0x0000b80000057ab9 */ /* 0x000fe20000000800 */
[----:B------:R-:W-:Y:S01]  /*1120*/  USEL UR4, UR4, 0x1, UP0 ;  /* 0x0000000104047887 */ /* 0x000fe20008000000 */
[----:B------:R-:W-:-:S03]  /*1130*/  ISETP.NE.AND.EX P2, PT, RZ, UR7, PT, P2 ;  /* 0x00000007ff007c0c */ /* 0x000fc6000bf45320 */
[----:B------:R-:W-:-:S03]  /*1140*/  UIMAD UR4, UR4, UR5, URZ ;  /* 0x00000005040472a4 */ /* 0x000fc6000f8e023f */
[----:B------:R-:W-:Y:S01]  /*1150*/  ULDC UR5, c[0x0][0x338] ;  /* 0x0000ce0000057ab9 */ /* 0x000fe20000000800 */
[----:B--2---:R1:W-:Y:S04]  /*1160*/  STL [R1+0x38], R10 ;  /* 0x0000380a01007387 */ /* 0x0043e80000100800 */
[----:B---3--:R1:W-:Y:S04]  /*1170*/  STL [R1+0x70], R12 ;  /* 0x0000700c01007387 */ /* 0x0083e80000100800 */
[----:B----4-:R1:W-:Y:S04]  /*1180*/  STL [R1+0x64], R26 ;  /* 0x0000641a01007387 */ /* 0x0103e80000100800 */
[----:B------:R1:W-:Y:S01]  /*1190*/  STL [R1+0x68], R27 ;  /* 0x0000681b01007387 */ /* 0x0003e20000100800 */
[----:B------:R-:W-:Y:S01]  /*11a0*/  IMAD.MOV.U32 R13, RZ, RZ, R10 ;  /* 0x000000ffff0d7224 */ /* 0x000fe200078e000a */
[----:B------:R-:W-:Y:S06]  /*11b0*/  @P1 BRA `(.L_x_1060) ;  /* 0x0000000000281947 */ /* 0x000fec0003800000 */
[----:B------:R-:W-:Y:S02]  /*11c0*/  ULDC.64 UR6, c[0x0][0xa00] ;  /* 0x0002800000067ab9 */ /* 0x000fe40000000a00 */
[----:B------:R-:W-:-:S04]  /*11d0*/  ISETP.NE.U32.AND P0, PT, RZ, UR6, PT ;  /* 0x00000006ff007c0c */ /* 0x000fc8000bf05070 */
[----:B------:R-:W-:-:S13]  /*11e0*/  ISETP.NE.AND.EX P0, PT, RZ, UR7, PT, P0 ;  /* 0x00000007ff007c0c */ /* 0x000fda000bf05300 */
[----:B------:R-:W-:Y:S05]  /*11f0*/  @!P0 BRA `(.L_x_1060) ;  /* 0x0000000000188947 */ /* 0x000fea0003800000 */
[----:B-1----:R-:W0:Y:S02]  /*1200*/  LDC.64 R2, c[0x0][0xa00] ;  /* 0x00028000ff027b82 */ /* 0x002e240000000a00 */
[----:B0-----:R-:W-:-:S05]  /*1210*/  IMAD.WIDE R2, R27, 0x4, R2 ;  /* 0x000000041b027825 */ /* 0x001fca00078e0202 */
[----:B------:R-:W2:Y:S04]  /*1220*/  LDG.E R4, desc[UR44][R2.64] ;  /* 0x0000002c02047981 */ /* 0x000ea8000c1e1900 */
[----:B------:R-:W2:Y:S02]  /*1230*/  LDG.E R5, desc[UR44][R2.64+0x4] ;  /* 0x0000042c02057981 */ /* 0x000ea4000c1e1900 */
[----:B--2---:R-:W-:-:S05]  /*1240*/  IMAD.IADD R13, R5, 0x1, -R4 ;  /* 0x00000001050d7824 */ /* 0x004fca00078e0a04 */
[----:B------:R0:W-:Y:S02]  /*1250*/  STL [R1+0x38], R13 ;  /* 0x0000380d01007387 */ /* 0x0001e40000100800 */
.L_x_1060:
[----:B------:R-:W-:Y:S02]  /*1260*/  IMAD.U32 R50, RZ, RZ, UR5 ;  /* 0x00000005ff327e24 */ /* 0x000fe4000f8e00ff */
[----:B------:R-:W-:Y:S01]  /*1270*/  IMAD.U32 R25, RZ, RZ, UR4 ;  /* 0x00000004ff197e24 */ /* 0x000fe2000f8e00ff */
[----:B------:R-:W-:Y:S06]  /*1280*/  @!P2 BRA `(.L_x_1061) ;  /* 0x000000000010a947 */ /* 0x000fec0003800000 */
[----:B-1----:R-:W1:Y:S02]  /*1290*/  LDC.64 R2, c[0x0][0xa20] ;  /* 0x00028800ff027b82 */ /* 0x002e640000000a00 */
[----:B-1----:R-:W-:-:S05]  /*12a0*/  IMAD.WIDE R2, R27, 0x4, R2 ;  /* 0x000000041b027825 */ /* 0x002fca00078e0202 */
[----:B------:R2:W5:Y:S01]  /*12b0*/  LDG.E R25, desc[UR44][R2.64] ;  /* 0x0000002c02197981 */ /* 0x000562000c1e1900 */
[----:B------:R-:W-:Y:S05]  /*12c0*/  BRA `(.L_x_1062) ;  /* 0x0000000000107947 */ /* 0x000fea0003800000 */
.L_x_1061:
[----:B------:R-:W-:Y:S05]  /*12d0*/  @!P3 BRA `(.L_x_1062) ;  /* 0x00000000000cb947 */ /* 0x000fea0003800000 */
[----:B-1----:R-:W2:Y:S04]  /*12e0*/  LDG.E R2, desc[UR44][R8.64] ;  /* 0x0000002c08027981 */ /* 0x002ea8000c1e1900 */
[----:B------:R-:W2:Y:S02]  /*12f0*/  LDG.E R25, desc[UR44][R8.64+0x4] ;  /* 0x0000042c08197981 */ /* 0x000ea4000c1e1900 */
[----:B--2---:R-:W-:-:S07]  /*1300*/  IMAD.IADD R25, R25, 0x1, -R2 ;  /* 0x0000000119197824 */ /* 0x004fce00078e0a02 */
.L_x_1062:
[----:B------:R-:W-:Y:S01]  /*1310*/  ULDC.64 UR4, c[0x0][0xa10] ;  /* 0x0002840000047ab9 */ /* 0x000fe20000000a00 */
[----:B-1----:R-:W1:Y:S01]  /*1320*/  LDC.64 R8, c[0x0][0x9e0] ;  /* 0x00027800ff087b82 */ /* 0x002e620000000a00 */
[----:B------:R-:W-:-:S04]  /*1330*/  ISETP.NE.U32.AND P0, PT, RZ, UR4, PT ;  /* 0x00000004ff007c0c */ /* 0x000fc8000bf05070 */
[----:B------:R-:W-:Y:S01]  /*1340*/  ISETP.NE.AND.EX P0, PT, RZ, UR5, PT, P0 ;  /* 0x00000005ff007c0c */ /* 0x000fe2000bf05300 */
[----:B------:R-:W-:Y:S02]  /*1350*/  ULDC.64 UR4, c[0x0][0xa30] ;  /* 0x00028c0000047ab9 */ /* 0x000fe40000000a00 */
[----:B------:R-:W-:-:S04]  /*1360*/  ISETP.NE.U32.AND P1, PT, RZ, UR4, PT ;  /* 0x00000004ff007c0c */ /* 0x000fc8000bf25070 */
[----:B------:R-:W-:-:S06]  /*1370*/  ISETP.NE.AND.EX P1, PT, RZ, UR5, PT, P1 ;  /* 0x00000005ff007c0c */ /* 0x000fcc000bf25310 */
[----:B--2---:R-:W2:Y:S08]  /*1380*/  @P0 LDC.64 R2, c[0x0][0xa10] ;  /* 0x00028400ff020b82 */ /* 0x004eb00000000a00 */
[----:B------:R-:W3:Y:S01]  /*1390*/  @P1 LDC.64 R4, c[0x0][0xa30] ;  /* 0x00028c00ff041b82 */ /* 0x000ee20000000a00 */
[----:B--2---:R-:W-:-:S05]  /*13a0*/  @P0 IMAD.WIDE R2, R27, 0x4, R2 ;  /* 0x000000041b020825 */ /* 0x004fca00078e0202 */
[----:B------:R-:W2:Y:S04]  /*13b0*/  @P0 LDG.E R6, desc[UR44][R2.64] ;  /* 0x0000002c02060981 */ /* 0x000ea8000c1e1900 */
[----:B------:R-:W2:Y:S01]  /*13c0*/  @P0 LDG.E R7, desc[UR44][R2.64+0x4] ;  /* 0x0000042c02070981 */ /* 0x000ea2000c1e1900 */
[----:B-----5:R-:W-:Y:S02]  /*13d0*/  IMAD.IADD R10, R25, 0x1, -R0 ;  /* 0x00000001190a7824 */ /* 0x020fe400078e0a00 */
[----:B------:R-:W-:Y:S02]  /*13e0*/  IMAD.MOV.U32 R47, RZ, RZ, R25 ;  /* 0x000000ffff2f7224 */ /* 0x000fe400078e0019 */
[----:B---3--:R-:W-:-:S05]  /*13f0*/  @P1 IMAD.WIDE R4, R27, 0x4, R4 ;  /* 0x000000041b041825 */ /* 0x008fca00078e0204 */
[----:B------:R3:W5:Y:S01]  /*1400*/  @P1 LDG.E R47, desc[UR44][R4.64] ;  /* 0x0000002c042f1981 */ /* 0x000762000c1e1900 */
[----:B-1----:R-:W-:Y:S01]  /*1410*/  ISETP.GE.AND P1, PT, R9, 0x1, PT ;  /* 0x000000010900780c */ /* 0x002fe20003f26270 */
[----:B--2---:R-:W-:Y:S02]  /*1420*/  @P0 IMAD.IADD R50, R7, 0x1, -R6 ;  /* 0x0000000107320824 */ /* 0x004fe400078e0a06 */
[----:B------:R-:W-:Y:S02]  /*1430*/  IMAD.MOV.U32 R6, RZ, RZ, 0xc0 ;  /* 0x000000c0ff067424 */ /* 0x000fe400078e00ff */
[----:B------:R-:W-:Y:S02]  /*1440*/  IMAD.IADD R11, R10, 0x1, R50 ;  /* 0x000000010a0b7824 */ /* 0x000fe400078e0232 */
[----:B------:R-:W-:Y:S02]  /*1450*/  IMAD R2, R12, R6, 0xc0 ;  /* 0x000000c00c027424 */ /* 0x000fe400078e0206 */
[C---:B------:R-:W-:Y:S01]  /*1460*/  VIADD R0, R11.reuse, 0x9f ;  /* 0x0000009f0b007836 */ /* 0x040fe20000000000 */
[----:B------:R3:W-:Y:S02]  /*1470*/  STL [R1+0x3c], R11 ;  /* 0x00003c0b01007387 */ /* 0x0007e40000100800 */
[----:B------:R-:W-:Y:S01]  /*1480*/  IADD3 R7, R11, R2, -R13 ;  /* 0x000000020b077210 */ /* 0x000fe20007ffe80d */
[----:B------:R-:W-:-:S05]  /*1490*/  IMAD.HI R0, R0, 0x66666667, RZ ;  /* 0x6666666700007827 */ /* 0x000fca00078e02ff */
[----:B------:R-:W-:-:S04]  /*14a0*/  SHF.R.U32.HI R3, RZ, 0x1f, R0 ;  /* 0x0000001fff037819 */ /* 0x000fc80000011600 */
[----:B------:R-:W-:Y:S01]  /*14b0*/  LEA.HI.SX32 R106, R0, R3, 0x1a ;  /* 0x00000003006a7211 */ /* 0x000fe200078fd2ff */
[----:B------:R-:W-:Y:S01]  /*14c0*/  IMAD.IADD R0, R7, 0x1, R8 ;  /* 0x0000000107007824 */ /* 0x000fe200078e0208 */
[----:B---3--:R-:W-:Y:S06]  /*14d0*/  @!P1 BRA `(.L_x_1063) ;  /* 0x0000000000489947 */ /* 0x008fec0003800000 */
[C---:B------:R-:W-:Y:S01]  /*14e0*/  ISETP.GT.AND P0, PT, R7.reuse, RZ, PT ;  /* 0x000000ff0700720c */ /* 0x040fe20003f04270 */
[----:B------:R-:W-:Y:S01]  /*14f0*/  BSSY B0, `(.L_x_1064) ;  /* 0x000000e000007945 */ /* 0x000fe20003800000 */
[----:B------:R-:W-:-:S11]  /*1500*/  VIADD R2, R7, 0xffffffff ;  /* 0xffffffff07027836 */ /* 0x000fd60000000000 */
        /* <DEDUP_REMOVED lines=8> */
.L_x_1065:
[----:B------:R-:W-:-:S13]  /*1590*/  ISETP.NE.AND P0, PT, R9, 0x1, PT ;  /* 0x000000010900780c */ /* 0x000fda0003f05270 */
[----:B------:R-:W1:Y:S02]  /*15a0*/  @P0 LDC.64 R4, c[0x0][0x9e8] ;  /* 0x00027a00ff040b82 */ /* 0x000e640000000a00 */
[----:B-1----:R-:W-:-:S05]  /*15b0*/  @P0 IMAD.HI.U32 R4, R2, R4, RZ ;  /* 0x0000000402040227 */ /* 0x002fca00078e00ff */
[----:B------:R-:W-:-:S07]  /*15c0*/  @P0 SHF.R.U32.HI R2, RZ, R5, R4 ;  /* 0x00000005ff020219 */ /* 0x000fce0000011604 */
.L_x_1066:
[----:B------:R-:W-:Y:S05]  /*15d0*/  BSYNC B0 ;  /* 0x0000000000007941 */ /* 0x000fea0003800000 */
.L_x_1064:
[----:B------:R-:W-:-:S05]  /*15e0*/  IMAD R3, R2, R9, R9 ;  /* 0x0000000902037224 */ /* 0x000fca00078e0209 */
[----:B------:R-:W-:-:S07]  /*15f0*/  VIMNMX R0, R0, R3, PT ;  /* 0x0000000300007248 */ /* 0x000fce0003fe0100 */
.L_x_1063:
[----:B------:R-:W-:Y:S01]  /*1600*/  IMAD R2, R12, 0xc0, -R13 ;  /* 0x000000c00c027824 */ /* 0x000fe200078e0a0d */
[----:B------:R-:W-:-:S03]  /*1610*/  ULDC UR4, c[0x0][0x9dc] ;  /* 0x0002770000047ab9 */ /* 0x000fc60000000800 */
[----:B------:R-:W-:-:S04]  /*1620*/  IMAD.IADD R2, R11, 0x1, R2 ;  /* 0x000000010b027824 */ /* 0x000fc800078e0202 */
[----:B------:R-:W-:Y:S01]  /*1630*/  VIADD R3, R2, -UR4 ;  /* 0x8000000402037c36 */ /* 0x000fe20008000000 */
[----:B------:R-:W-:Y:S06]  /*1640*/  @!P1 BRA `(.L_x_1067) ;  /* 0x0000000000449947 */ /* 0x000fec0003800000 */
[----:B------:R-:W-:Y:S01]  /*1650*/  ISETP.GT.AND P0, PT, R2, -0x1, PT ;  /* 0xffffffff0200780c */ /* 0x000fe20003f04270 */
[----:B------:R-:W-:-:S12]  /*1660*/  BSSY B0, `(.L_x_1068) ;  /* 0x000000d000007945 */ /* 0x000fd80003800000 */
        /* <DEDUP_REMOVED lines=8> */
.L_x_1069:
[----:B------:R-:W-:-:S13]  /*16f0*/  ISETP.NE.AND P0, PT, R9, 0x1, PT ;  /* 0x000000010900780c */ /* 0x000fda0003f05270 */
[----:B------:R-:W1:Y:S02]  /*1700*/  @P0 LDC.64 R4, c[0x0][0x9e8] ;  /* 0x00027a00ff040b82 */ /* 0x000e640000000a00 */
[----:B-1----:R-:W-:-:S05]  /*1710*/  @P0 IMAD.HI.U32 R4, R2, R4, RZ ;  /* 0x0000000402040227 */ /* 0x002fca00078e00ff */
[----:B------:R-:W-:-:S07]  /*1720*/  @P0 SHF.R.U32.HI R2, RZ, R5, R4 ;  /* 0x00000005ff020219 */ /* 0x000fce0000011604 */
.L_x_1070:
[----:B------:R-:W-:Y:S05]  /*1730*/  BSYNC B0 ;  /* 0x0000000000007941 */ /* 0x000fea0003800000 */
.L_x_1068:
[----:B------:R-:W-:-:S05]  /*1740*/  IMAD R2, R2, R9, RZ ;  /* 0x0000000902027224 */ /* 0x000fca00078e02ff */
[----:B------:R-:W-:-:S07]  /*1750*/  VIMNMX R3, R3, R2, !PT ;  /* 0x0000000203037248 */ /* 0x000fce0007fe0100 */
.L_x_1067:
[----:B------:R-:W-:Y:S02]  /*1760*/  VIADD R0, R0, 0x9f ;  /* 0x0000009f00007836 */ /* 0x000fe40000000000 */
[----:B------:R-:W-:-:S04]  /*1770*/  IMAD.HI R2, R3, 0x66666667, RZ ;  /* 0x6666666703027827 */ /* 0x000fc800078e02ff */
[----:B------:R-:W-:Y:S01]  /*1780*/  IMAD.HI R0, R0, 0x66666667, RZ ;  /* 0x6666666700007827 */ /* 0x000fe200078e02ff */
[----:B------:R-:W-:-:S04]  /*1790*/  SHF.R.U32.HI R5, RZ, 0x1f, R2 ;  /* 0x0000001fff057819 */ /* 0x000fc80000011602 */
[----:B------:R-:W-:Y:S02]  /*17a0*/  SHF.R.U32.HI R3, RZ, 0x1f, R0 ;  /* 0x0000001fff037819 */ /* 0x000fe40000011600 */
[----:B------:R-:W-:Y:S02]  /*17b0*/  LEA.HI.SX32 R5, R2, R5, 0x1a ;  /* 0x0000000502057211 */ /* 0x000fe400078fd2ff */
[----:B------:R-:W-:Y:S02]  /*17c0*/  LEA.HI.SX32 R3, R0, R3, 0x1a ;  /* 0x0000000300037211 */ /* 0x000fe400078fd2ff */
[----:B------:R-:W-:Y:S02]  /*17d0*/  VIMNMX R5, RZ, R5, !PT ;  /* 0x00000005ff057248 */ /* 0x000fe40007fe0100 */
[----:B------:R-:W-:-:S03]  /*17e0*/  VIMNMX R3, R106, R3, PT ;  /* 0x000000036a037248 */ /* 0x000fc60003fe0100 */
[--C-:B------:R-:W-:Y:S02]  /*17f0*/  IMAD R5, R5, 0xa0, -R10.reuse ;  /* 0x000000a005057824 */ /* 0x100fe400078e0a0a */
[----:B------:R-:W-:-:S03]  /*1800*/  IMAD R3, R3, 0xa0, -R10 ;  /* 0x000000a003037824 */ /* 0x000fc600078e0a0a */
[----:B------:R-:W-:Y:S02]  /*1810*/  VIMNMX R5, RZ, R5, !PT ;  /* 0x00000005ff057248 */ /* 0x000fe40007fe0100 */
[----:B------:R-:W-:-:S03]  /*1820*/  VIMNMX R0, R3, R50, PT ;  /* 0x0000003203007248 */ /* 0x000fc60003fe0100 */
[----:B------:R-:W-:Y:S01]  /*1830*/  IMAD.WIDE.U32 R2, R5, -0x33333333, RZ ;  /* 0xcccccccd05027825 */ /* 0x000fe200078e00ff */
[----:B------:R-:W-:-:S04]  /*1840*/  ISETP.GT.AND P0, PT, R0, R5, PT ;  /* 0x000000050000720c */ /* 0x000fc80003f04270 */
[----:B------:R-:W-:-:S05]  /*1850*/  SHF.R.U32.HI R46, RZ, 0x7, R3 ;  /* 0x00000007ff2e7819 */ /* 0x000fca0000011603 */
[----:B------:R-:W-:-:S04]  /*1860*/  IMAD.MOV.U32 R51, RZ, RZ, R46 ;  /* 0x000000ffff337224 */ /* 0x000fc800078e002e */
        /* <DEDUP_REMOVED lines=24> */
[----:B01----:R-:W-:-:S07]  /*19f0*/  IMAD.MOV.U32 R13, RZ, RZ, RZ ;  /* 0x000000ffff0d7224 */ /* 0x003fce00078e00ff */
[----:B------:R-:W-:-:S07]  /*1a00*/  LEPC R20, `(.L_x_1073) ;  /* 0x000000001014794e */ /* 0x000fce0000000000 */
[----:B--2--5:R-:W-:Y:S05]  /*1a10*/  CALL.ABS.NOINC R2 ;  /* 0x0000000002007343 */ /* 0x024fea0003c00000 */
.L_x_1073:
[----:B------:R-:W-:Y:S05]  /*1a20*/  BSYNC B6 ;  /* 0x0000000000067941 */ /* 0x000fea0003800000 */
.L_x_1072:
        /* <DEDUP_REMOVED lines=20> */
.L_x_1075:
[----:B------:R-:W-:Y:S05]  /*1b70*/  BSYNC B6 ;  /* 0x0000000000067941 */ /* 0x000fea0003800000 */
.L_x_1074:
[----:B------:R-:W-:Y:S01]  /*1b80*/  ULDC.64 UR4, c[0x0][0x9f8] ;  /* 0x00027e0000047ab9 */ /* 0x000fe20000000a00 */
[----:B------:R-:W1:Y:S01]  /*1b90*/  LDC R0, c[0x0][0x428] ;  /* 0x00010a00ff007b82 */ /* 0x000e620000000800 */
[----:B------:R-:W-:Y:S01]  /*1ba0*/  ISETP.NE.U32.AND P0, PT, RZ, UR4, PT ;  /* 0x00000004ff007c0c */ /* 0x000fe2000bf05070 */
[----:B------:R-:W2:Y:S01]  /*1bb0*/  S2R R49, SR_TID.X ;  /* 0x0000000000317919 */ /* 0x000ea20000002100 */
[----:B------:R-:W-:Y:S01]  /*1bc0*/  IMAD.MOV.U32 R6, RZ, RZ, R27 ;  /* 0x000000ffff067224 */ /* 0x000fe200078e001b */
[----:B------:R-:W-:Y:S01]  /*1bd0*/  ULDC.64 UR6, c[0x0][0x320] ;  /* 0x0000c80000067ab9 */ /* 0x000fe20000000a00 */
[----:B------:R-:W-:-:S03]  /*1be0*/  ISETP.NE.AND.EX P0, PT, RZ, UR5, PT, P0 ;  /* 0x00000005ff007c0c */ /* 0x000fc6000bf05300 */
[----:B------:R-:W3:Y:S01]  /*1bf0*/  LDC.64 R38, c[0x0][0x2f0] ;  /* 0x0000bc00ff267b82 */ /* 0x000ee20000000a00 */
[----:B------:R-:W-:Y:S01]  /*1c00*/  IMAD.IADD R24, R24, 0x1, R25 ;  /* 0x0000000118187824 */ /* 0x000fe200078e0219 */
[----:B------:R-:W4:Y:S01]  /*1c10*/  LDL R14, [R1+0x60] ;  /* 0x00006000010e7983 */ /* 0x000f220000100800 */
[----:B------:R-:W-:-:S05]  /*1c20*/  ULDC.64 UR4, c[0x0][0xa08] ;  /* 0x0002820000047ab9 */ /* 0x000fca0000000a00 */
[----:B------:R-:W3:Y:S08]  /*1c30*/  LDC.64 R32, c[0x0][0x3d8] ;  /* 0x0000f600ff207b82 */ /* 0x000ef00000000a00 */
[----:B------:R-:W0:Y:S01]  /*1c40*/  @P0 LDC.64 R2, c[0x0][0x9f8] ;  /* 0x00027e00ff020b82 */ /* 0x000e220000000a00 */
[----:B-1----:R-:W-:-:S07]  /*1c50*/  ISETP.NE.AND P1, PT, R0, 0x1, PT ;  /* 0x000000010000780c */ /* 0x002fce0003f25270 */
[----:B------:R-:W1:Y:S01]  /*1c60*/  LDC R25, c[0x0][0x3d4] ;  /* 0x0000f500ff197b82 */ /* 0x000e620000000800 */
[----:B--2---:R-:W-:-:S07]  /*1c70*/  VIADD R8, R49, 0xffffff80 ;  /* 0xffffff8031087836 */ /* 0x004fce0000000000 */
[----:B------:R-:W2:Y:S01]  /*1c80*/  @P1 LDC R4, c[0x0][0x42c] ;  /* 0x00010b00ff041b82 */ /* 0x000ea20000000800 */
[----:B0-----:R-:W-:Y:S01]  /*1c90*/  @P0 IMAD.WIDE R2, R27, 0x4, R2 ;  /* 0x000000041b020825 */ /* 0x001fe200078e0202 */
[----:B------:R-:W-:-:S06]  /*1ca0*/  SHF.R.S32.HI R10, RZ, 0x1f, R24 ;  /* 0x0000001fff0a7819 */ /* 0x000fcc0000011418 */
[----:B------:R-:W0:Y:S01]  /*1cb0*/  @P1 LDC R9, c[0x0][0x430] ;  /* 0x00010c00ff091b82 */ /* 0x000e220000000800 */
[----:B------:R3:W4:Y:S01]  /*1cc0*/  @P0 LDG.E R6, desc[UR44][R2.64] ;  /* 0x0000002c02060981 */ /* 0x000722000c1e1900 */
[----:B------:R-:W-:Y:S02]  /*1cd0*/  SHF.R.S32.HI R5, RZ, 0x1f, R8 ;  /* 0x0000001fff057819 */ /* 0x000fe40000011408 */
[-C--:B------:R-:W-:Y:S02]  /*1ce0*/  LEA.HI R12, R8, R8.reuse, RZ, 0x1 ;  /* 0x00000008080c7211 */ /* 0x080fe400078f08ff */
[----:B------:R-:W-:Y:S02]  /*1cf0*/  LEA.HI R5, R5, R8, RZ, 0x2 ;  /* 0x0000000805057211 */ /* 0x000fe400078f10ff */
[----:B------:R-:W1:Y:S01]  /*1d00*/  LDC.64 R20, c[0x0][0x3e8] ;  /* 0x0000fa00ff147b82 */ /* 0x000e620000000a00 */
[----:B------:R-:W-:Y:S02]  /*1d10*/  ISETP.NE.U32.AND P0, PT, RZ, UR4, PT ;  /* 0x00000004ff007c0c */ /* 0x000fe4000bf05070 */
[----:B------:R-:W-:-:S02]  /*1d20*/  SHF.R.S32.HI R7, RZ, 0x2, R5 ;  /* 0x00000002ff077819 */ /* 0x000fc40000011405 */
[----:B------:R-:W-:Y:S02]  /*1d30*/  SHF.R.S32.HI R0, RZ, 0x1f, R5 ;  /* 0x0000001fff007819 */ /* 0x000fe40000011405 */
[----:B------:R-:W-:Y:S02]  /*1d40*/  LOP3.LUT R13, R12, 0xfffffffe, RZ, 0xc0, !PT ;  /* 0xfffffffe0c0d7812 */ /* 0x000fe400078ec0ff */
[----:B------:R-:W-:-:S04]  /*1d50*/  LEA.HI R0, R0, R7, RZ, 0x2 ;  /* 0x0000000700007211 */ /* 0x000fc800078f10ff */
[----:B---3--:R-:W-:Y:S01]  /*1d60*/  LOP3.LUT R2, R0, 0xfffffffc, RZ, 0xc0, !PT ;  /* 0xfffffffc00027812 */ /* 0x008fe200078ec0ff */
[----:B------:R-:W-:-:S04]  /*1d70*/  IMAD R0, R10, R38, RZ ;  /* 0x000000260a007224 */ /* 0x000fc800078e02ff */
[----:B------:R-:W-:Y:S02]  /*1d80*/  IMAD.IADD R11, R7, 0x1, -R2 ;  /* 0x00000001070b7824 */ /* 0x000fe400078e0a02 */
[----:B------:R-:W-:Y:S02]  /*1d90*/  IMAD R5, R24, R39, R0 ;  /* 0x0000002718057224 */ /* 0x000fe400078e0200 */
[----:B------:R-:W-:Y:S02]  /*1da0*/  IMAD.MOV.U32 R7, RZ, RZ, R26 ;  /* 0x000000ffff077224 */ /* 0x000fe400078e001a */
[----:B--2---:R-:W-:Y:S02]  /*1db0*/  @P1 IMAD.HI.U32 R0, R26, R4, RZ ;  /* 0x000000041a001227 */ /* 0x004fe400078e00ff */
[----:B------:R-:W2:Y:S01]  /*1dc0*/  LDL R26, [R1+0x4c] ;  /* 0x00004c00011a7983 */ /* 0x000ea20000100800 */
[----:B------:R-:W-:Y:S01]  /*1dd0*/  ISETP.NE.AND.EX P0, PT, RZ, UR5, PT, P0 ;  /* 0x00000005ff007c0c */ /* 0x000fe2000bf05300 */
[C---:B------:R-:W-:Y:S01]  /*1de0*/  VIADD R48, R49.reuse, 0xffffff80 ;  /* 0xffffff8031307836 */ /* 0x040fe20000000000 */
[----:B0-----:R-:W-:Y:S01]  /*1df0*/  @P1 SHF.R.U32.HI R7, RZ, R9, R0 ;  /* 0x00000009ff071219 */ /* 0x001fe20000011600 */
[----:B------:R-:W-:Y:S01]  /*1e00*/  VIADD R27, R49, 0xffffff80 ;  /* 0xffffff80311b7836 */ /* 0x000fe20000000000 */
[----:B------:R-:W-:Y:S01]  /*1e10*/  ULDC.64 UR4, c[0x0][0x2f8] ;  /* 0x0000be0000047ab9 */ /* 0x000fe20000000a00 */
[----:B------:R-:W-:Y:S01]  /*1e20*/  IMAD.WIDE.U32 R2, R24, R38, RZ ;  /* 0x0000002618027225 */ /* 0x000fe200078e00ff */
[----:B------:R-:W-:-:S03]  /*1e30*/  SHF.R.S32.HI R0, RZ, 0x1f, R7 ;  /* 0x0000001fff007819 */ /* 0x000fc60000011407 */
[----:B------:R-:W-:Y:S01]  /*1e40*/  IMAD.IADD R13, R8, 0x1, -R13 ;  /* 0x00000001080d7824 */ /* 0x000fe200078e0a0d */
[----:B------:R-:W-:Y:S01]  /*1e50*/  LEA.HI R27, R27, R48, RZ, 0x1 ;  /* 0x000000301b1b7211 */ /* 0x000fe200078f08ff */
[C---:B------:R-:W-:Y:S02]  /*1e60*/  IMAD R12, R0.reuse, UR6, RZ ;  /* 0x00000006000c7c24 */ /* 0x040fe4000f8e02ff */
[----:B------:R-:W-:Y:S02]  /*1e70*/  IMAD R8, R0, UR4, RZ ;  /* 0x0000000400087c24 */ /* 0x000fe4000f8e02ff */
[----:B------:R-:W-:Y:S01]  /*1e80*/  IMAD.IADD R3, R3, 0x1, R5 ;  /* 0x0000000103037824 */ /* 0x000fe200078e0205 */
[----:B------:R-:W-:Y:S01]  /*1e90*/  SHF.R.S32.HI R27, RZ, 0x1, R27 ;  /* 0x00000001ff1b7819 */ /* 0x000fe2000001141b */
[C---:B------:R-:W-:Y:S02]  /*1ea0*/  IMAD R9, R7.reuse, UR5, R8 ;  /* 0x0000000507097c24 */ /* 0x040fe4000f8e0208 */
[----:B------:R-:W-:Y:S01]  /*1eb0*/  IMAD.WIDE.U32 R2, R7, UR4, R2 ;  /* 0x0000000407027c25 */ /* 0x000fe2000f8e0002 */
[--C-:B------:R-:W-:Y:S01]  /*1ec0*/  SHF.R.S32.HI R23, RZ, 0x1f, R22.reuse ;  /* 0x0000001fff177819 */ /* 0x100fe20000011416 */
[----:B------:R-:W-:Y:S01]  /*1ed0*/  ULDC.64 UR4, c[0x0][0x300] ;  /* 0x0000c00000047ab9 */ /* 0x000fe20000000a00 */
[----:B------:R-:W-:Y:S01]  /*1ee0*/  SHF.R.S32.HI R57, RZ, 0x1f, R27 ;  /* 0x0000001fff397819 */ /* 0x000fe2000001141b */
[----:B------:R-:W-:Y:S01]  /*1ef0*/  IMAD.IADD R3, R3, 0x1, R9 ;  /* 0x0000000103037824 */ /* 0x000fe200078e0209 */
[----:B------:R-:W-:Y:S01]  /*1f00*/  LOP3.LUT P4, RZ, R11, 0x2, RZ, 0xc0, !PT ;  /* 0x000000020bff7812 */ /* 0x000fe2000788c0ff */
[----:B------:R-:W-:-:S04]  /*1f10*/  IMAD.WIDE.U32 R4, R7, UR6, R22 ;  /* 0x0000000607047c25 */ /* 0x000fc8000f8e0016 */
[----:B------:R-:W-:Y:S02]  /*1f20*/  IMAD R11, R7, UR7, R12 ;  /* 0x00000007070b7c24 */ /* 0x000fe4000f8e020c */
[----:B------:R-:W-:Y:S02]  /*1f30*/  IMAD R8, R57, R38, RZ ;  /* 0x0000002639087224 */ /* 0x000fe400078e02ff */
[----:B------:R-:W-:Y:S01]  /*1f40*/  IMAD.SHL.U32 R40, R13, 0x8, RZ ;  /* 0x000000080d287824 */ /* 0x000fe200078e00ff */
[----:B-1----:R-:W-:Y:S01]  /*1f50*/  ISETP.GE.AND P2, PT, R22, R25, PT ;  /* 0x000000191600720c */ /* 0x002fe20003f46270 */
[----:B------:R-:W-:Y:S02]  /*1f60*/  IMAD R9, R27, R39, R8 ;  /* 0x000000271b097224 */ /* 0x000fe400078e0208 */
[----:B------:R-:W-:Y:S01]  /*1f70*/  IMAD.IADD R5, R5, 0x1, R11 ;  /* 0x0000000105057824 */ /* 0x000fe200078e020b */
[----:B------:R-:W-:Y:S02]  /*1f80*/  SHF.R.S32.HI R41, RZ, 0x1f, R40 ;  /* 0x0000001fff297819 */ /* 0x000fe40000011428 */
[----:B------:R-:W-:-:S05]  /*1f90*/  SEL R11, R25, RZ, P2 ;  /* 0x000000ff190b7207 */ /* 0x000fca0001000000 */
[----:B------:R-:W-:-:S05]  /*1fa0*/  IMAD.IADD R11, R22, 0x1, R11 ;  /* 0x00000001160b7824 */ /* 0x000fca00078e020b */
[----:B------:R-:W-:-:S04]  /*1fb0*/  SHF.R.S32.HI R58, RZ, 0x1f, R11 ;  /* 0x0000001fff3a7819 */ /* 0x000fc8000001140b */
[----:B------:R-:W-:Y:S01]  /*1fc0*/  LEA.HI R58, R58, R11, RZ, 0x4 ;  /* 0x0000000b3a3a7211 */ /* 0x000fe200078f20ff */
[----:B------:R-:W-:Y:S01]  /*1fd0*/  IMAD R63, R39, 0xa0, RZ ;  /* 0x000000a0273f7824 */ /* 0x000fe200078e02ff */
[----:B------:R-:W-:Y:S01]  /*1fe0*/  LOP3.LUT R16, R16, 0xfffffffb, RZ, 0xc0, !PT ;  /* 0xfffffffb10107812 */ /* 0x000fe200078ec0ff */
[----:B------:R-:W-:Y:S01]  /*1ff0*/  IMAD R11, R33, 0xa0, RZ ;  /* 0x000000a0210b7824 */ /* 0x000fe200078e02ff */
[----:B------:R-:W-:Y:S01]  /*2000*/  SHF.R.U32.HI R61, RZ, 0x7, R49 ;  /* 0x00000007ff3d7819 */ /* 0x000fe20000011631 */
[----:B------:R-:W-:Y:S01]  /*2010*/  IMAD R65, R21, 0xa0, RZ ;  /* 0x000000a015417824 */ /* 0x000fe200078e02ff */
[----:B------:R-:W-:Y:S01]  /*2020*/  LOP3.LUT R67, R58, 0xfffffff0, RZ, 0xc0, !PT ;  /* 0xfffffff03a437812 */ /* 0x000fe200078ec0ff */
[----:B------:R-:W-:Y:S01]  /*2030*/  VIADD R82, R22, 0x20 ;  /* 0x0000002016527836 */ /* 0x000fe20000000000 */
[----:B------:R-:W-:Y:S01]  /*2040*/  @P2 LOP3.LUT R16, R16, 0x4, RZ, 0xfc, !PT ;  /* 0x0000000410102812 */ /* 0x000fe200078efcff */
[----:B------:R-:W-:Y:S01]  /*2050*/  VIADD R61, R61, 0x8 ;  /* 0x000000083d3d7836 */ /* 0x000fe20000000000 */
[----:B------:R-:W-:Y:S01]  /*2060*/  SHF.R.S32.HI R69, RZ, 0x1f, R67 ;  /* 0x0000001fff457819 */ /* 0x000fe20000011443 */
[----:B------:R-:W-:Y:S01]  /*2070*/  IMAD.SHL.U32 R62, R25, 0x2, RZ ;  /* 0x00000002193e7824 */ /* 0x000fe200078e00ff */
[----:B----4-:R-:W-:-:S04]  /*2080*/  SHF.R.S32.HI R0, RZ, 0x1f, R6 ;  /* 0x0000001fff007819 */ /* 0x010fc80000011406 */
[----:B------:R-:W-:Y:S02]  /*2090*/  SEL R0, R0, RZ, !P0 ;  /* 0x000000ff00007207 */ /* 0x000fe40004000000 */
[----:B------:R-:W-:-:S03]  /*20a0*/  SEL R43, R6, RZ, !P0 ;  /* 0x000000ff062b7207 */ /* 0x000fc60004000000 */
[----:B------:R-:W-:Y:S02]  /*20b0*/  IMAD R6, R0, UR4, RZ ;  /* 0x0000000400067c24 */ /* 0x000fe4000f8e02ff */
[----:B------:R-:W-:-:S04]  /*20c0*/  IMAD.WIDE.U32 R44, R43, UR4, R2 ;  /* 0x000000042b2c7c25 */ /* 0x000fc8000f8e0002 */
[----:B------:R-:W-:Y:S01]  /*20d0*/  IMAD R7, R43, UR5, R6 ;  /* 0x000000052b077c24 */ /* 0x000fe2000f8e0206 */
[----:B------:R-:W-:Y:S01]  /*20e0*/  ULDC.64 UR4, c[0x0][0x328] ;  /* 0x0000ca0000047ab9 */ /* 0x000fe20000000a00 */
[----:B------:R-:W-:-:S04]  /*20f0*/  IMAD.WIDE.U32 R2, R27, R38, R22 ;  /* 0x000000261b027225 */ /* 0x000fc800078e0016 */
[----:B------:R-:W-:Y:S01]  /*2100*/  IMAD R12, R0, UR4, RZ ;  /* 0x00000004000c7c24 */ /* 0x000fe2000f8e02ff */
[----:B------:R-:W-:Y:S01]  /*2110*/  IADD3 R59, P0, R44, R2, RZ ;  /* 0x000000022c3b7210 */ /* 0x000fe20007f1e0ff */
[----:B------:R-:W-:Y:S02]  /*2120*/  IMAD.IADD R0, R45, 0x1, R7 ;  /* 0x000000012d007824 */ /* 0x000fe400078e0207 */
[----:B------:R-:W-:Y:S02]  /*2130*/  IMAD R6, R57, R32, RZ ;  /* 0x0000002039067224 */ /* 0x000fe400078e02ff */
[----:B------:R-:W-:Y:S01]  /*2140*/  IMAD R71, R43, UR5, R12 ;  /* 0x000000052b477c24 */ /* 0x000fe2000f8e020c */
[----:B------:R-:W-:Y:S01]  /*2150*/  IADD3.X R56, R0, R3, R9, P0, !PT ;  /* 0x0000000300387210 */ /* 0x000fe200007fe409 */
[----:B------:R-:W-:Y:S02]  /*2160*/  IMAD R13, R27, R33, R6 ;  /* 0x000000211b0d7224 */ /* 0x000fe400078e0206 */
[----:B------:R-:W-:Y:S01]  /*2170*/  IMAD.WIDE.U32 R42, R43, UR4, R4 ;  /* 0x000000042b2a7c25 */ /* 0x000fe2000f8e0004 */
[----:B--2---:R-:W-:Y:S01]  /*2180*/  SHF.R.U32.HI R60, RZ, 0x3, R26 ;  /* 0x00000003ff3c7819 */ /* 0x004fe2000001161a */
[----:B------:R-:W-:-:S02]  /*2190*/  ULDC UR4, c[0x0][0x2e4] ;  /* 0x0000b90000047ab9 */ /* 0x000fc40000000800 */
[----:B------:R-:W-:-:S04]  /*21a0*/  IMAD.WIDE.U32 R6, R27, R32, R22 ;  /* 0x000000201b067225 */ /* 0x000fc800078e0016 */
[----:B------:R-:W-:-:S04]  /*21b0*/  IMAD.WIDE.U32 R2, R27, R32, R40 ;  /* 0x000000201b027225 */ /* 0x000fc800078e0028 */
[-C--:B------:R-:W-:Y:S02]  /*21c0*/  IMAD R4, R57, R20.reuse, RZ ;  /* 0x0000001439047224 */ /* 0x080fe400078e02ff */
[----:B------:R-:W-:Y:S02]  /*21d0*/  IMAD.IADD R7, R13, 0x1, R7 ;  /* 0x000000010d077824 */ /* 0x000fe400078e0207 */
[----:B------:R-:W-:Y:S01]  /*21e0*/  IMAD.IADD R3, R3, 0x1, R13 ;  /* 0x0000000103037824 */ /* 0x000fe200078e020d */
[----:B-----5:R-:W-:Y:S01]  /*21f0*/  SHF.R.S32.HI R13, RZ, 0x1f, R47 ;  /* 0x0000001fff0d7819 */ /* 0x020fe2000001142f */
[C---:B------:R-:W-:Y:S02]  /*2200*/  IMAD R15, R27.reuse, R21, R4 ;  /* 0x000000151b0f7224 */ /* 0x040fe400078e0204 */
[----:B------:R-:W-:-:S04]  /*2210*/  IMAD.WIDE.U32 R4, R27, R20, R40 ;  /* 0x000000141b047225 */ /* 0x000fc800078e0028 */
[----:B------:R-:W-:-:S04]  /*2220*/  IMAD.WIDE.U32 R8, R27, R20, R22 ;  /* 0x000000141b087225 */ /* 0x000fc800078e0016 */
[----:B------:R-:W-:Y:S02]  /*2230*/  IMAD.IADD R5, R5, 0x1, R15 ;  /* 0x0000000105057824 */ /* 0x000fe400078e020f */
[----:B------:R-:W-:Y:S02]  /*2240*/  IMAD R12, R13, R32, RZ ;  /* 0x000000200d0c7224 */ /* 0x000fe400078e02ff */
[----:B------:R-:W-:Y:S02]  /*2250*/  IMAD.IADD R9, R15, 0x1, R9 ;  /* 0x000000010f097824 */ /* 0x000fe400078e0209 */
[C---:B------:R-:W-:Y:S02]  /*2260*/  IMAD R15, R47.reuse, R33, R12 ;  /* 0x000000212f0f7224 */ /* 0x040fe400078e020c */
[----:B------:R-:W-:Y:S01]  /*2270*/  IMAD.WIDE.U32 R28, R47, R20, R4 ;  /* 0x000000142f1c7225 */ /* 0x000fe200078e0004 */
[----:B------:R-:W-:-:S03]  /*2280*/  LOP3.LUT R5, R26, 0x30, R58, 0xf8, !PT ;  /* 0x000000301a057812 */ /* 0x000fc600078ef83a */
[----:B------:R-:W-:Y:S01]  /*2290*/  IMAD R12, R13, R20, RZ ;  /* 0x000000140d0c7224 */ /* 0x000fe200078e02ff */
[----:B------:R-:W-:Y:S01]  /*22a0*/  LOP3.LUT R5, R5, R60, RZ, 0x3c, !PT ;  /* 0x0000003c05057212 */ /* 0x000fe200078e3cff */
[----:B------:R-:W-:Y:S01]  /*22b0*/  IMAD.WIDE.U32 R34, R47, R32, R2 ;  /* 0x000000202f227225 */ /* 0x000fe200078e0002 */
[----:B------:R-:W-:-:S03]  /*22c0*/  IADD3 R2, P0, R27, R24, RZ ;  /* 0x000000181b027210 */ /* 0x000fc60007f1e0ff */
[----:B------:R-:W-:-:S04]  /*22d0*/  IMAD.WIDE.U32 R36, R47, R32, R6 ;  /* 0x000000202f247225 */ /* 0x000fc800078e0006 */
[C---:B------:R-:W-:Y:S02]  /*22e0*/  IMAD R73, R47.reuse, R21, R12 ;  /* 0x000000152f497224 */ /* 0x040fe400078e020c */
[----:B------:R-:W-:-:S04]  /*22f0*/  IMAD.WIDE.U32 R30, R47, R20, R8 ;  /* 0x000000142f1e7225 */ /* 0x000fc800078e0008 */
[----:B------:R-:W-:-:S04]  /*2300*/  IMAD.WIDE.U32 R38, R38, 0xa0, RZ ;  /* 0x000000a026267825 */ /* 0x000fc800078e00ff */
[----:B------:R-:W-:-:S04]  /*2310*/  IMAD.WIDE.U32 R32, R32, 0xa0, RZ ;  /* 0x000000a020207825 */ /* 0x000fc800078e00ff */
[----:B------:R-:W-:Y:S01]  /*2320*/  IMAD.WIDE.U32 R20, R20, 0xa0, RZ ;  /* 0x000000a014147825 */ /* 0x000fe200078e00ff */
[----:B------:R-:W-:Y:S02]  /*2330*/  ISETP.GE.AND P3, PT, R22, UR4, PT ;  /* 0x0000000416007c0c */ /* 0x000fe4000bf66270 */
[----:B------:R-:W-:Y:S01]  /*2340*/  ISETP.GE.AND P2, PT, R82, UR4, PT ;  /* 0x0000000452007c0c */ /* 0x000fe2000bf46270 */
[----:B------:R-:W-:Y:S02]  /*2350*/  IMAD.IADD R68, R73, 0x1, R31 ;  /* 0x0000000149447824 */ /* 0x000fe400078e021f */
[----:B------:R-:W-:Y:S02]  /*2360*/  IMAD.X R3, R57, 0x1, R10, P0 ;  /* 0x0000000139037824 */ /* 0x000fe400000e060a */
[----:B------:R-:W-:Y:S02]  /*2370*/  IMAD.IADD R63, R39, 0x1, R63 ;  /* 0x00000001273f7824 */ /* 0x000fe400078e023f */
[----:B------:R-:W-:-:S02]  /*2380*/  IMAD.IADD R64, R33, 0x1, R11 ;  /* 0x0000000121407824 */ /* 0x000fc400078e020b */
[----:B------:R-:W-:Y:S02]  /*2390*/  IMAD.IADD R65, R21, 0x1, R65 ;  /* 0x0000000115417824 */ /* 0x000fe400078e0241 */
[----:B------:R-:W-:Y:S02]  /*23a0*/  IMAD.IADD R66, R15, 0x1, R37 ;  /* 0x000000010f427824 */ /* 0x000fe400078e0225 */
[----:B------:R-:W-:Y:S02]  /*23b0*/  IMAD.IADD R70, R14, 0x1, R5 ;  /* 0x000000010e467824 */ /* 0x000fe400078e0205 */
[----:B------:R-:W-:Y:S02]  /*23c0*/  IMAD.IADD R71, R43, 0x1, R71 ;  /* 0x000000012b477824 */ /* 0x000fe400078e0247 */
[----:B------:R-:W-:Y:S02]  /*23d0*/  IMAD.IADD R72, R35, 0x1, R15 ;  /* 0x0000000123487824 */ /* 0x000fe400078e020f */
[----:B------:R-:W-:-:S07]  /*23e0*/  IMAD.IADD R73, R29, 0x1, R73 ;  /* 0x000000011d497824 */ /* 0x000fce00078e0249 */
.L_x_1105:
[----:B--2---:R-:W2:Y:S01]  /*23f0*/  LDL R4, [R1+0x40] ;  /* 0x0000400001047983 */ /* 0x004ea20000100800 */
[----:B----4-:R-:W0:Y:S01]  /*2400*/  LDC.64 R48, c[0x0][0x2d8] ;  /* 0x0000b600ff307b82 */ /* 0x010e220000000a00 */
[----:B------:R-:W-:Y:S01]  /*2410*/  VIADD R51, R51, 0xffffffff ;  /* 0xffffffff33337836 */ /* 0x000fe20000000000 */
[----:B------:R-:W-:Y:S01]  /*2420*/  LOP3.LUT R16, R16, 0xfffffffd, RZ, 0xc0, !PT ;  /* 0xfffffffd10107812 */ /* 0x000fe200078ec0ff */
[----:B------:R-:W-:Y:S05]  /*2430*/  YIELD ;  /* 0x0000000000007946 */ /* 0x000fea0003800000 */
[----:B------:R-:W1:Y:S01]  /*2440*/  LDC R27, c[0x0][0x3d4] ;  /* 0x0000f500ff1b7b82 */ /* 0x000e620000000800 */
[----:B------:R-:W-:Y:S01]  /*2450*/  SHF.R.S32.HI R11, RZ, 0x1f, R51 ;  /* 0x0000001fff0b7819 */ /* 0x000fe20000011433 */
[-C--:B------:R-:W-:Y:S01]  /*2460*/  IMAD R7, R63, R51.reuse, RZ ;  /* 0x000000333f077224 */ /* 0x080fe200078e02ff */
        /* <DEDUP_REMOVED lines=18> */
[-C--:B------:R-:W-:Y:S02]  /*2590*/  IMAD R7, R65, R51.reuse, RZ ;  /* 0x0000003341077224 */ /* 0x080fe400078e02ff */
[C---:B------:R-:W-:Y:S02]  /*25a0*/  IMAD R9, R11.reuse, R32, R5 ;  /* 0x000000200b097224 */ /* 0x040fe400078e0205 */
[----:B------:R-:W-:Y:S02]  /*25b0*/  IMAD R11, R11, R20, R7 ;  /* 0x000000140b0b7224 */ /* 0x000fe400078e0207 */
[----:B------:R-:W-:-:S04]  /*25c0*/  IMAD.WIDE.U32 R6, R32, R51, RZ ;  /* 0x0000003320067225 */ /* 0x000fc800078e00ff */
[----:B------:R-:W-:-:S04]  /*25d0*/  IMAD.WIDE.U32 R4, R20, R51, RZ ;  /* 0x0000003314047225 */ /* 0x000fc800078e00ff */
[----:B------:R-:W-:Y:S02]  /*25e0*/  IMAD.IADD R55, R7, 0x1, R9 ;  /* 0x0000000107377824 */ /* 0x000fe400078e0209 */
[----:B------:R-:W-:Y:S01]  /*25f0*/  IMAD.IADD R26, R5, 0x1, R11 ;  /* 0x00000001051a7824 */ /* 0x000fe200078e020b */
[----:B------:R-:W-:Y:S06]  /*2600*/  @!P0 BRA `(.L_x_1078) ;  /* 0x0000001000508947 */ /* 0x000fec0003800000 */
[----:B------:R-:W0:Y:S01]  /*2610*/  S2R R8, SR_TID.X ;  /* 0x0000000000087919 */ /* 0x000e220000002100 */
[----:B------:R-:W-:Y:S01]  /*2620*/  BSSY B1, `(.L_x_1079) ;  /* 0x000001c000017945 */ /* 0x000fe20003800000 */
[----:B------:R-:W-:Y:S01]  /*2630*/  CS2R R14, SRZ ;  /* 0x00000000000e7805 */ /* 0x000fe2000001ff00 */
[C---:B0-----:R-:W-:Y:S02]  /*2640*/  VIADD R24, R8.reuse, 0xffffff80 ;  /* 0xffffff8008187836 */ /* 0x041fe40000000000 */
[----:B------:R-:W-:Y:S02]  /*2650*/  VIADD R10, R8, 0xffffff80 ;  /* 0xffffff80080a7836 */ /* 0x000fe40000000000 */
[----:B------:R-:W-:-:S03]  /*2660*/  IMAD R8, R51, -0xa0, R50 ;  /* 0xffffff6033087824 */ /* 0x000fc600078e0232 */
[----:B------:R-:W-:Y:S02]  /*2670*/  LEA.HI R10, R10, R24, RZ, 0x1 ;  /* 0x000000180a0a7211 */ /* 0x000fe400078f08ff */
[----:B------:R-:W-:Y:S02]  /*2680*/  CS2R R24, SRZ ;  /* 0x0000000000187805 */ /* 0x000fe4000001ff00 */
[----:B------:R-:W-:Y:S02]  /*2690*/  VIMNMX R8, R8, 0xa0, PT ;  /* 0x000000a008087848 */ /* 0x000fe40003fe0100 */
[----:B------:R-:W-:-:S04]  /*26a0*/  SHF.R.S32.HI R10, RZ, 0x1, R10 ;  /* 0x00000001ff0a7819 */ /* 0x000fc8000001140a */
[----:B------:R-:W-:Y:S02]  /*26b0*/  ISETP.GE.AND P1, PT, R10, R8, PT ;  /* 0x000000080a00720c */ /* 0x000fe40003f26270 */
[----:B------:R-:W-:Y:S02]  /*26c0*/  CS2R R10, SRZ ;  /* 0x00000000000a7805 */ /* 0x000fe4000001ff00 */
[----:B------:R-:W-:-:S09]  /*26d0*/  CS2R R8, SRZ ;  /* 0x0000000000087805 */ /* 0x000fd2000001ff00 */
        /* <DEDUP_REMOVED lines=16> */
.L_x_1080:
[----:B------:R-:W-:Y:S05]  /*27e0*/  BSYNC B1 ;  /* 0x0000000000017941 */ /* 0x000fea0003800000 */
.L_x_1079:
[----:B0-----:R-:W2:Y:S01]  /*27f0*/  LDL R4, [R1+0x10] ;  /* 0x0000100001047983 */ /* 0x001ea20000100800 */
[----:B-----5:R-:W-:Y:S02]  /*2800*/  IMAD.MOV.U32 R26, RZ, RZ, R10 ;  /* 0x000000ffff1a7224 */ /* 0x020fe400078e000a */
[----:B------:R-:W-:Y:S02]  /*2810*/  IMAD.MOV.U32 R81, RZ, RZ, R14 ;  /* 0x000000ffff517224 */ /* 0x000fe400078e000e */
[----:B------:R-:W-:Y:S02]  /*2820*/  IMAD.MOV.U32 R48, RZ, RZ, R8 ;  /* 0x000000ffff307224 */ /* 0x000fe400078e0008 */
[----:B------:R-:W-:Y:S01]  /*2830*/  IMAD.MOV.U32 R83, RZ, RZ, R24 ;  /* 0x000000ffff537224 */ /* 0x000fe200078e0018 */
[----:B--2---:R-:W-:-:S13]  /*2840*/  ISETP.NE.AND P0, PT, R4, 0x3, PT ;  /* 0x000000030400780c */ /* 0x004fda0003f05270 */
[----:B------:R-:W-:Y:S05]  /*2850*/  @!P0 BRA `(.L_x_1081) ;  /* 0x0000000000048947 */ /* 0x000fea0003800000 */
[----:B------:R-:W-:Y:S01]  /*2860*/  BPT.TRAP 0x1 ;  /* 0x000000040000795c */ /* 0x000fe20000300000 */
.L_x_1081:
[----:B------:R-:W2:Y:S01]  /*2870*/  LDL R4, [R1+0x24] ;  /* 0x0000240001047983 */ /* 0x000ea20000100800 */
[----:B------:R-:W-:Y:S01]  /*2880*/  IMAD R74, R157, 0x8, R18 ;  /* 0x000000089d4a7824 */ /* 0x000fe200078e0212 */
[----:B------:R-:W-:Y:S01]  /*2890*/  BSSY B1, `(.L_x_1082) ;  /* 0x0000004000017945 */ /* 0x000fe20003800000 */
[----:B--2---:R-:W-:-:S04]  /*28a0*/  SHF.L.U32 R77, R4, 0x1f, RZ ;  /* 0x0000001f044d7819 */ /* 0x004fc800000006ff */
[----:B------:R-:W0:Y:S02]  /*28b0*/  SYNCS.PHASECHK.TRANS64.TRYWAIT P5, [R74+URZ+0x13290], R77 ;  /* 0x0132904d4a0075a7 */ /* 0x000e2400080a017f */
[----:B0-----:R-:W-:Y:S05]  /*28c0*/  @!P5 BRA `(.L_x_1083) ;  /* 0x000001f80024d947 */ /* 0x001fea0003800000 */
.L_x_1387:
[----:B------:R-:W-:Y:S05]  /*28d0*/  BSYNC B1 ;  /* 0x0000000000017941 */ /* 0x000fea0003800000 */
.L_x_1082:
[----:B------:R-:W-:Y:S05]  /*28e0*/  @P1 BRA `(.L_x_1084) ;  /* 0x0000002000941947 */ /* 0x000fea0003800000 */
[----:B------:R-:W-:Y:S04]  /*28f0*/  BSSY B1, `(.L_x_1085) ;  /* 0x000006f000017945 */ /* 0x000fe80003800000 */
[----:B------:R-:W-:Y:S05]  /*2900*/  @P3 BRA `(.L_x_1086) ;  /* 0x0000000400b43947 */ /* 0x000fea0003800000 */
[----:B------:R1:W2:Y:S01]  /*2910*/  LDS.128 R4, [R76+0xe000] ;  /* 0x00e000004c047984 */ /* 0x0002a20000000c00 */
[----:B------:R-:W-:Y:S01]  /*2920*/  ISETP.GE.AND P5, PT, R40, R27, PT ;  /* 0x0000001b2800720c */ /* 0x000fe20003fa6270 */
[----:B------:R-:W-:-:S12]  /*2930*/  BSSY B2, `(.L_x_1087) ;  /* 0x0000069000027945 */ /* 0x000fd80003800000 */
[----:B-1----:R-:W-:Y:S05]  /*2940*/  @P5 BRA `(.L_x_1088) ;  /* 0x00000004009c5947 */ /* 0x002fea0003800000 */
[----:B------:R-:W-:Y:S02]  /*2950*/  SHF.R.U32.HI R53, RZ, 0x8, R15 ;  /* 0x00000008ff357819 */ /* 0x000fe4000001160f */
[----:B------:R-:W-:Y:S02]  /*2960*/  SHF.R.U32.HI R14, RZ, 0x8, R25 ;  /* 0x00000008ff0e7819 */ /* 0x000fe40000011619 */
[----:B------:R-:W-:Y:S02]  /*2970*/  SHF.R.U32.HI R54, RZ, 0x10, R15 ;  /* 0x00000010ff367819 */ /* 0x000fe4000001160f */
[----:B------:R-:W-:Y:S01]  /*2980*/  LOP3.LUT R24, R15, 0xff0000ff, RZ, 0xc0, !PT ;  /* 0xff0000ff0f187812 */ /* 0x000fe200078ec0ff */
[----:B------:R-:W-:Y:S01]  /*2990*/  IMAD.SHL.U32 R15, R53, 0x100, RZ ;  /* 0x00000100350f7824 */ /* 0x000fe200078e00ff */
[----:B------:R-:W-:Y:S02]  /*29a0*/  SHF.R.U32.HI R49, RZ, 0x10, R25 ;  /* 0x00000010ff317819 */ /* 0x000fe40000011619 */
[----:B------:R-:W-:Y:S01]  /*29b0*/  LOP3.LUT R52, R25, 0xff0000ff, RZ, 0xc0, !PT ;  /* 0xff0000ff19347812 */ /* 0x000fe200078ec0ff */
[----:B------:R-:W-:Y:S01]  /*29c0*/  IMAD.SHL.U32 R25, R14, 0x100, RZ ;  /* 0x000001000e197824 */ /* 0x000fe200078e00ff */
[----:B------:R-:W-:Y:S01]  /*29d0*/  LOP3.LUT R24, R24, 0xff00, R15, 0xf8, !PT ;  /* 0x0000ff0018187812 */ /* 0x000fe200078ef80f */
[----:B--2---:R-:W-:Y:S01]  /*29e0*/  IMAD.MOV.U32 R14, RZ, RZ, R4 ;  /* 0x000000ffff0e7224 */ /* 0x004fe200078e0004 */
[----:B------:R-:W-:Y:S01]  /*29f0*/  F2FP.F16.E4M3.UNPACK_B R4, R5 ;  /* 0x00000005ff04723e */ /* 0x000fe200020006ff */
[----:B------:R-:W-:Y:S01]  /*2a00*/  IMAD.U32 R15, R54, 0x10000, RZ ;  /* 0x00010000360f7824 */ /* 0x000fe200078e00ff */
[----:B------:R-:W-:Y:S01]  /*2a10*/  LOP3.LUT R52, R52, 0xff00, R25, 0xf8, !PT ;  /* 0x0000ff0034347812 */ /* 0x000fe200078ef819 */
[----:B------:R-:W-:Y:S01]  /*2a20*/  IMAD.U32 R49, R49, 0x10000, RZ ;  /* 0x0001000031317824 */ /* 0x000fe200078e00ff */
[----:B------:R-:W-:-:S02]  /*2a30*/  F2FP.F16.E4M3.UNPACK_B R25, R83.H1 ;  /* 0x00000053ff19723e */ /* 0x000fc400030006ff */
        /* <DEDUP_REMOVED lines=10> */
[C---:B------:R-:W-:Y:S01]  /*2ae0*/  FMUL.FTZ R80, R4.reuse, R54 ;  /* 0x0000003604507220 */ /* 0x040fe20000410000 */
[--C-:B------:R-:W-:Y:S01]  /*2af0*/  HADD2.F32 R25, -RZ, R5.reuse.H1_H1 ;  /* 0x30000005ff197230 */ /* 0x100fe20000004100 */
[----:B------:R-:W-:Y:S01]  /*2b00*/  F2FP.F16.E4M3.UNPACK_B R54, R83 ;  /* 0x00000053ff36723e */ /* 0x000fe200020006ff */
[----:B------:R-:W-:Y:S02]  /*2b10*/  HADD2.F32 R24, -RZ, R5.H0_H0 ;  /* 0x20000005ff187230 */ /* 0x000fe40000004100 */
[-C--:B------:R-:W-:Y:S01]  /*2b20*/  FFMA.FTZ R4, R4, R52.reuse, -R79 ;  /* 0x0000003404047223 */ /* 0x080fe2000001084f */
[----:B------:R-:W-:Y:S02]  /*2b30*/  HADD2.F32 R49, -RZ, R49.H1_H1 ;  /* 0x30000031ff317230 */ /* 0x000fe40000004100 */
[----:B------:R-:W-:Y:S01]  /*2b40*/  FFMA.FTZ R5, R15, R52, R80 ;  /* 0x000000340f057223 */ /* 0x000fe20000010050 */
[CC--:B------:R-:W-:Y:S01]  /*2b50*/  FMUL.FTZ R79, R25.reuse, R55.reuse ;  /* 0x00000037194f7220 */ /* 0x0c0fe20000410000 */
[C---:B------:R-:W-:Y:S01]  /*2b60*/  FMUL.FTZ R84, R24.reuse, R55 ;  /* 0x0000003718547220 */ /* 0x040fe20000410000 */
[-C--:B------:R-:W-:Y:S01]  /*2b70*/  F2FP.F16.E4M3.UNPACK_B R15, R14.reuse.H1 ;  /* 0x0000000eff0f723e */ /* 0x080fe200030006ff */
[----:B------:R-:W-:Y:S01]  /*2b80*/  HADD2.F32 R55, -RZ, R54.H1_H1 ;  /* 0x30000036ff377230 */ /* 0x000fe20000004100 */
[----:B------:R-:W-:Y:S01]  /*2b90*/  F2FP.F16.E4M3.UNPACK_B R14, R14 ;  /* 0x0000000eff0e723e */ /* 0x000fe200020006ff */
[-C--:B------:R-:W-:Y:S01]  /*2ba0*/  FFMA.FTZ R83, R24, R49.reuse, -R79 ;  /* 0x0000003118537223 */ /* 0x080fe2000001084f */
[----:B------:R-:W-:Y:S01]  /*2bb0*/  FFMA.FTZ R86, R25, R49, R84 ;  /* 0x0000003119567223 */ /* 0x000fe20000010054 */
[----:B------:R-:W-:Y:S01]  /*2bc0*/  F2FP.F16.E4M3.UNPACK_B R49, R81 ;  /* 0x00000051ff31723e */ /* 0x000fe200020006ff */
[----:B------:R-:W-:-:S02]  /*2bd0*/  HADD2.F32 R24, -RZ, R15.H0_H0 ;  /* 0x2000000fff187230 */ /* 0x000fc40000004100 */
[----:B------:R-:W-:Y:S01]  /*2be0*/  HADD2.F32 R25, -RZ, R15.H1_H1 ;  /* 0x3000000fff197230 */ /* 0x000fe20000004100 */
[----:B------:R-:W-:Y:S01]  /*2bf0*/  F2FP.SATFINITE.E4M3.F32.PACK_AB_MERGE_C R87, R86, R83, RZ ;  /* 0x000000535657723e */ /* 0x000fe200048070ff */
[----:B------:R-:W-:Y:S02]  /*2c00*/  HADD2.F32 R15, -RZ, R14.H0_H0 ;  /* 0x2000000eff0f7230 */ /* 0x000fe40000004100 */
[-C--:B------:R-:W-:Y:S01]  /*2c10*/  FMUL.FTZ R84, R24, R55.reuse ;  /* 0x0000003718547220 */ /* 0x080fe20000410000 */
[----:B------:R-:W-:Y:S02]  /*2c20*/  HADD2.F32 R54, -RZ, R54.H0_H0 ;  /* 0x20000036ff367230 */ /* 0x000fe40000004100 */
[----:B------:R-:W-:Y:S01]  /*2c30*/  FMUL.FTZ R79, R25, R55 ;  /* 0x00000037194f7220 */ /* 0x000fe20000410000 */
[----:B------:R-:W-:Y:S01]  /*2c40*/  HADD2.F32 R14, -RZ, R14.H1_H1 ;  /* 0x3000000eff0e7230 */ /* 0x000fe20000004100 */
[----:B------:R-:W-:Y:S01]  /*2c50*/  F2FP.SATFINITE.E4M3.F32.PACK_AB_MERGE_C R5, R5, R4, R87 ;  /* 0x000000040505723e */ /* 0x000fe20004807057 */
[----:B------:R-:W-:-:S02]  /*2c60*/  HADD2.F32 R52, -RZ, R49.H1_H1 ;  /* 0x30000031ff347230 */ /* 0x000fc40000004100 */
[-C--:B------:R-:W-:Y:S01]  /*2c70*/  FMUL.FTZ R55, R15, R54.reuse ;  /* 0x000000360f377220 */ /* 0x080fe20000410000 */
[----:B------:R-:W-:Y:S02]  /*2c80*/  HADD2.F32 R49, -RZ, R49.H0_H0 ;  /* 0x20000031ff317230 */ /* 0x000fe40000004100 */
[----:B------:R-:W-:Y:S01]  /*2c90*/  FMUL.FTZ R80, R14, R54 ;  /* 0x000000360e507220 */ /* 0x000fe20000410000 */
[----:B------:R-:W-:Y:S01]  /*2ca0*/  F2FP.F16.E4M3.UNPACK_B R54, R78.H1 ;  /* 0x0000004eff36723e */ /* 0x000fe200030006ff */
[-C--:B------:R-:W-:Y:S01]  /*2cb0*/  FFMA.FTZ R79, R24, R52.reuse, -R79 ;  /* 0x00000034184f7223 */ /* 0x080fe2000001084f */
[----:B------:R-:W-:Y:S01]  /*2cc0*/  FFMA.FTZ R84, R25, R52, R84 ;  /* 0x0000003419547223 */ /* 0x000fe20000010054 */
[----:B------:R-:W-:Y:S01]  /*2cd0*/  FFMA.FTZ R80, R15, R49, -R80 ;  /* 0x000000310f507223 */ /* 0x000fe20000010850 */
[----:B------:R-:W-:Y:S01]  /*2ce0*/  F2FP.F16.E4M3.UNPACK_B R15, R7.H1 ;  /* 0x00000007ff0f723e */ /* 0x000fe200030006ff */
[----:B------:R-:W-:Y:S01]  /*2cf0*/  FFMA.FTZ R81, R14, R49, R55 ;  /* 0x000000310e517223 */ /* 0x000fe20000010037 */
[----:B------:R-:W-:-:S02]  /*2d00*/  F2FP.F16.E4M3.UNPACK_B R49, R53.H1 ;  /* 0x00000035ff31723e */ /* 0x000fc400030006ff */
[----:B------:R-:W-:Y:S01]  /*2d10*/  F2FP.SATFINITE.E4M3.F32.PACK_AB_MERGE_C R85, R84, R79, RZ ;  /* 0x0000004f5455723e */ /* 0x000fe200048070ff */
[--C-:B------:R-:W-:Y:S01]  /*2d20*/  HADD2.F32 R25, -RZ, R15.reuse.H1_H1 ;  /* 0x3000000fff197230 */ /* 0x100fe20000004100 */
[----:B------:R-:W-:Y:S01]  /*2d30*/  F2FP.F16.E4M3.UNPACK_B R14, R6.H1 ;  /* 0x00000006ff0e723e */ /* 0x000fe200030006ff */
[----:B------:R-:W-:Y:S01]  /*2d40*/  HADD2.F32 R79, -RZ, R54.H1_H1 ;  /* 0x30000036ff4f7230 */ /* 0x000fe20000004100 */
[----:B------:R-:W-:Y:S01]  /*2d50*/  F2FP.F16.E4M3.UNPACK_B R78, R78 ;  /* 0x0000004eff4e723e */ /* 0x000fe200020006ff */
[----:B------:R-:W-:Y:S01]  /*2d60*/  HADD2.F32 R24, -RZ, R15.H0_H0 ;  /* 0x2000000fff187230 */ /* 0x000fe20000004100 */
[----:B------:R-:W-:Y:S01]  /*2d70*/  F2FP.F16.E4M3.UNPACK_B R53, R53 ;  /* 0x00000035ff35723e */ /* 0x000fe200020006ff */
[----:B------:R-:W-:Y:S02]  /*2d80*/  HADD2.F32 R52, -RZ, R49.H1_H1 ;  /* 0x30000031ff347230 */ /* 0x000fe40000004100 */
[----:B------:R-:W-:Y:S01]  /*2d90*/  FMUL.FTZ R83, R25, R79 ;  /* 0x0000004f19537220 */ /* 0x000fe20000410000 */
[----:B------:R-:W-:-:S02]  /*2da0*/  HADD2.F32 R15, -RZ, R14.H1_H1 ;  /* 0x3000000eff0f7230 */ /* 0x000fc40000004100 */
[C---:B------:R-:W-:Y:S01]  /*2db0*/  FMUL.FTZ R86, R24.reuse, R79 ;  /* 0x0000004f18567220 */ /* 0x040fe20000410000 */
[----:B------:R-:W-:Y:S02]  /*2dc0*/  HADD2.F32 R55, -RZ, R78.H1_H1 ;  /* 0x3000004eff377230 */ /* 0x000fe40000004100 */
[----:B------:R-:W-:Y:S01]  /*2dd0*/  FFMA.FTZ R83, R24, R52, -R83 ;  /* 0x0000003418537223 */ /* 0x000fe20000010853 */
[----:B------:R-:W-:Y:S01]  /*2de0*/  HADD2.F32 R14, -RZ, R14.H0_H0 ;  /* 0x2000000eff0e7230 */ /* 0x000fe20000004100 */
[----:B------:R-:W-:Y:S01]  /*2df0*/  F2FP.F16.E4M3.UNPACK_B R7, R7 ;  /* 0x00000007ff07723e */ /* 0x000fe200020006ff */
[----:B------:R-:W-:Y:S02]  /*2e00*/  HADD2.F32 R24, -RZ, R53.H1_H1 ;  /* 0x30000035ff187230 */ /* 0x000fe40000004100 */
[-C--:B------:R-:W-:Y:S01]  /*2e10*/  FMUL.FTZ R79, R15, R55.reuse ;  /* 0x000000370f4f7220 */ /* 0x080fe20000410000 */
        /* <DEDUP_REMOVED lines=10> */
[----:B------:R-:W-:Y:S02]  /*2ec0*/  HADD2.F32 R6, -RZ, R6.H1_H1 ;  /* 0x30000006ff067230 */ /* 0x000fe40000004100 */
[----:B------:R-:W-:Y:S01]  /*2ed0*/  FMUL.FTZ R55, R15, R54 ;  /* 0x000000360f377220 */ /* 0x000fe20000410000 */
[----:B------:R-:W-:-:S02]  /*2ee0*/  HADD2.F32 R78, -RZ, R78.H0_H0 ;  /* 0x2000004eff4e7230 */ /* 0x000fc40000004100 */
[----:B------:R-:W-:Y:S01]  /*2ef0*/  FMUL.FTZ R54, R14, R54 ;  /* 0x000000360e367220 */ /* 0x000fe20000410000 */
[----:B------:R-:W-:Y:S01]  /*2f00*/  HADD2.F32 R49, -RZ, R49.H0_H0 ;  /* 0x20000031ff317230 */ /* 0x000fe20000004100 */
[----:B------:R-:W-:Y:S01]  /*2f10*/  F2FP.SATFINITE.E4M3.F32.PACK_AB_MERGE_C R79, R84, R79, RZ ;  /* 0x0000004f544f723e */ /* 0x000fe200048070ff */
[----:B------:R-:W-:Y:S02]  /*2f20*/  HADD2.F32 R53, -RZ, R53.H0_H0 ;  /* 0x20000035ff357230 */ /* 0x000fe40000004100 */
[-C--:B------:R-:W-:Y:S01]  /*2f30*/  FMUL.FTZ R24, R6, R78.reuse ;  /* 0x0000004e06187220 */ /* 0x080fe20000410000 */
[----:B------:R-:W-:Y:S01]  /*2f40*/  FMUL.FTZ R25, R7, R78 ;  /* 0x0000004e07197220 */ /* 0x000fe20000410000 */
[-C--:B------:R-:W-:Y:S01]  /*2f50*/  FFMA.FTZ R55, R14, R49.reuse, -R55 ;  /* 0x000000310e377223 */ /* 0x080fe20000010837 */
[----:B------:R-:W-:Y:S01]  /*2f60*/  FFMA.FTZ R54, R15, R49, R54 ;  /* 0x000000310f367223 */ /* 0x000fe20000010036 */
[-C--:B------:R-:W-:Y:S01]  /*2f70*/  FFMA.FTZ R24, R7, R53.reuse, -R24 ;  /* 0x0000003507187223 */ /* 0x080fe20000010818 */
[----:B------:R-:W-:Y:S01]  /*2f80*/  FFMA.FTZ R25, R6, R53, R25 ;  /* 0x0000003506197223 */ /* 0x000fe20000010019 */
[----:B------:R-:W-:-:S04]  /*2f90*/  F2FP.SATFINITE.E4M3.F32.PACK_AB_MERGE_C R83, R86, R83, RZ ;  /* 0x000000535653723e */ /* 0x000fc800048070ff */
[----:B------:R-:W-:Y:S02]  /*2fa0*/  F2FP.SATFINITE.E4M3.F32.PACK_AB_MERGE_C R6, R25, R24, R79 ;  /* 0x000000181906723e */ /* 0x000fe4000480704f */
[----:B------:R-:W-:-:S07]  /*2fb0*/  F2FP.SATFINITE.E4M3.F32.PACK_AB_MERGE_C R7, R54, R55, R83 ;  /* 0x000000373607723e */ /* 0x000fce0004807053 */
.L_x_1088:
[----:B------:R-:W-:Y:S05]  /*2fc0*/  BSYNC B2 ;  /* 0x0000000000027941 */ /* 0x000fea0003800000 */
.L_x_1087:
[----:B--2---:R1:W-:Y:S02]  /*2fd0*/  STG.E.128 desc[UR44][R12.64], R4 ;  /* 0x000000040c007986 */ /* 0x0043e4000c101d2c */
.L_x_1086:
[----:B------:R-:W-:Y:S05]  /*2fe0*/  BSYNC B1 ;  /* 0x0000000000017941 */ /* 0x000fea0003800000 */
.L_x_1085:
[----:B------:R-:W-:Y:S05]  /*2ff0*/  @P2 BRA `(.L_x_1084) ;  /* 0x0000001800d02947 */ /* 0x000fea0003800000 */
[----:B-1----:R-:W2:Y:S01]  /*3000*/  LDL R6, [R1+0x40] ;  /* 0x0000400001067983 */ /* 0x002ea20000100800 */
        /* <DEDUP_REMOVED lines=8> */
[----:B------:R-:W1:Y:S01]  /*3090*/  LDS.128 R4, [R4+0xe000] ;  /* 0x00e0000004047984 */ /* 0x000e620000000c00 */
[----:B------:R-:W-:Y:S05]  /*30a0*/  @P5 BRA `(.L_x_1090) ;  /* 0x00000004009c5947 */ /* 0x000fea0003800000 */
[----:B------:R-:W-:Y:S02]  /*30b0*/  SHF.R.U32.HI R8, RZ, 0x8, R11 ;  /* 0x00000008ff087819 */ /* 0x000fe4000001160b */
[----:B------:R-:W-:Y:S02]  /*30c0*/  SHF.R.U32.HI R14, RZ, 0x8, R9 ;  /* 0x00000008ff0e7819 */ /* 0x000fe40000011609 */
[----:B------:R-:W-:Y:S02]  /*30d0*/  LOP3.LUT R10, R11, 0xff0000ff, RZ, 0xc0, !PT ;  /* 0xff0000ff0b0a7812 */ /* 0x000fe400078ec0ff */
[----:B------:R-:W-:Y:S01]  /*30e0*/  SHF.R.U32.HI R24, RZ, 0x10, R11 ;  /* 0x00000010ff187819 */ /* 0x000fe2000001160b */
[----:B------:R-:W-:Y:S01]  /*30f0*/  IMAD.SHL.U32 R14, R14, 0x100, RZ ;  /* 0x000001000e0e7824 */ /* 0x000fe200078e00ff */
[----:B------:R-:W-:Y:S02]  /*3100*/  LOP3.LUT R11, R9, 0xff0000ff, RZ, 0xc0, !PT ;  /* 0xff0000ff090b7812 */ /* 0x000fe400078ec0ff */
[----:B------:R-:W-:Y:S01]  /*3110*/  SHF.R.U32.HI R15, RZ, 0x10, R9 ;  /* 0x00000010ff0f7819 */ /* 0x000fe20000011609 */
[----:B------:R-:W-:Y:S01]  /*3120*/  IMAD.SHL.U32 R9, R8, 0x100, RZ ;  /* 0x0000010008097824 */ /* 0x000fe200078e00ff */
[----:B------:R-:W-:Y:S01]  /*3130*/  LOP3.LUT R14, R11, 0xff00, R14, 0xf8, !PT ;  /* 0x0000ff000b0e7812 */ /* 0x000fe200078ef80e */
[----:B-1----:R-:W-:Y:S01]  /*3140*/  IMAD.MOV.U32 R8, RZ, RZ, R4 ;  /* 0x000000ffff087224 */ /* 0x002fe200078e0004 */
[----:B------:R-:W-:Y:S01]  /*3150*/  F2FP.F16.E4M3.UNPACK_B R4, R5 ;  /* 0x00000005ff04723e */ /* 0x000fe200020006ff */
[----:B------:R-:W-:Y:S01]  /*3160*/  IMAD.U32 R15, R15, 0x10000, RZ ;  /* 0x000100000f0f7824 */ /* 0x000fe200078e00ff */
[----:B------:R-:W-:Y:S01]  /*3170*/  LOP3.LUT R9, R10, 0xff00, R9, 0xf8, !PT ;  /* 0x0000ff000a097812 */ /* 0x000fe200078ef809 */
[----:B------:R-:W-:Y:S01]  /*3180*/  IMAD.U32 R10, R24, 0x10000, RZ ;  /* 0x00010000180a7824 */ /* 0x000fe200078e00ff */
[----:B------:R-:W-:-:S02]  /*3190*/  F2FP.F16.E4M3.UNPACK_B R11, R48.H1 ;  /* 0x00000030ff0b723e */ /* 0x000fc400030006ff */
[----:B------:R-:W-:Y:S02]  /*31a0*/  LOP3.LUT R49, R14, 0xff0000, R15, 0xf8, !PT ;  /* 0x00ff00000e317812 */ /* 0x000fe400078ef80f */
[----:B------:R-:W-:Y:S01]  /*31b0*/  LOP3.LUT R24, R9, 0xff0000, R10, 0xf8, !PT ;  /* 0x00ff000009187812 */ /* 0x000fe200078ef80a */
[--C-:B------:R-:W-:Y:S01]  /*31c0*/  HADD2.F32 R9, -RZ, R4.reuse.H1_H1 ;  /* 0x30000004ff097230 */ /* 0x100fe20000004100 */
[----:B------:R-:W-:Y:S01]  /*31d0*/  F2FP.F16.E4M3.UNPACK_B R14, R26.H1 ;  /* 0x0000001aff0e723e */ /* 0x000fe200030006ff */
[--C-:B------:R-:W-:Y:S01]  /*31e0*/  HADD2.F32 R25, -RZ, R11.reuse.H0_H0 ;  /* 0x2000000bff197230 */ /* 0x100fe20000004100 */
[----:B------:R-:W-:Y:S01]  /*31f0*/  F2FP.F16.E4M3.UNPACK_B R5, R5.H1 ;  /* 0x00000005ff05723e */ /* 0x000fe200030006ff */
[----:B------:R-:W-:Y:S01]  /*3200*/  HADD2.F32 R4, -RZ, R4.H0_H0 ;  /* 0x20000004ff047230 */ /* 0x000fe20000004100 */
[----:B------:R-:W-:Y:S01]  /*3210*/  F2FP.F16.E4M3.UNPACK_B R48, R48 ;  /* 0x00000030ff30723e */ /* 0x000fe200020006ff */
        /* <DEDUP_REMOVED lines=16> */
[----:B------:R-:W-:-:S02]  /*3320*/  HADD2.F32 R15, -RZ, R48.H1_H1 ;  /* 0x30000030ff0f7230 */ /* 0x000fc40000004100 */
[--C-:B------:R-:W-:Y:S02]  /*3330*/  HADD2.F32 R10, -RZ, R9.reuse.H0_H0 ;  /* 0x20000009ff0a7230 */ /* 0x100fe40000004100 */
[----:B------:R-:W-:Y:S01]  /*3340*/  HADD2.F32 R11, -RZ, R9.H1_H1 ;  /* 0x30000009ff0b7230 */ /* 0x000fe20000004100 */
[----:B------:R-:W-:Y:S01]  /*3350*/  F2FP.SATFINITE.E4M3.F32.PACK_AB_MERGE_C R79, R78, R27, RZ ;  /* 0x0000001b4e4f723e */ /* 0x000fe200048070ff */
        /* <DEDUP_REMOVED lines=60> */
.L_x_1090:
[----:B------:R-:W-:Y:S05]  /*3720*/  BSYNC B1 ;  /* 0x0000000000017941 */ /* 0x000fea0003800000 */
.L_x_1089:
[----:B-1----:R2:W-:Y:S01]  /*3730*/  STG.E.128 desc[UR44][R12.64+0x20], R4 ;  /* 0x000020040c007986 */ /* 0x0025e2000c101d2c */
[----:B------:R-:W-:Y:S05]  /*3740*/  BRA `(.L_x_1084) ;  /* 0x0000001000fc7947 */ /* 0x000fea0003800000 */
.L_x_1078:
[----:B------:R-:W0:Y:S01]  /*3750*/  S2R R5, SR_TID.X ;  /* 0x0000000000057919 */ /* 0x000e220000002100 */
[----:B------:R-:W2:Y:S01]  /*3760*/  LDL R52, [R1+0x10] ;  /* 0x0000100001347983 */ /* 0x000ea20000100800 */
[C---:B0-----:R-:W-:Y:S02]  /*3770*/  VIADD R9, R5.reuse, 0xffffff80 ;  /* 0xffffff8005097836 */ /* 0x041fe40000000000 */
[----:B------:R-:W-:Y:S02]  /*3780*/  VIADD R8, R5, 0xffffff80 ;  /* 0xffffff8005087836 */ /* 0x000fe40000000000 */
[----:B------:R-:W-:-:S03]  /*3790*/  IMAD R5, R51, -0xa0, R50 ;  /* 0xffffff6033057824 */ /* 0x000fc600078e0232 */
[----:B------:R-:W-:Y:S02]  /*37a0*/  LEA.HI R8, R8, R9, RZ, 0x1 ;  /* 0x0000000908087211 */ /* 0x000fe400078f08ff */
[----:B------:R-:W-:Y:S02]  /*37b0*/  VIMNMX R5, R5, 0xa0, PT ;  /* 0x000000a005057848 */ /* 0x000fe40003fe0100 */
[----:B------:R-:W-:-:S04]  /*37c0*/  SHF.R.S32.HI R8, RZ, 0x1, R8 ;  /* 0x00000001ff087819 */ /* 0x000fc80000011408 */
[----:B------:R-:W-:-:S04]  /*37d0*/  ISETP.GE.AND P1, PT, R8, R5, PT ;  /* 0x000000050800720c */ /* 0x000fc80003f26270 */
[----:B------:R-:W-:-:S13]  /*37e0*/  ISETP.GE.OR P0, PT, R22, R27, P1 ;  /* 0x0000001b1600720c */ /* 0x000fda0000f06670 */
[----:B------:R-:W0:Y:S08]  /*37f0*/  @!P0 LDC.64 R12, c[0x0][0x3c8] ;  /* 0x0000f200ff0c8b82 */ /* 0x000e300000000a00 */
[----:B------:R-:W1:Y:S01]  /*3800*/  @!P0 LDC.64 R24, c[0x0][0x3e0] ;  /* 0x0000f800ff188b82 */ /* 0x000e620000000a00 */
[----:B------:R-:W-:Y:S02]  /*3810*/  CS2R R10, SRZ ;  /* 0x00000000000a7805 */ /* 0x000fe4000001ff00 */
[----:B------:R-:W-:-:S02]  /*3820*/  CS2R R8, SRZ ;  /* 0x0000000000087805 */ /* 0x000fc4000001ff00 */
[----:B0-----:R-:W-:-:S04]  /*3830*/  @!P0 IADD3 R12, P5, P6, R36, R12, R6 ;  /* 0x0000000c240c8210 */ /* 0x001fc80007ebe006 */
[----:B------:R-:W-:Y:S02]  /*3840*/  @!P0 IADD3.X R13, R66, R13, R55, P5, P6 ;  /* 0x0000000d420d8210 */ /* 0x000fe40002fec437 */
[----:B------:R-:W-:Y:S02]  /*3850*/  CS2R R6, SRZ ;  /* 0x0000000000067805 */ /* 0x000fe4000001ff00 */
[----:B-1----:R-:W-:Y:S02]  /*3860*/  @!P0 IADD3 R24, P5, P6, R30, R24, R4 ;  /* 0x000000181e188210 */ /* 0x002fe40007ebe004 */
[----:B------:R-:W-:Y:S02]  /*3870*/  CS2R R4, SRZ ;  /* 0x0000000000047805 */ /* 0x000fe4000001ff00 */
[----:B------:R-:W-:-:S04]  /*3880*/  @!P0 IADD3.X R25, R68, R25, R26, P5, P6 ;  /* 0x0000001944198210 */ /* 0x000fc80002fec41a */
[----:B------:R-:W3:Y:S04]  /*3890*/  @!P0 LDG.E.128 R4, desc[UR44][R12.64] ;  /* 0x0000002c0c048981 */ /* 0x000ee8000c1e1d00 */
[----:B------:R-:W4:Y:S01]  /*38a0*/  @!P0 LDG.E.128 R8, desc[UR44][R24.64] ;  /* 0x0000002c18088981 */ /* 0x000f22000c1e1d00 */
[----:B------:R-:W-:Y:S02]  /*38b0*/  ISETP.GE.AND P0, PT, R22, R27, PT ;  /* 0x0000001b1600720c */ /* 0x000fe40003f06270 */
[----:B------:R-:W-:-:S11]  /*38c0*/  LOP3.LUT R16, R16, 0xfffffffe, RZ, 0xc0, !PT ;  /* 0xfffffffe10107812 */ /* 0x000fd600078ec0ff */
[----:B------:R-:W-:Y:S02]  /*38d0*/  @P0 LOP3.LUT R16, R16, 0x1, RZ, 0xfc, !PT ;  /* 0x0000000110100812 */ /* 0x000fe400078efcff */
[----:B--2---:R-:W-:Y:S01]  /*38e0*/  ISETP.NE.AND P0, PT, R52, 0x3, PT ;  /* 0x000000033400780c */ /* 0x004fe20003f05270 */
[----:B---3--:R-:W-:Y:S02]  /*38f0*/  IMAD.MOV.U32 R78, RZ, RZ, R6 ;  /* 0x000000ffff4e7224 */ /* 0x008fe400078e0006 */
[----:B------:R-:W-:Y:S02]  /*3900*/  IMAD.MOV.U32 R84, RZ, RZ, R4 ;  /* 0x000000ffff547224 */ /* 0x000fe400078e0004 */
[----:B----4-:R-:W-:Y:S02]  /*3910*/  IMAD.MOV.U32 R80, RZ, RZ, R10 ;  /* 0x000000ffff507224 */ /* 0x010fe400078e000a */
[----:B------:R-:W-:-:S06]  /*3920*/  IMAD.MOV.U32 R85, RZ, RZ, R8 ;  /* 0x000000ffff557224 */ /* 0x000fcc00078e0008 */
[----:B------:R-:W-:Y:S05]  /*3930*/  @!P0 BRA `(.L_x_1091) ;  /* 0x0000000000048947 */ /* 0x000fea0003800000 */
[----:B------:R-:W-:Y:S01]  /*3940*/  BPT.TRAP 0x1 ;  /* 0x000000040000795c */ /* 0x000fe20000300000 */
.L_x_1091:
[----:B------:R-:W2:Y:S01]  /*3950*/  LDL R12, [R1+0x24] ;  /* 0x00002400010c7983 */ /* 0x000ea20000100800 */
[----:B------:R-:W-:Y:S01]  /*3960*/  IMAD R74, R157, 0x8, R18 ;  /* 0x000000089d4a7824 */ /* 0x000fe200078e0212 */
[----:B------:R-:W0:Y:S01]  /*3970*/  LDC R79, c[0x0][0x2e4] ;  /* 0x0000b900ff4f7b82 */ /* 0x000e220000000800 */
[----:B------:R-:W-:Y:S01]  /*3980*/  BSSY B1, `(.L_x_1092) ;  /* 0x0000004000017945 */ /* 0x000fe20003800000 */
[----:B--2---:R-:W-:-:S04]  /*3990*/  SHF.L.U32 R77, R12, 0x1f, RZ ;  /* 0x0000001f0c4d7819 */ /* 0x004fc800000006ff */
[----:B------:R-:W1:Y:S02]  /*39a0*/  SYNCS.PHASECHK.TRANS64.TRYWAIT P5, [R74+URZ+0x13290], R77 ;  /* 0x0132904d4a0075a7 */ /* 0x000e6400080a017f */
[----:B01----:R-:W-:Y:S05]  /*39b0*/  @!P5 BRA `(.L_x_1093) ;  /* 0x000001e400fcd947 */ /* 0x003fea0003800000 */
.L_x_1388:
[----:B------:R-:W-:Y:S05]  /*39c0*/  BSYNC B1 ;  /* 0x0000000000017941 */ /* 0x000fea0003800000 */
.L_x_1092:
[----:B------:R-:W1:Y:S01]  /*39d0*/  S2R R12, SR_TID.X ;  /* 0x00000000000c7919 */ /* 0x000e620000002100 */
[----:B------:R-:W-:Y:S01]  /*39e0*/  ISETP.GE.OR P5, PT, R22, R79, P1 ;  /* 0x0000004f1600720c */ /* 0x000fe20000fa6670 */
[----:B------:R-:W-:Y:S01]  /*39f0*/  ULDC.64 UR4, c[0x0][0x2f0] ;  /* 0x0000bc0000047ab9 */ /* 0x000fe20000000a00 */
[----:B------:R-:W-:Y:S02]  /*3a00*/  IMAD.MOV.U32 R52, RZ, RZ, R14 ;  /* 0x000000ffff347224 */ /* 0x000fe400078e000e */
[C---:B-1----:R-:W-:Y:S02]  /*3a10*/  VIADD R24, R12.reuse, 0xffffff80 ;  /* 0xffffff800c187836 */ /* 0x042fe40000000000 */
[----:B------:R-:W-:Y:S02]  /*3a20*/  VIADD R13, R12, 0xffffff80 ;  /* 0xffffff800c0d7836 */ /* 0x000fe40000000000 */
[----:B------:R-:W-:-:S03]  /*3a30*/  IMAD R12, R57, UR4, RZ ;  /* 0x00000004390c7c24 */ /* 0x000fc6000f8e02ff */
[----:B------:R-:W-:-:S04]  /*3a40*/  LEA.HI R13, R13, R24, RZ, 0x1 ;  /* 0x000000180d0d7211 */ /* 0x000fc800078f08ff */
[----:B------:R-:W-:-:S05]  /*3a50*/  SHF.R.S32.HI R13, RZ, 0x1, R13 ;  /* 0x00000001ff0d7819 */ /* 0x000fca000001140d */
[----:B------:R-:W-:-:S04]  /*3a60*/  IMAD.WIDE.U32 R52, R13, UR4, R52 ;  /* 0x000000040d347c25 */ /* 0x000fc8000f8e0034 */
[----:B------:R-:W-:Y:S01]  /*3a70*/  IMAD R81, R13, UR5, R12 ;  /* 0x000000050d517c24 */ /* 0x000fe2000f8e020c */
[----:B------:R-:W-:Y:S06]  /*3a80*/  @P5 BRA `(.L_x_1084) ;  /* 0x00000010002c5947 */ /* 0x000fec0003800000 */
[----:B------:R-:W2:Y:S04]  /*3a90*/  LDL R25, [R1+0x4c] ;  /* 0x00004c0001197983 */ /* 0x000ea80000100800 */
[----:B------:R-:W3:Y:S01]  /*3aa0*/  LDL R24, [R1+0x60] ;  /* 0x0000600001187983 */ /* 0x000ee20000100800 */
        /* <DEDUP_REMOVED lines=11> */
[----:B------:R-:W-:-:S04]  /*3b60*/  LEA.HI R12, R12, R13, RZ, 0x5 ;  /* 0x0000000d0c0c7211 */ /* 0x000fc800078f28ff */
[----:B------:R-:W-:-:S04]  /*3b70*/  SHF.R.S32.HI R13, RZ, 0x5, R12 ;  /* 0x00000005ff0d7819 */ /* 0x000fc8000001140c */
[----:B------:R-:W-:-:S05]  /*3b80*/  LEA.HI.SX32 R13, R58, R13, 0x1c ;  /* 0x0000000d3a0d7211 */ /* 0x000fca00078fe2ff */
[----:B------:R-:W-:-:S05]  /*3b90*/  IMAD.SHL.U32 R83, R13, 0x10, RZ ;  /* 0x000000100d537824 */ /* 0x000fca00078e00ff */
[----:B--2---:R-:W-:-:S04]  /*3ba0*/  LOP3.LUT R13, R25, 0x30, R83, 0xf8, !PT ;  /* 0x00000030190d7812 */ /* 0x004fc800078ef853 */
[----:B------:R-:W-:-:S05]  /*3bb0*/  LOP3.LUT R13, R13, R60, RZ, 0x3c, !PT ;  /* 0x0000003c0d0d7212 */ /* 0x000fca00078e3cff */
[----:B---3--:R-:W-:Y:S02]  /*3bc0*/  IMAD.IADD R12, R24, 0x1, R13 ;  /* 0x00000001180c7824 */ /* 0x008fe400078e020d */
[C---:B------:R-:W-:Y:S02]  /*3bd0*/  IMAD R13, R157.reuse, 0x2800, R70 ;  /* 0x000028009d0d7824 */ /* 0x040fe400078e0246 */
[----:B------:R-:W-:Y:S02]  /*3be0*/  IMAD R15, R157, 0x2800, R12 ;  /* 0x000028009d0f7824 */ /* 0x000fe400078e020c */
[C---:B------:R-:W-:Y:S02]  /*3bf0*/  IMAD.IADD R13, R18.reuse, 0x1, R13 ;  /* 0x00000001120d7824 */ /* 0x040fe400078e020d */
[----:B------:R-:W-:-:S04]  /*3c00*/  IMAD.IADD R24, R18, 0x1, R15 ;  /* 0x0000000112187824 */ /* 0x000fc800078e020f */
[----:B------:R-:W1:Y:S04]  /*3c10*/  LDS.128 R12, [R13+0xe000] ;  /* 0x00e000000d0c7984 */ /* 0x000e680000000c00 */
        /* <DEDUP_REMOVED lines=24> */
[----:B------:R-:W-:Y:S01]  /*3da0*/  LOP3.LUT R91, R10, 0xff00, R11, 0xf8, !PT ;  /* 0x0000ff000a5b7812 */ /* 0x000fe200078ef80b */
[----:B------:R-:W-:Y:S01]  /*3db0*/  IMAD.U32 R90, R90, 0x10000, RZ ;  /* 0x000100005a5a7824 */ /* 0x000fe200078e00ff */
[----:B------:R-:W-:Y:S02]  /*3dc0*/  F2FP.F16.E4M3.UNPACK_B R88, R85.H1 ;  /* 0x00000055ff58723e */ /* 0x000fe400030006ff */
[----:B--2---:R-:W-:Y:S02]  /*3dd0*/  F2FP.F16.E4M3.UNPACK_B R11, R24.H1 ;  /* 0x00000018ff0b723e */ /* 0x004fe400030006ff */
[----:B-1----:R-:W-:Y:S01]  /*3de0*/  F2FP.F16.E4M3.UNPACK_B R10, R12.H1 ;  /* 0x0000000cff0a723e */ /* 0x002fe200030006ff */
[----:B------:R-:W-:Y:S01]  /*3df0*/  HADD2.F32 R5, -RZ, R88.H0_H0 ;  /* 0x20000058ff057230 */ /* 0x000fe20000004100 */
[----:B------:R-:W-:Y:S01]  /*3e00*/  LOP3.LUT R89, R8, 0xff00, R9, 0xf8, !PT ;  /* 0x0000ff0008597812 */ /* 0x000fe200078ef809 */
[----:B------:R-:W-:Y:S01]  /*3e10*/  HADD2.F32 R9, -RZ, R11.H0_H0 ;  /* 0x2000000bff097230 */ /* 0x000fe20000004100 */
[----:B------:R-:W-:Y:S01]  /*3e20*/  F2FP.F16.E4M3.UNPACK_B R86, R84.H1 ;  /* 0x00000054ff56723e */ /* 0x000fe200030006ff */
[--C-:B------:R-:W-:Y:S01]  /*3e30*/  HADD2.F32 R8, -RZ, R10.reuse.H0_H0 ;  /* 0x2000000aff087230 */ /* 0x100fe20000004100 */
[----:B------:R-:W-:Y:S01]  /*3e40*/  LOP3.LUT R4, R7, 0xff0000, R4, 0xf8, !PT ;  /* 0x00ff000007047812 */ /* 0x000fe200078ef804 */
[----:B------:R-:W-:-:S02]  /*3e50*/  HADD2.F32 R10, -RZ, R10.H1_H1 ;  /* 0x3000000aff0a7230 */ /* 0x000fc40000004100 */
[-C--:B------:R-:W-:Y:S01]  /*3e60*/  FMUL.FTZ R93, R9, R5.reuse ;  /* 0x00000005095d7220 */ /* 0x080fe20000410000 */
[--C-:B------:R-:W-:Y:S02]  /*3e70*/  HADD2.F32 R87, -RZ, R86.reuse.H0_H0 ;  /* 0x20000056ff577230 */ /* 0x100fe40000004100 */
[C---:B------:R-:W-:Y:S01]  /*3e80*/  FMUL.FTZ R94, R8.reuse, R5 ;  /* 0x00000005085e7220 */ /* 0x040fe20000410000 */
[----:B------:R-:W-:Y:S01]  /*3e90*/  LOP3.LUT R7, R89, 0xff0000, R90, 0xf8, !PT ;  /* 0x00ff000059077812 */ /* 0x000fe200078ef85a */
[----:B------:R-:W-:Y:S01]  /*3ea0*/  HADD2.F32 R89, -RZ, R86.H1_H1 ;  /* 0x30000056ff597230 */ /* 0x000fe20000004100 */
[----:B------:R-:W-:Y:S01]  /*3eb0*/  F2FP.F16.E4M3.UNPACK_B R90, R85 ;  /* 0x00000055ff5a723e */ /* 0x000fe200020006ff */
[-C--:B------:R-:W-:Y:S01]  /*3ec0*/  FFMA.FTZ R8, R8, R87.reuse, -R93 ;  /* 0x0000005708087223 */ /* 0x080fe2000001085d */
[----:B------:R-:W-:Y:S01]  /*3ed0*/  FFMA.FTZ R9, R9, R87, R94 ;  /* 0x0000005709097223 */ /* 0x000fe2000001005e */
[----:B------:R-:W-:Y:S01]  /*3ee0*/  F2FP.F16.E4M3.UNPACK_B R87, R84 ;  /* 0x00000054ff57723e */ /* 0x000fe200020006ff */
[----:B------:R-:W-:Y:S01]  /*3ef0*/  HADD2.F32 R93, -RZ, R88.H1_H1 ;  /* 0x30000058ff5d7230 */ /* 0x000fe20000004100 */
[----:B------:R-:W-:Y:S01]  /*3f00*/  F2FP.F16.E4M3.UNPACK_B R84, R12 ;  /* 0x0000000cff54723e */ /* 0x000fe200020006ff */
[----:B------:R-:W-:Y:S01]  /*3f10*/  HADD2.F32 R86, -RZ, R11.H1_H1 ;  /* 0x3000000bff567230 */ /* 0x000fe20000004100 */
[----:B------:R-:W-:Y:S01]  /*3f20*/  LOP3.LUT R5, R91, 0xff0000, R92, 0xf8, !PT ;  /* 0x00ff00005b057812 */ /* 0x000fe200078ef85c */
[----:B------:R-:W-:Y:S01]  /*3f30*/  HADD2.F32 R91, -RZ, R90.H0_H0 ;  /* 0x2000005aff5b7230 */ /* 0x000fe20000004100 */
[----:B------:R-:W-:Y:S01]  /*3f40*/  F2FP.F16.E4M3.UNPACK_B R24, R24 ;  /* 0x00000018ff18723e */ /* 0x000fe200020006ff */
[----:B------:R-:W-:-:S02]  /*3f50*/  HADD2.F32 R12, -RZ, R84.H0_H0 ;  /* 0x20000054ff0c7230 */ /* 0x000fc40000004100 */
[-C--:B------:R-:W-:Y:S01]  /*3f60*/  FMUL.FTZ R11, R86, R93.reuse ;  /* 0x0000005d560b7220 */ /* 0x080fe20000410000 */
[C---:B------:R-:W-:Y:S01]  /*3f70*/  FMUL.FTZ R93, R10.reuse, R93 ;  /* 0x0000005d0a5d7220 */ /* 0x040fe20000410000 */
[----:B------:R-:W-:Y:S02]  /*3f80*/  HADD2.F32 R88, -RZ, R87.H0_H0 ;  /* 0x20000057ff587230 */ /* 0x000fe40000004100 */
[----:B------:R-:W-:Y:S02]  /*3f90*/  HADD2.F32 R85, -RZ, R24.H0_H0 ;  /* 0x20000018ff557230 */ /* 0x000fe40000004100 */
[-C--:B------:R-:W-:Y:S01]  /*3fa0*/  FFMA.FTZ R11, R10, R89.reuse, -R11 ;  /* 0x000000590a0b7223 */ /* 0x080fe2000001080b */
[----:B------:R-:W-:Y:S01]  /*3fb0*/  FFMA.FTZ R10, R86, R89, R93 ;  /* 0x00000059560a7223 */ /* 0x000fe2000001005d */
[-C--:B------:R-:W-:Y:S01]  /*3fc0*/  FMUL.FTZ R92, R12, R91.reuse ;  /* 0x0000005b0c5c7220 */ /* 0x080fe20000410000 */
[----:B------:R-:W-:Y:S02]  /*3fd0*/  HADD2.F32 R89, -RZ, R90.H1_H1 ;  /* 0x3000005aff597230 */ /* 0x000fe40000004100 */
[----:B------:R-:W-:Y:S01]  /*3fe0*/  FMUL.FTZ R93, R85, R91 ;  /* 0x0000005b555d7220 */ /* 0x000fe20000410000 */
[----:B------:R-:W-:-:S02]  /*3ff0*/  HADD2.F32 R86, -RZ, R24.H1_H1 ;  /* 0x30000018ff567230 */ /* 0x000fc40000004100 */
[----:B------:R-:W-:Y:S01]  /*4000*/  FFMA.FTZ R24, R85, R88, R92 ;  /* 0x0000005855187223 */ /* 0x000fe2000001005c */
[----:B------:R-:W-:Y:S01]  /*4010*/  HADD2.F32 R84, -RZ, R84.H1_H1 ;  /* 0x30000054ff547230 */ /* 0x000fe20000004100 */
[----:B------:R-:W-:Y:S01]  /*4020*/  F2FP.F16.E4M3.UNPACK_B R90, R80.H1 ;  /* 0x00000050ff5a723e */ /* 0x000fe200030006ff */
[----:B------:R-:W-:Y:S02]  /*4030*/  HADD2.F32 R85, -RZ, R87.H1_H1 ;  /* 0x30000057ff557230 */ /* 0x000fe40000004100 */
[-C--:B------:R-:W-:Y:S01]  /*4040*/  FMUL.FTZ R91, R86, R89.reuse ;  /* 0x00000059565b7220 */ /* 0x080fe20000410000 */
[----:B------:R-:W-:Y:S01]  /*4050*/  F2FP.F16.E4M3.UNPACK_B R87, R26.H1 ;  /* 0x0000001aff57723e */ /* 0x000fe200030006ff */
[----:B------:R-:W-:Y:S01]  /*4060*/  FFMA.FTZ R12, R12, R88, -R93 ;  /* 0x000000580c0c7223 */ /* 0x000fe2000001085d */
[C---:B------:R-:W-:Y:S01]  /*4070*/  FMUL.FTZ R95, R84.reuse, R89 ;  /* 0x00000059545f7220 */ /* 0x040fe20000410000 */
[----:B------:R-:W-:Y:S01]  /*4080*/  FFMA.FTZ R93, R84, R85, -R91 ;  /* 0x00000055545d7223 */ /* 0x000fe2000001085b */
[----:B------:R-:W-:Y:S01]  /*4090*/  F2FP.F16.E4M3.UNPACK_B R89, R78.H1 ;  /* 0x0000004eff59723e */ /* 0x000fe200030006ff */
[----:B------:R-:W-:Y:S01]  /*40a0*/  HADD2.F32 R91, -RZ, R90.H0_H0 ;  /* 0x2000005aff5b7230 */ /* 0x000fe20000004100 */
[----:B------:R-:W-:Y:S01]  /*40b0*/  F2FP.F16.E4M3.UNPACK_B R84, R14.H1 ;  /* 0x0000000eff54723e */ /* 0x000fe200030006ff */
[----:B------:R-:W-:-:S02]  /*40c0*/  HADD2.F32 R88, -RZ, R87.H0_H0 ;  /* 0x20000057ff587230 */ /* 0x000fc40000004100 */
[----:B------:R-:W-:Y:S01]  /*40d0*/  FFMA.FTZ R95, R86, R85, R95 ;  /* 0x00000055565f7223 */ /* 0x000fe2000001005f */
[----:B------:R-:W-:Y:S01]  /*40e0*/  HADD2.F32 R86, -RZ, R89.H0_H0 ;  /* 0x20000059ff567230 */ /* 0x000fe20000004100 */
[----:B------:R-:W-:Y:S01]  /*40f0*/  F2FP.F16.E4M3.UNPACK_B R14, R14 ;  /* 0x0000000eff0e723e */ /* 0x000fe200020006ff */
[----:B------:R-:W-:Y:S02]  /*4100*/  HADD2.F32 R85, -RZ, R84.H0_H0 ;  /* 0x20000054ff557230 */ /* 0x000fe40000004100 */
[----:B------:R-:W-:Y:S01]  /*4110*/  FMUL.FTZ R92, R88, R91 ;  /* 0x0000005b585c7220 */ /* 0x000fe20000410000 */
[----:B------:R-:W-:Y:S01]  /*4120*/  HADD2.F32 R90, -RZ, R90.H1_H1 ;  /* 0x3000005aff5a7230 */ /* 0x000fe20000004100 */
[----:B------:R-:W-:Y:S01]  /*4130*/  F2FP.SATFINITE.E4M3.F32.PACK_AB_MERGE_C R9, R10, R9, RZ ;  /* 0x000000090a09723e */ /* 0x000fe200048070ff */
[----:B------:R-:W-:Y:S02]  /*4140*/  HADD2.F32 R87, -RZ, R87.H1_H1 ;  /* 0x30000057ff577230 */ /* 0x000fe40000004100 */
[----:B------:R-:W-:Y:S01]  /*4150*/  FMUL.FTZ R91, R85, R91 ;  /* 0x0000005b555b7220 */ /* 0x000fe20000410000 */
[----:B------:R-:W-:-:S02]  /*4160*/  HADD2.F32 R84, -RZ, R84.H1_H1 ;  /* 0x30000054ff547230 */ /* 0x000fc40000004100 */
[----:B------:R-:W-:Y:S01]  /*4170*/  FFMA.FTZ R92, R85, R86, -R92 ;  /* 0x00000056555c7223 */ /* 0x000fe2000001085c */
[----:B------:R-:W-:Y:S02]  /*4180*/  HADD2.F32 R89, -RZ, R89.H1_H1 ;  /* 0x30000059ff597230 */ /* 0x000fe40000004100 */
[C---:B------:R-:W-:Y:S01]  /*4190*/  FMUL.FTZ R97, R87.reuse, R90 ;  /* 0x0000005a57617220 */ /* 0x040fe20000410000 */
[----:B------:R-:W-:Y:S01]  /*41a0*/  F2FP.F16.E4M3.UNPACK_B R85, R80 ;  /* 0x00000050ff55723e */ /* 0x000fe200020006ff */
[C---:B------:R-:W-:Y:S01]  /*41b0*/  FMUL.FTZ R90, R84.reuse, R90 ;  /* 0x0000005a545a7220 */ /* 0x040fe20000410000 */
[----:B------:R-:W-:Y:S01]  /*41c0*/  F2FP.F16.E4M3.UNPACK_B R80, R26 ;  /* 0x0000001aff50723e */ /* 0x000fe200020006ff */
[-C--:B------:R-:W-:Y:S01]  /*41d0*/  FFMA.FTZ R101, R84, R89.reuse, -R97 ;  /* 0x0000005954657223 */ /* 0x080fe20000010861 */
        /* <DEDUP_REMOVED lines=22> */
[-C--:B------:R-:W-:Y:S01]  /*4340*/  FFMA.FTZ R14, R14, R87.reuse, -R99 ;  /* 0x000000570e0e7223 */ /* 0x080fe20000010863 */
        /* <DEDUP_REMOVED lines=18> */
[----:B------:R-:W-:Y:S01]  /*4470*/  F2FP.SATFINITE.E4M3.F32.PACK_AB_MERGE_C R86, R103, R86, RZ ;  /* 0x000000566756723e */ /* 0x000fe200048070ff */
[C---:B------:R-:W-:Y:S01]  /*4480*/  FMUL.FTZ R85, R11.reuse, R84 ;  /* 0x000000540b557220 */ /* 0x040fe20000410000 */
[----:B------:R-:W-:Y:S01]  /*4490*/  F2FP.F16.E4M3.UNPACK_B R84, R7.H1 ;  /* 0x00000007ff54723e */ /* 0x000fe200030006ff */
[-C--:B------:R-:W-:Y:S01]  /*44a0*/  FFMA.FTZ R11, R11, R80.reuse, -R78 ;  /* 0x000000500b0b7223 */ /* 0x080fe2000001084e */
[----:B------:R-:W-:Y:S02]  /*44b0*/  HADD2.F32 R78, -RZ, R25.H0_H0 ;  /* 0x20000019ff4e7230 */ /* 0x000fe40000004100 */
[----:B------:R-:W-:Y:S01]  /*44c0*/  FFMA.FTZ R10, R10, R80, R85 ;  /* 0x000000500a0a7223 */ /* 0x000fe20000010055 */
[----:B------:R-:W-:Y:S01]  /*44d0*/  F2FP.F16.E4M3.UNPACK_B R6, R6.H1 ;  /* 0x00000006ff06723e */ /* 0x000fe200030006ff */
[----:B------:R-:W-:Y:S01]  /*44e0*/  HADD2.F32 R85, -RZ, R84.H0_H0 ;  /* 0x20000054ff557230 */ /* 0x000fe20000004100 */
[----:B------:R-:W-:Y:S01]  /*44f0*/  F2FP.SATFINITE.E4M3.F32.PACK_AB_MERGE_C R26, R91, R26, R86 ;  /* 0x0000001a5b1a723e */ /* 0x000fe20004807056 */
[----:B------:R-:W-:Y:S01]  /*4500*/  HADD2.F32 R7, -RZ, R13.H0_H0 ;  /* 0x2000000dff077230 */ /* 0x000fe20000004100 */
[----:B------:R-:W-:Y:S01]  /*4510*/  F2FP.SATFINITE.E4M3.F32.PACK_AB_MERGE_C R92, R101, R92, RZ ;  /* 0x0000005c655c723e */ /* 0x000fe200048070ff */
[----:B------:R-:W-:-:S02]  /*4520*/  HADD2.F32 R25, -RZ, R25.H1_H1 ;  /* 0x30000019ff197230 */ /* 0x000fc40000004100 */
[-C--:B------:R-:W-:Y:S01]  /*4530*/  FMUL.FTZ R88, R78, R85.reuse ;  /* 0x000000554e587220 */ /* 0x080fe20000410000 */
[----:B------:R-:W-:Y:S02]  /*4540*/  HADD2.F32 R86, -RZ, R84.H1_H1 ;  /* 0x30000054ff567230 */ /* 0x000fe40000004100 */
[----:B------:R-:W-:Y:S01]  /*4550*/  FMUL.FTZ R85, R7, R85 ;  /* 0x0000005507557220 */ /* 0x000fe20000410000 */
[----:B------:R-:W-:Y:S01]  /*4560*/  HADD2.F32 R13, -RZ, R13.H1_H1 ;  /* 0x3000000dff0d7230 */ /* 0x000fe20000004100 */
[----:B------:R-:W-:Y:S01]  /*4570*/  F2FP.F16.E4M3.UNPACK_B R87, R5.H1 ;  /* 0x00000005ff57723e */ /* 0x000fe200030006ff */
[--C-:B------:R-:W-:Y:S01]  /*4580*/  HADD2.F32 R80, -RZ, R6.reuse.H0_H0 ;  /* 0x20000006ff507230 */ /* 0x100fe20000004100 */
[----:B------:R-:W-:Y:S01]  /*4590*/  F2FP.SATFINITE.E4M3.F32.PACK_AB_MERGE_C R14, R14, R97, R92 ;  /* 0x000000610e0e723e */ /* 0x000fe2000480705c */
[----:B------:R-:W-:Y:S02]  /*45a0*/  HADD2.F32 R84, -RZ, R6.H1_H1 ;  /* 0x30000006ff547230 */ /* 0x000fe40000004100 */
[-C--:B------:R-:W-:Y:S01]  /*45b0*/  FMUL.FTZ R6, R25, R86.reuse ;  /* 0x0000005619067220 */ /* 0x080fe20000410000 */
[C---:B------:R-:W-:Y:S01]  /*45c0*/  FMUL.FTZ R86, R13.reuse, R86 ;  /* 0x000000560d567220 */ /* 0x040fe20000410000 */
[----:B------:R-:W-:Y:S01]  /*45d0*/  FFMA.FTZ R91, R78, R80, R85 ;  /* 0x000000504e5b7223 */ /* 0x000fe20000010055 */
[----:B------:R-:W-:Y:S01]  /*45e0*/  F2FP.F16.E4M3.UNPACK_B R78, R27 ;  /* 0x0000001bff4e723e */ /* 0x000fe200020006ff */
[-C--:B------:R-:W-:Y:S01]  /*45f0*/  FFMA.FTZ R93, R13, R84.reuse, -R6 ;  /* 0x000000540d5d7223 */ /* 0x080fe20000010806 */
[----:B------:R-:W-:Y:S01]  /*4600*/  F2FP.F16.E4M3.UNPACK_B R6, R15 ;  /* 0x0000000fff06723e */ /* 0x000fe200020006ff */
[----:B------:R-:W-:Y:S01]  /*4610*/  FFMA.FTZ R92, R25, R84, R86 ;  /* 0x00000054195c7223 */ /* 0x000fe20000010056 */
[----:B------:R-:W-:Y:S01]  /*4620*/  F2FP.F16.E4M3.UNPACK_B R27, R27.H1 ;  /* 0x0000001bff1b723e */ /* 0x000fe200030006ff */
[----:B------:R-:W-:Y:S01]  /*4630*/  FFMA.FTZ R90, R7, R80, -R88 ;  /* 0x00000050075a7223 */ /* 0x000fe20000010858 */
[----:B------:R-:W-:Y:S01]  /*4640*/  F2FP.F16.E4M3.UNPACK_B R15, R15.H1 ;  /* 0x0000000fff0f723e */ /* 0x000fe200030006ff */
[----:B------:R-:W-:Y:S01]  /*4650*/  HADD2.F32 R89, -RZ, R87.H0_H0 ;  /* 0x20000057ff597230 */ /* 0x000fe20000004100 */
[----:B------:R-:W-:Y:S01]  /*4660*/  F2FP.F16.E4M3.UNPACK_B R86, R5 ;  /* 0x00000005ff56723e */ /* 0x000fe200020006ff */
[----:B------:R-:W-:Y:S01]  /*4670*/  HADD2.F32 R25, -RZ, R78.H0_H0 ;  /* 0x2000004eff197230 */ /* 0x000fe20000004100 */
[-C--:B------:R-:W-:Y:S01]  /*4680*/  F2FP.F16.E4M3.UNPACK_B R5, R4.reuse ;  /* 0x00000004ff05723e */ /* 0x080fe200020006ff */
[----:B------:R-:W-:Y:S01]  /*4690*/  HADD2.F32 R13, -RZ, R15.H0_H0 ;  /* 0x2000000fff0d7230 */ /* 0x000fe20000004100 */
[----:B------:R-:W-:Y:S01]  /*46a0*/  F2FP.F16.E4M3.UNPACK_B R80, R4.H1 ;  /* 0x00000004ff50723e */ /* 0x000fe200030006ff */
[----:B------:R-:W-:Y:S01]  /*46b0*/  HADD2.F32 R4, -RZ, R27.H0_H0 ;  /* 0x2000001bff047230 */ /* 0x000fe20000004100 */
[----:B------:R-:W-:Y:S01]  /*46c0*/  F2FP.SATFINITE.E4M3.F32.PACK_AB_MERGE_C R90, R93, R90, RZ ;  /* 0x0000005a5d5a723e */ /* 0x000fe200048070ff */
[----:B------:R-:W-:Y:S01]  /*46d0*/  HADD2.F32 R88, -RZ, R86.H0_H0 ;  /* 0x20000056ff587230 */ /* 0x000fe20000004100 */
[----:B------:R-:W-:Y:S01]  /*46e0*/  F2FP.SATFINITE.E4M3.F32.PACK_AB_MERGE_C R91, R92, R91, RZ ;  /* 0x0000005b5c5b723e */ /* 0x000fe200048070ff */
[----:B------:R-:W-:-:S02]  /*46f0*/  HADD2.F32 R85, -RZ, R80.H0_H0 ;  /* 0x20000050ff557230 */ /* 0x000fc40000004100 */
[CC--:B------:R-:W-:Y:S01]  /*4700*/  FMUL.FTZ R96, R4.reuse, R89.reuse ;  /* 0x0000005904607220 */ /* 0x0c0fe20000410000 */
[----:B------:R-:W-:Y:S02]  /*4710*/  HADD2.F32 R7, -RZ, R6.H0_H0 ;  /* 0x20000006ff077230 */ /* 0x000fe40000004100 */
[----:B------:R-:W-:Y:S01]  /*4720*/  FMUL.FTZ R89, R13, R89 ;  /* 0x000000590d597220 */ /* 0x000fe20000410000 */
[----:B------:R-:W-:Y:S02]  /*4730*/  HADD2.F32 R84, -RZ, R5.H0_H0 ;  /* 0x20000005ff547230 */ /* 0x000fe40000004100 */
[-C--:B------:R-:W-:Y:S01]  /*4740*/  FMUL.FTZ R94, R25, R88.reuse ;  /* 0x00000058195e7220 */ /* 0x080fe20000410000 */
[----:B------:R-:W-:Y:S02]  /*4750*/  HADD2.F32 R27, -RZ, R27.H1_H1 ;  /* 0x3000001bff1b7230 */ /* 0x000fe40000004100 */
[----:B------:R-:W-:Y:S01]  /*4760*/  FFMA.FTZ R89, R4, R85, R89 ;  /* 0x0000005504597223 */ /* 0x000fe20000010059 */
[----:B------:R-:W-:Y:S01]  /*4770*/  FMUL.FTZ R88, R7, R88 ;  /* 0x0000005807587220 */ /* 0x000fe20000410000 */
[----:B------:R-:W-:-:S02]  /*4780*/  HADD2.F32 R4, -RZ, R87.H1_H1 ;  /* 0x30000057ff047230 */ /* 0x000fc40000004100 */
[-C--:B------:R-:W-:Y:S01]  /*4790*/  FFMA.FTZ R94, R7, R84.reuse, -R94 ;  /* 0x00000054075e7223 */ /* 0x080fe2000001085e */
[----:B------:R-:W-:Y:S02]  /*47a0*/  HADD2.F32 R15, -RZ, R15.H1_H1 ;  /* 0x3000000fff0f7230 */ /* 0x000fe40000004100 */
[----:B------:R-:W-:Y:S01]  /*47b0*/  FFMA.FTZ R88, R25, R84, R88 ;  /* 0x0000005419587223 */ /* 0x000fe20000010058 */
[----:B------:R-:W-:Y:S02]  /*47c0*/  HADD2.F32 R78, -RZ, R78.H1_H1 ;  /* 0x3000004eff4e7230 */ /* 0x000fe40000004100 */
[-C--:B------:R-:W-:Y:S01]  /*47d0*/  FMUL.FTZ R84, R27, R4.reuse ;  /* 0x000000041b547220 */ /* 0x080fe20000410000 */
[----:B------:R-:W-:Y:S02]  /*47e0*/  HADD2.F32 R7, -RZ, R86.H1_H1 ;  /* 0x30000056ff077230 */ /* 0x000fe40000004100 */
[----:B------:R-:W-:Y:S01]  /*47f0*/  FMUL.FTZ R4, R15, R4 ;  /* 0x000000040f047220 */ /* 0x000fe20000410000 */
[----:B------:R-:W-:-:S02]  /*4800*/  HADD2.F32 R80, -RZ, R80.H1_H1 ;  /* 0x30000050ff507230 */ /* 0x000fc40000004100 */
[----:B------:R-:W-:Y:S01]  /*4810*/  FFMA.FTZ R96, R13, R85, -R96 ;  /* 0x000000550d607223 */ /* 0x000fe20000010860 */
[----:B------:R-:W-:Y:S02]  /*4820*/  HADD2.F32 R6, -RZ, R6.H1_H1 ;  /* 0x30000006ff067230 */ /* 0x000fe40000004100 */
[-C--:B------:R-:W-:Y:S01]  /*4830*/  FMUL.FTZ R13, R78, R7.reuse ;  /* 0x000000074e0d7220 */ /* 0x080fe20000410000 */
[----:B------:R-:W-:Y:S02]  /*4840*/  HADD2.F32 R5, -RZ, R5.H1_H1 ;  /* 0x30000005ff057230 */ /* 0x000fe40000004100 */
[-C--:B------:R-:W-:Y:S01]  /*4850*/  FFMA.FTZ R15, R15, R80.reuse, -R84 ;  /* 0x000000500f0f7223 */ /* 0x080fe20000010854 */
[----:B------:R-:W-:Y:S01]  /*4860*/  FFMA.FTZ R4, R27, R80, R4 ;  /* 0x000000501b047223 */ /* 0x000fe20000010004 */
[C---:B------:R-:W-:Y:S01]  /*4870*/  FMUL.FTZ R7, R6.reuse, R7 ;  /* 0x0000000706077220 */ /* 0x040fe20000410000 */
[----:B------:R-:W-:Y:S01]  /*4880*/  F2FP.SATFINITE.E4M3.F32.PACK_AB_MERGE_C R11, R11, R8, R90 ;  /* 0x000000080b0b723e */ /* 0x000fe2000480705a */
[-C--:B------:R-:W-:Y:S01]  /*4890*/  FFMA.FTZ R13, R6, R5.reuse, -R13 ;  /* 0x00000005060d7223 */ /* 0x080fe2000001080d */
[----:B------:R-:W-:Y:S01]  /*48a0*/  F2FP.SATFINITE.E4M3.F32.PACK_AB_MERGE_C R15, R15, R96, RZ ;  /* 0x000000600f0f723e */ /* 0x000fe200048070ff */
[----:B------:R-:W-:Y:S01]  /*48b0*/  FFMA.FTZ R7, R78, R5, R7 ;  /* 0x000000054e077223 */ /* 0x000fe20000010007 */
[----:B------:R-:W-:-:S02]  /*48c0*/  F2FP.SATFINITE.E4M3.F32.PACK_AB_MERGE_C R4, R4, R89, RZ ;  /* 0x000000590404723e */ /* 0x000fc400048070ff */
[----:B------:R-:W-:Y:S01]  /*48d0*/  F2FP.SATFINITE.E4M3.F32.PACK_AB_MERGE_C R15, R13, R94, R15 ;  /* 0x0000005e0d0f723e */ /* 0x000fe2000480700f */
[----:B------:R-:W-:Y:S01]  /*48e0*/  IMAD.MOV.U32 R13, RZ, RZ, R11 ;  /* 0x000000ffff0d7224 */ /* 0x000fe200078e000b */
[----:B------:R-:W-:Y:S02]  /*48f0*/  F2FP.SATFINITE.E4M3.F32.PACK_AB_MERGE_C R25, R10, R9, R91 ;  /* 0x000000090a19723e */ /* 0x000fe4000480705b */
[----:B------:R-:W-:-:S07]  /*4900*/  F2FP.SATFINITE.E4M3.F32.PACK_AB_MERGE_C R27, R7, R88, R4 ;  /* 0x00000058071b723e */ /* 0x000fce0004807004 */
.L_x_1095:
[----:B------:R-:W-:Y:S05]  /*4910*/  BSYNC B1 ;  /* 0x0000000000017941 */ /* 0x000fea0003800000 */
.L_x_1094:
[----:B-1----:R3:W-:Y:S01]  /*4920*/  STG.E.128 desc[UR44][R54.64], R12 ;  /* 0x0000000c36007986 */ /* 0x0027e2000c101d2c */
        /* <DEDUP_REMOVED lines=9> */
.L_x_1077:
[----:B------:R-:W2:Y:S02]  /*49c0*/  LDL R4, [R1+0x10] ;  /* 0x0000100001047983 */ /* 0x000ea40000100800 */
[----:B--2---:R-:W-:-:S13]  /*49d0*/  ISETP.NE.AND P0, PT, R4, 0x3, PT ;  /* 0x000000030400780c */ /* 0x004fda0003f05270 */
[----:B------:R-:W-:Y:S05]  /*49e0*/  @!P0 BRA `(.L_x_1096) ;  /* 0x0000000000048947 */ /* 0x000fea0003800000 */
[----:B------:R-:W-:Y:S01]  /*49f0*/  BPT.TRAP 0x1 ;  /* 0x000000040000795c */ /* 0x000fe20000300000 */
.L_x_1096:
[----:B------:R-:W2:Y:S01]  /*4a00*/  LDL R4, [R1+0x24] ;  /* 0x0000240001047983 */ /* 0x000ea20000100800 */
[----:B------:R-:W-:Y:S01]  /*4a10*/  IMAD R74, R157, 0x8, R18 ;  /* 0x000000089d4a7824 */ /* 0x000fe200078e0212 */
[----:B------:R-:W-:Y:S01]  /*4a20*/  BSSY B1, `(.L_x_1097) ;  /* 0x0000006000017945 */ /* 0x000fe20003800000 */
[----:B--2---:R-:W-:Y:S01]  /*4a30*/  SHF.L.U32 R77, R4, 0x1f, RZ ;  /* 0x0000001f044d7819 */ /* 0x004fe200000006ff */
[----:B------:R-:W-:-:S03]  /*4a40*/  IMAD R4, R51, -0xa0, R50 ;  /* 0xffffff6033047824 */ /* 0x000fc600078e0232 */
[----:B------:R-:W0:Y:S02]  /*4a50*/  SYNCS.PHASECHK.TRANS64.TRYWAIT P1, [R74+URZ+0x13290], R77 ;  /* 0x0132904d4a0075a7 */ /* 0x000e24000802017f */
[----:B------:R-:W-:Y:S01]  /*4a60*/  VIMNMX R4, R4, 0xa0, PT ;  /* 0x000000a004047848 */ /* 0x000fe20003fe0100 */
[----:B0-----:R-:W-:Y:S06]  /*4a70*/  @!P1 BRA `(.L_x_1098) ;  /* 0x000001d400e09947 */ /* 0x001fec0003800000 */
.L_x_1389:
[----:B------:R-:W-:Y:S05]  /*4a80*/  BSYNC B1 ;  /* 0x0000000000017941 */ /* 0x000fea0003800000 */
.L_x_1097:
[----:B------:R-:W1:Y:S02]  /*4a90*/  S2R R5, SR_TID.X ;  /* 0x0000000000057919 */ /* 0x000e640000002100 */
[C---:B-1----:R-:W-:Y:S02]  /*4aa0*/  VIADD R6, R5.reuse, 0xffffff80 ;  /* 0xffffff8005067836 */ /* 0x042fe40000000000 */
[----:B------:R-:W-:-:S05]  /*4ab0*/  VIADD R5, R5, 0xffffff80 ;  /* 0xffffff8005057836 */ /* 0x000fca0000000000 */
[----:B------:R-:W-:-:S04]  /*4ac0*/  LEA.HI R5, R5, R6, RZ, 0x1 ;  /* 0x0000000605057211 */ /* 0x000fc800078f08ff */
[----:B------:R-:W-:-:S04]  /*4ad0*/  SHF.R.S32.HI R5, RZ, 0x1, R5 ;  /* 0x00000001ff057819 */ /* 0x000fc80000011405 */
[----:B------:R-:W-:-:S13]  /*4ae0*/  ISETP.GE.AND P1, PT, R5, R4, PT ;  /* 0x000000040500720c */ /* 0x000fda0003f26270 */
[----:B------:R-:W-:Y:S05]  /*4af0*/  @P1 BRA `(.L_x_1084) ;  /* 0x0000000000101947 */ /* 0x000fea0003800000 */
[----:B------:R-:W1:Y:S04]  /*4b00*/  @!P3 LDS.128 R4, [R76+0xe000] ;  /* 0x00e000004c04b984 */ /* 0x000e680000000c00 */
[----:B------:R-:W2:Y:S04]  /*4b10*/  @!P2 LDS.128 R8, [R75+0xe000] ;  /* 0x00e000004b08a984 */ /* 0x000ea80000000c00 */
[----:B-1----:R1:W-:Y:S04]  /*4b20*/  @!P3 STG.E.128 desc[UR44][R12.64], R4 ;  /* 0x000000040c00b986 */ /* 0x0023e8000c101d2c */
[----:B--2---:R1:W-:Y:S02]  /*4b30*/  @!P2 STG.E.128 desc[UR44][R12.64+0x20], R8 ;  /* 0x000020080c00a986 */ /* 0x0043e4000c101d2c */
.L_x_1084:
[----:B------:R-:W-:Y:S05]  /*4b40*/  BSYNC B0 ;  /* 0x0000000000007941 */ /* 0x000fea0003800000 */
.L_x_1076:
[----:B-12---:R-:W1:Y:S01]  /*4b50*/  S2R R4, SR_TID.X ;  /* 0x0000000000047919 */ /* 0x006e620000002100 */
[----:B------:R-:W-:Y:S01]  /*4b60*/  @!PT LDS RZ, [RZ] ;  /* 0x00000000fffff984 */ /* 0x000fe20000000800 */
[----:B------:R-:W-:Y:S01]  /*4b70*/  @!PT LDS RZ, [RZ] ;  /* 0x00000000fffff984 */ /* 0x000fe20000000800 */
[----:B------:R-:W-:Y:S01]  /*4b80*/  @!PT LDS RZ, [RZ] ;  /* 0x00000000fffff984 */ /* 0x000fe20000000800 */
[----:B------:R-:W-:Y:S01]  /*4b90*/  @!PT LDS RZ, [RZ] ;  /* 0x00000000fffff984 */ /* 0x000fe20000000800 */
[----:B------:R2:W-:Y:S06]  /*4ba0*/  MEMBAR.ALL.CTA ;  /* 0x0000000000007992 */ /* 0x0005ec0000008000 */
[----:B--2---:R-:W2:Y:S01]  /*4bb0*/  FENCE.VIEW.ASYNC.S ;  /* 0x00000000000073c6 */ /* 0x004ea20000000000 */
[----:B------:R-:W-:Y:S05]  /*4bc0*/  WARPSYNC.ALL ;  /* 0x0000000000007948 */ /* 0x000fea0003800000 */
[----:B------:R-:W-:Y:S01]  /*4bd0*/  BSSY B0, `(.L_x_1099) ;  /* 0x0000009000007945 */ /* 0x000fe20003800000 */
[----:B-1----:R-:W-:Y:S01]  /*4be0*/  LOP3.LUT R4, R4, 0x7f, RZ, 0xc0, !PT ;  /* 0x0000007f04047812 */ /* 0x002fe200078ec0ff */
[----:B--2---:R1:W-:Y:S03]  /*4bf0*/  BAR.SYNC.DEFER_BLOCKING R61, 0x80 ;  /* 0x0002003d0000751d */ /* 0x0043e60000010000 */
[----:B------:R-:W-:-:S13]  /*4c00*/  ISETP.NE.AND P5, PT, R4, RZ, PT ;  /* 0x000000ff0400720c */ /* 0x000fda0003fa5270 */
[----:B------:R-:W-:-:S05]  /*4c10*/  @!P5 VIADD R4, R74, 0x132a0 ;  /* 0x000132a04a04d836 */ /* 0x000fca0000000000 */
[----:B------:R-:W-:-:S04]  /*4c20*/  @!P5 PRMT R4, RZ, 0x654, R4 ;  /* 0x00000654ff04d816 */ /* 0x000fc80000000004 */
[----:B------:R1:W-:Y:S01]  /*4c30*/  @!P5 SYNCS.ARRIVE.TRANS64.RED.A1T0 RZ, [R4+URZ], RZ ;  /* 0x000000ff04ffd9a7 */ /* 0x0003e2000810043f */
[----:B------:R-:W-:Y:S05]  /*4c40*/  @!P0 BRA `(.L_x_1100) ;  /* 0x0000000000048947 */ /* 0x000fea0003800000 */
[----:B------:R-:W-:Y:S01]  /*4c50*/  BPT.TRAP 0x1 ;  /* 0x000000040000795c */ /* 0x000fe20000300000 */
.L_x_1100:
[----:B------:R-:W-:Y:S05]  /*4c60*/  BSYNC B0 ;  /* 0x0000000000007941 */ /* 0x000fea0003800000 */
.L_x_1099:
[----:B------:R-:W2:Y:S01]  /*4c70*/  SYNCS.PHASECHK.TRANS64.TRYWAIT P0, [R74+URZ+0x132b0], R77 ;  /* 0x0132b04d4a0075a7 */ /* 0x000ea2000800017f */
[----:B------:R-:W-:Y:S04]  /*4c80*/  BSSY B0, `(.L_x_1101) ;  /* 0x0000002000007945 */ /* 0x000fe80003800000 */
[----:B--2---:R-:W-:Y:S05]  /*4c90*/  @!P0 BRA `(.L_x_1102) ;  /* 0x000001d4006c8947 */ /* 0x004fea0003800000 */
.L_x_1390:
[----:B------:R-:W-:Y:S05]  /*4ca0*/  BSYNC B0 ;  /* 0x0000000000007941 */ /* 0x000fea0003800000 */
.L_x_1101:
[----:B------:R-:W-:Y:S04]  /*4cb0*/  BSSY B0, `(.L_x_1103) ;  /* 0x0000013000007945 */ /* 0x000fe80003800000 */
[----:B------:R-:W-:Y:S05]  /*4cc0*/  @P1 BRA `(.L_x_1104) ;  /* 0x0000000000441947 */ /* 0x000fea0003800000 */
[----:B-1----:R-:W-:Y:S01]  /*4cd0*/  IMAD.WIDE R4, R51, 0xa0, R2 ;  /* 0x000000a033047825 */ /* 0x002fe200078e0202 */
        /* <DEDUP_REMOVED lines=8> */
[----:B---3--:R-:W-:-:S04]  /*4d60*/  IADD3 R12, P0, R6, UR6, RZ ;  /* 0x00000006060c7c10 */ /* 0x008fc8000ff1e0ff */
[----:B------:R-:W-:Y:S02]  /*4d70*/  IADD3.X R13, R7, UR7, R5, P0, !PT ;  /* 0x00000007070d7c10 */ /* 0x000fe400087fe405 */
[----:B------:R-:W-:-:S13]  /*4d80*/  ISETP.GE.AND P0, PT, R22, UR4, PT ;  /* 0x0000000416007c0c */ /* 0x000fda000bf06270 */
[----:B------:R-:W1:Y:S04]  /*4d90*/  @!P0 LDS.128 R4, [R76+0x6000] ;  /* 0x006000004c048984 */ /* 0x000e680000000c00 */
[----:B-1----:R-:W-:Y:S01]  /*4da0*/  @!P0 STG.E.128 desc[UR44][R12.64], R4 ;  /* 0x000000040c008986 */ /* 0x002fe2000c101d2c */
[----:B------:R-:W-:-:S13]  /*4db0*/  ISETP.GE.AND P0, PT, R82, UR4, PT ;  /* 0x0000000452007c0c */ /* 0x000fda000bf06270 */
[----:B------:R-:W1:Y:S04]  /*4dc0*/  @!P0 LDS.128 R8, [R75+0x6000] ;  /* 0x006000004b088984 */ /* 0x000e680000000c00 */
[----:B-1----:R1:W-:Y:S02]  /*4dd0*/  @!P0 STG.E.128 desc[UR44][R12.64+0x20], R8 ;  /* 0x000020080c008986 */ /* 0x0023e4000c101d2c */
.L_x_1104:
[----:B------:R-:W-:Y:S05]  /*4de0*/  BSYNC B0 ;  /* 0x0000000000007941 */ /* 0x000fea0003800000 */
.L_x_1103:
[----:B------:R-:W5:Y:S01]  /*4df0*/  LDL.LU R5, [R1+0x24] ;  /* 0x0000240001057983 */ /* 0x000f620000300800 */
[----:B------:R-:W-:Y:S01]  /*4e00*/  VIADD R157, R157, 0x1 ;  /* 0x000000019d9d7836 */ /* 0x000fe20000000000 */
[----:B------:R-:W-:Y:S01]  /*4e10*/  LOP3.LUT P6, RZ, R16, 0x2, RZ, 0xc0, !PT ;  /* 0x0000000210ff7812 */ /* 0x000fe200078cc0ff */
[----:B0-2---:R-:W-:Y:S01]  /*4e20*/  @!P5 VIADD R74, R74, 0x132c0 ;  /* 0x000132c04a4ad836 */ /* 0x005fe20000000000 */
[----:B------:R-:W-:Y:S01]  /*4e30*/  @!PT LDS RZ, [RZ] ;  /* 0x00000000fffff984 */ /* 0x000fe20000000800 */
[----:B------:R-:W-:Y:S01]  /*4e40*/  @!PT LDS RZ, [RZ] ;  /* 0x00000000fffff984 */ /* 0x000fe20000000800 */
[----:B------:R-:W-:Y:S01]  /*4e50*/  @!PT LDS RZ, [RZ] ;  /* 0x00000000fffff984 */ /* 0x000fe20000000800 */
[----:B------:R-:W-:Y:S01]  /*4e60*/  @!PT LDS RZ, [RZ] ;  /* 0x00000000fffff984 */ /* 0x000fe20000000800 */
[----:B------:R0:W-:Y:S06]  /*4e70*/  MEMBAR.ALL.CTA ;  /* 0x0000000000007992 */ /* 0x0001ec0000008000 */
[----:B0-----:R-:W0:Y:S02]  /*4e80*/  FENCE.VIEW.ASYNC.S ;  /* 0x00000000000073c6 */ /* 0x001e240000000000 */
[----:B0-----:R2:W-:Y:S01]  /*4e90*/  BAR.SYNC.DEFER_BLOCKING R61, 0x80 ;  /* 0x0002003d0000751d */ /* 0x0015e20000010000 */
[----:B------:R-:W-:-:S02]  /*4ea0*/  ISETP.NE.AND P1, PT, R157, 0x2, PT ;  /* 0x000000029d00780c */ /* 0x000fc40003f25270 */
[----:B------:R-:W-:Y:S02]  /*4eb0*/  @!P5 PRMT R74, RZ, 0x654, R74 ;  /* 0x00000654ff4ad816 */ /* 0x000fe4000000004a */
[----:B-1----:R-:W-:Y:S02]  /*4ec0*/  SEL R4, RZ, 0x1, P1 ;  /* 0x00000001ff047807 */ /* 0x002fe40000800000 */
[----:B------:R-:W-:Y:S02]  /*4ed0*/  PLOP3.LUT P0, PT, PT, PT, PT, 0x8, 0x0 ;  /* 0x000000000000781c */ /* 0x000fe40003f0e170 */
[----:B------:R-:W-:Y:S01]  /*4ee0*/  SEL R157, R157, RZ, P1 ;  /* 0x000000ff9d9d7207 */ /* 0x000fe20000800000 */
[----:B------:R2:W-:Y:S01]  /*4ef0*/  @!P5 SYNCS.ARRIVE.TRANS64.RED.A1T0 RZ, [R74+URZ], RZ ;  /* 0x000000ff4affd9a7 */ /* 0x0005e2000810043f */
[----:B-----5:R-:W-:-:S05]  /*4f00*/  LOP3.LUT R5, R5, R4, RZ, 0x3c, !PT ;  /* 0x0000000405057212 */ /* 0x020fca00078e3cff */
[----:B------:R2:W-:Y:S01]  /*4f10*/  STL [R1+0x24], R5 ;  /* 0x0000240501007387 */ /* 0x0005e20000100800 */
[----:B------:R-:W-:Y:S05]  /*4f20*/  @P6 BRA `(.L_x_1105) ;  /* 0xffffffd400306947 */ /* 0x000fea000383ffff */
.L_x_1071:
[----:B------:R-:W3:Y:S01]  /*4f30*/  LDL.LU R6, [R1+0x58] ;  /* 0x0000580001067983 */ /* 0x000ee20000300800 */
[----:B------:R-:W1:Y:S03]  /*4f40*/  LDC R0, c[0x0][0x428] ;  /* 0x00010a00ff007b82 */ /* 0x000e660000000800 */
[----:B------:R-:W4:Y:S04]  /*4f50*/  LDL R10, [R1+0x38] ;  /* 0x00003800010a7983 */ /* 0x000f280000100800 */
[----:B------:R-:W4:Y:S01]  /*4f60*/  LDL R9, [R1+0x3c] ;  /* 0x00003c0001097983 */ /* 0x000f220000100800 */
[----:B--2---:R-:W2:Y:S03]  /*4f70*/  LDC.64 R4, c[0x0][0x9e0] ;  /* 0x00027800ff047b82 */ /* 0x004ea60000000a00 */
[----:B------:R-:W4:Y:S01]  /*4f80*/  LDL R8, [R1+0x54] ;  /* 0x0000540001087983 */ /* 0x000f220000100800 */
[----:B------:R-:W-:Y:S01]  /*4f90*/  BSSY B0, `(.L_x_1106) ;  /* 0x000000d000007945 */ /* 0x000fe20003800000 */
[----:B-1----:R-:W-:-:S02]  /*4fa0*/  ISETP.NE.AND P1, PT, R0, 0x1, PT ;  /* 0x000000010000780c */ /* 0x002fc40003f25270 */
[----:B--2---:R-:W-:-:S11]  /*4fb0*/  ISETP.GE.AND P2, PT, R5, 0x1, PT ;  /* 0x000000010500780c */ /* 0x004fd60003f46270 */
[----:B------:R-:W3:Y:S08]  /*4fc0*/  @P1 LDC R2, c[0x0][0x42c] ;  /* 0x00010b00ff021b82 */ /* 0x000ef00000000800 */
[----:B------:R-:W1:Y:S01]  /*4fd0*/  @P1 LDC R3, c[0x0][0x430] ;  /* 0x00010c00ff031b82 */ /* 0x000e620000000800 */
[----:B---3--:R-:W-:Y:S01]  /*4fe0*/  @P1 IMAD.HI.U32 R2, R6, R2, RZ ;  /* 0x0000000206021227 */ /* 0x008fe200078e00ff */
[----:B----4-:R-:W-:-:S05]  /*4ff0*/  IADD3 R0, R9, 0xc0, -R10 ;  /* 0x000000c009007810 */ /* 0x010fca0007ffe80a */
[----:B------:R-:W-:-:S05]  /*5000*/  IMAD R11, R8, 0xc0, R0 ;  /* 0x000000c0080b7824 */ /* 0x000fca00078e0200 */
[----:B------:R2:W-:Y:S04]  /*5010*/  STL [R1+0x44], R11 ;  /* 0x0000440b01007387 */ /* 0x0005e80000100800 */
[----:B------:R2:W-:Y:S01]  /*5020*/  STL [R1+0x50], R6 ;  /* 0x0000500601007387 */ /* 0x0005e20000100800 */
[----:B-1----:R-:W-:Y:S05]  /*5030*/  @P0 BRA `(.L_x_1107) ;  /* 0x0000000000080947 */ /* 0x002fea0003800000 */
[----:B------:R-:W1:Y:S02]  /*5040*/  FENCE.VIEW.ASYNC.G ;  /* 0x00000000000073c6 */ /* 0x000e640000000100 */
[----:B-1----:R-:W-:Y:S06]  /*5050*/  BAR.ARV 0xc, 0x200 ;  /* 0x0308000000007b1d */ /* 0x002fec0000002000 */
.L_x_1107:
[----:B------:R-:W-:Y:S05]  /*5060*/  BSYNC B0 ;  /* 0x0000000000007941 */ /* 0x000fea0003800000 */
.L_x_1106:
[----:B------:R-:W-:Y:S01]  /*5070*/  IMAD.MOV.U32 R33, RZ, RZ, R6 ;  /* 0x000000ffff217224 */ /* 0x000fe200078e0006 */
[----:B------:R-:W-:Y:S01]  /*5080*/  @P1 SHF.R.U32.HI R33, RZ, R3, R2 ;  /* 0x00000003ff211219 */ /* 0x000fe20000011602 */
[----:B------:R-:W-:-:S04]  /*5090*/  IMAD.IADD R0, R11, 0x1, R4 ;  /* 0x000000010b007824 */ /* 0x000fc800078e0204 */
[----:B------:R1:W-:Y:S01]  /*50a0*/  @P1 STL [R1+0x50], R33 ;  /* 0x0000502101001387 */ /* 0x0003e20000100800 */
[----:B------:R-:W-:Y:S05]  /*50b0*/  @!P2 BRA `(.L_x_1108) ;  /* 0x000000000048a947 */ /* 0x000fea0003800000 */
[C---:B------:R-:W-:Y:S01]  /*50c0*/  ISETP.GT.AND P0, PT, R11.reuse, RZ, PT ;  /* 0x000000ff0b00720c */ /* 0x040fe20003f04270 */
[----:B------:R-:W-:Y:S01]  /*50d0*/  BSSY B0, `(.L_x_1109) ;  /* 0x000000e000007945 */ /* 0x000fe20003800000 */
[----:B------:R-:W-:-:S11]  /*50e0*/  VIADD R2, R11, 0xffffffff ;  /* 0xffffffff0b027836 */ /* 0x000fd60000000000 */
[----:B------:R-:W-:Y:S05]  /*50f0*/  @P0 BRA `(.L_x_1110) ;  /* 0x00000000001c0947 */ /* 0x000fea0003800000 */
[----:B------:R-:W-:Y:S01]  /*5100*/  ISETP.NE.AND P0, PT, R5, 0x1, PT ;  /* 0x000000010500780c */ /* 0x000fe20003f05270 */
[----:B------:R-:W-:-:S12]  /*5110*/  IMAD.MOV R3, RZ, RZ, -R11 ;  /* 0x000000ffff037224 */ /* 0x000fd800078e0a0b */
[----:B--2---:R-:W2:Y:S02]  /*5120*/  @P0 LDC.64 R6, c[0x0][0x9e8] ;  /* 0x00027a00ff060b82 */ /* 0x004ea40000000a00 */
[----:B--2---:R-:W-:-:S05]  /*5130*/  @P0 IMAD.HI.U32 R2, R3, R6, RZ ;  /* 0x0000000603020227 */ /* 0x004fca00078e00ff */
[----:B------:R-:W-:-:S04]  /*5140*/  @P0 SHF.R.U32.HI R3, RZ, R7, R2 ;  /* 0x00000007ff030219 */ /* 0x000fc80000011602 */
[----:B------:R-:W-:Y:S01]  /*5150*/  LOP3.LUT R2, RZ, R3, RZ, 0x33, !PT ;  /* 0x00000003ff027212 */ /* 0x000fe200078e33ff */
[----:B------:R-:W-:Y:S06]  /*5160*/  BRA `(.L_x_1111) ;  /* 0x0000000000107947 */ /* 0x000fec0003800000 */
.L_x_1110:
[----:B------:R-:W-:-:S13]  /*5170*/  ISETP.NE.AND P0, PT, R5, 0x1, PT ;  /* 0x000000010500780c */ /* 0x000fda0003f05270 */
[----:B--2---:R-:W2:Y:S02]  /*5180*/  @P0 LDC.64 R6, c[0x0][0x9e8] ;  /* 0x00027a00ff060b82 */ /* 0x004ea40000000a00 */
[----:B--2---:R-:W-:-:S05]  /*5190*/  @P0 IMAD.HI.U32 R4, R2, R6, RZ ;  /* 0x0000000602040227 */ /* 0x004fca00078e00ff */
[----:B------:R-:W-:-:S07]  /*51a0*/  @P0 SHF.R.U32.HI R2, RZ, R7, R4 ;  /* 0x00000007ff020219 */ /* 0x000fce0000011604 */
.L_x_1111:
[----:B------:R-:W-:Y:S05]  /*51b0*/  BSYNC B0 ;  /* 0x0000000000007941 */ /* 0x000fea0003800000 */
.L_x_1109:
[----:B------:R-:W-:-:S05]  /*51c0*/  IMAD R3, R2, R5, R5 ;  /* 0x0000000502037224 */ /* 0x000fca00078e0205 */
[----:B------:R-:W-:-:S07]  /*51d0*/  VIMNMX R0, R0, R3, PT ;  /* 0x0000000300007248 */ /* 0x000fce0003fe0100 */
.L_x_1108:
[----:B------:R-:W-:Y:S01]  /*51e0*/  VIADD R0, R0, 0x9f ;  /* 0x0000009f00007836 */ /* 0x000fe20000000000 */
[----:B------:R-:W-:Y:S01]  /*51f0*/  ULDC UR4, c[0x0][0x9dc] ;  /* 0x0002770000047ab9 */ /* 0x000fe20000000800 */
[----:B------:R-:W-:Y:S02]  /*5200*/  IMAD.IADD R104, R9, 0x1, -R10 ;  /* 0x0000000109687824 */ /* 0x000fe400078e0a0a */
[----:B------:R-:W-:-:S04]  /*5210*/  IMAD.HI R0, R0, 0x66666667, RZ ;  /* 0x6666666700007827 */ /* 0x000fc800078e02ff */
[----:B------:R-:W-:Y:S01]  /*5220*/  IMAD R105, R8, 0xc0, R104 ;  /* 0x000000c008697824 */ /* 0x000fe200078e0268 */
[----:B------:R-:W-:-:S04]  /*5230*/  SHF.R.U32.HI R3, RZ, 0x1f, R0 ;  /* 0x0000001fff037819 */ /* 0x000fc80000011600 */
[----:B------:R-:W-:Y:S01]  /*5240*/  LEA.HI.SX32 R3, R0, R3, 0x1a ;  /* 0x0000000300037211 */ /* 0x000fe200078fd2ff */
[----:B------:R-:W-:-:S03]  /*5250*/  VIADD R0, R105, -UR4 ;  /* 0x8000000469007c36 */ /* 0x000fc60008000000 */
[----:B------:R-:W-:Y:S01]  /*5260*/  VIMNMX R106, R106, R3, PT ;  /* 0x000000036a6a7248 */ /* 0x000fe20003fe0100 */
[----:B------:R-:W-:Y:S06]  /*5270*/  @!P2 BRA `(.L_x_1112) ;  /* 0x000000000048a947 */ /* 0x000fec0003800000 */
[----:B------:R-:W-:Y:S01]  /*5280*/  ISETP.GT.AND P0, PT, R105, -0x1, PT ;  /* 0xffffffff6900780c */ /* 0x000fe20003f04270 */
[----:B------:R-:W-:-:S12]  /*5290*/  BSSY B0, `(.L_x_1113) ;  /* 0x000000e000007945 */ /* 0x000fd80003800000 */
[----:B------:R-:W-:Y:S05]  /*52a0*/  @P0 BRA `(.L_x_1114) ;  /* 0x00000000001c0947 */ /* 0x000fea0003800000 */
[----:B------:R-:W-:Y:S02]  /*52b0*/  ISETP.NE.AND P0, PT, R5, 0x1, PT ;  /* 0x000000010500780c */ /* 0x000fe40003f05270 */
[----:B------:R-:W-:-:S11]  /*52c0*/  LOP3.LUT R3, RZ, R105, RZ, 0x33, !PT ;  /* 0x00000069ff037212 */ /* 0x000fd600078e33ff */
[----:B--2---:R-:W2:Y:S02]  /*52d0*/  @P0 LDC.64 R6, c[0x0][0x9e8] ;  /* 0x00027a00ff060b82 */ /* 0x004ea40000000a00 */
[----:B--2---:R-:W-:-:S05]  /*52e0*/  @P0 IMAD.HI.U32 R2, R3, R6, RZ ;  /* 0x0000000603020227 */ /* 0x004fca00078e00ff */
[----:B------:R-:W-:-:S04]  /*52f0*/  @P0 SHF.R.U32.HI R3, RZ, R7, R2 ;  /* 0x00000007ff030219 */ /* 0x000fc80000011602 */
[----:B------:R-:W-:Y:S01]  /*5300*/  LOP3.LUT R2, RZ, R3, RZ, 0x33, !PT ;  /* 0x00000003ff027212 */ /* 0x000fe200078e33ff */
[----:B------:R-:W-:Y:S06]  /*5310*/  BRA `(.L_x_1115) ;  /* 0x0000000000147947 */ /* 0x000fec0003800000 */
.L_x_1114:
[----:B------:R-:W-:-:S13]  /*5320*/  ISETP.NE.AND P0, PT, R5, 0x1, PT ;  /* 0x000000010500780c */ /* 0x000fda0003f05270 */
[----:B------:R-:W3:Y:S02]  /*5330*/  @P0 LDC.64 R2, c[0x0][0x9e8] ;  /* 0x00027a00ff020b82 */ /* 0x000ee40000000a00 */
[----:B---3--:R-:W-:-:S04]  /*5340*/  @P0 IMAD.HI.U32 R4, R105, R2, RZ ;  /* 0x0000000269040227 */ /* 0x008fc800078e00ff */
[----:B------:R-:W-:Y:S01]  /*5350*/  IMAD.MOV.U32 R2, RZ, RZ, R105 ;  /* 0x000000ffff027224 */ /* 0x000fe200078e0069 */
[----:B------:R-:W-:-:S07]  /*5360*/  @P0 SHF.R.U32.HI R2, RZ, R3, R4 ;  /* 0x00000003ff020219 */ /* 0x000fce0000011604 */
.L_x_1115:
[----:B------:R-:W-:Y:S05]  /*5370*/  BSYNC B0 ;  /* 0x0000000000007941 */ /* 0x000fea0003800000 */
.L_x_1113:
[----:B------:R-:W-:-:S05]  /*5380*/  IMAD R3, R2, R5, RZ ;  /* 0x0000000502037224 */ /* 0x000fca00078e02ff */
[----:B------:R-:W-:-:S07]  /*5390*/  VIMNMX R0, R0, R3, !PT ;  /* 0x0000000300007248 */ /* 0x000fce0007fe0100 */
.L_x_1112:
[----:B------:R-:W-:Y:S01]  /*53a0*/  IMAD.HI R2, R0, 0x66666667, RZ ;  /* 0x6666666700027827 */ /* 0x000fe200078e02ff */
[----:B------:R-:W-:Y:S02]  /*53b0*/  PLOP3.LUT P0, PT, PT, PT, PT, 0x80, 0x0 ;  /* 0x000000000000781c */ /* 0x000fe40003f0f070 */
[----:B------:R-:W-:Y:S02]  /*53c0*/  CS2R R20, SRZ ;  /* 0x0000000000147805 */ /* 0x000fe4000001ff00 */
[----:B------:R-:W-:Y:S01]  /*53d0*/  CS2R R54, SRZ ;  /* 0x0000000000367805 */ /* 0x000fe2000001ff00 */
[----:B------:R-:W-:Y:S01]  /*53e0*/  IMAD.MOV.U32 R0, RZ, RZ, RZ ;  /* 0x000000ffff007224 */ /* 0x000fe200078e00ff */
[----:B------:R-:W-:Y:S02]  /*53f0*/  SHF.R.U32.HI R3, RZ, 0x1f, R2 ;  /* 0x0000001fff037819 */ /* 0x000fe40000011602 */
[----:B--2---:R-:W-:Y:S02]  /*5400*/  CS2R R6, SRZ ;  /* 0x0000000000067805 */ /* 0x004fe4000001ff00 */
[----:B------:R-:W-:-:S02]  /*5410*/  CS2R R52, SRZ ;  /* 0x0000000000347805 */ /* 0x000fc4000001ff00 */
[----:B------:R-:W-:Y:S02]  /*5420*/  CS2R R8, SRZ ;  /* 0x0000000000087805 */ /* 0x000fe4000001ff00 */
[----:B------:R-:W-:Y:S02]  /*5430*/  LEA.HI.SX32 R3, R2, R3, 0x1a ;  /* 0x0000000302037211 */ /* 0x000fe400078fd2ff */
[----:B------:R-:W-:Y:S01]  /*5440*/  CS2R R10, SRZ ;  /* 0x00000000000a7805 */ /* 0x000fe2000001ff00 */
[----:B------:R-:W-:Y:S01]  /*5450*/  IMAD.MOV.U32 R43, RZ, RZ, RZ ;  /* 0x000000ffff2b7224 */ /* 0x000fe200078e00ff */
[----:B------:R-:W-:Y:S02]  /*5460*/  CS2R R44, SRZ ;  /* 0x00000000002c7805 */ /* 0x000fe4000001ff00 */
[----:B------:R-:W-:Y:S02]  /*5470*/  VIMNMX R4, RZ, R3, !PT ;  /* 0x00000003ff047248 */ /* 0x000fe40007fe0100 */
[----:B0-----:R-:W-:Y:S01]  /*5480*/  CS2R R12, SRZ ;  /* 0x00000000000c7805 */ /* 0x001fe2000001ff00 */
[----:B------:R-:W-:Y:S01]  /*5490*/  IMAD.MOV.U32 R46, RZ, RZ, RZ ;  /* 0x000000ffff2e7224 */ /* 0x000fe200078e00ff */
[----:B------:R-:W-:-:S02]  /*54a0*/  CS2R R38, SRZ ;  /* 0x0000000000267805 */ /* 0x000fc4000001ff00 */
[----:B------:R-:W-:Y:S01]  /*54b0*/  ISETP.GT.AND P1, PT, R106, R4, PT ;  /* 0x000000046a00720c */ /* 0x000fe20003f24270 */
[----:B------:R0:W-:Y:S01]  /*54c0*/  STL [R1+0x48], R4 ;  /* 0x0000480401007387 */ /* 0x0001e20000100800 */
[----:B------:R-:W-:Y:S02]  /*54d0*/  CS2R R14, SRZ ;  /* 0x00000000000e7805 */ /* 0x000fe4000001ff00 */
[----:B------:R-:W-:Y:S02]  /*54e0*/  CS2R R36, SRZ ;  /* 0x0000000000247805 */ /* 0x000fe4000001ff00 */
[----:B------:R-:W-:Y:S02]  /*54f0*/  CS2R R24, SRZ ;  /* 0x0000000000187805 */ /* 0x000fe4000001ff00 */
[----:B------:R-:W-:Y:S01]  /*5500*/  CS2R R30, SRZ ;  /* 0x00000000001e7805 */ /* 0x000fe2000001ff00 */
[----:B------:R-:W-:Y:S01]  /*5510*/  IMAD.MOV.U32 R32, RZ, RZ, RZ ;  /* 0x000000ffff207224 */ /* 0x000fe200078e00ff */
[----:B------:R-:W-:Y:S01]  /*5520*/  CS2R R56, SRZ ;  /* 0x0000000000387805 */ /* 0x000fe2000001ff00 */
[----:B------:R-:W-:-:S02]  /*5530*/  IMAD.MOV.U32 R29, RZ, RZ, RZ ;  /* 0x000000ffff1d7224 */ /* 0x000fc400078e00ff */
[----:B------:R-:W-:Y:S01]  /*5540*/  IMAD.MOV.U32 R58, RZ, RZ, RZ ;  /* 0x000000ffff3a7224 */ /* 0x000fe200078e00ff */
[----:B0-----:R-:W-:Y:S06]  /*5550*/  @!P1 BRA `(.L_x_1116) ;  /* 0x0000015000fc9947 */ /* 0x001fec0003800000 */
[----:B------:R-:W0:Y:S01]  /*5560*/  S2R R4, SR_TID.X ;  /* 0x0000000000047919 */ /* 0x000e220000002100 */
[----:B------:R-:W-:Y:S01]  /*5570*/  VIADD R24, R18, 0xb000 ;  /* 0x0000b00012187836 */ /* 0x000fe20000000000 */
[----:B------:R-:W-:Y:S04]  /*5580*/  BSSY B6, `(.L_x_1117) ;  /* 0x000001e000067945 */ /* 0x000fe80003800000 */
[----:B------:R-:W-:Y:S01]  /*5590*/  LOP3.LUT P0, RZ, R24, 0x9f, RZ, 0xc0, !PT ;  /* 0x0000009f18ff7812 */ /* 0x000fe2000780c0ff */
[----:B0-----:R-:W-:-:S05]  /*55a0*/  VIADD R26, R4, 0xffffff80 ;  /* 0xffffff80041a7836 */ /* 0x001fca0000000000 */
[----:B------:R-:W-:-:S04]  /*55b0*/  SHF.R.S32.HI R27, RZ, 0x1f, R26 ;  /* 0x0000001fff1b7819 */ /* 0x000fc8000001141a */
[----:B------:R-:W-:-:S04]  /*55c0*/  LEA.HI R0, R27, R26, RZ, 0x7 ;  /* 0x0000001a1b007211 */ /* 0x000fc800078f38ff */
[----:B------:R-:W-:-:S06]  /*55d0*/  SHF.R.S32.HI R0, RZ, 0x7, R0 ;  /* 0x00000007ff007819 */ /* 0x000fcc0000011400 */
[----:B------:R-:W0:Y:S02]  /*55e0*/  SHFL.IDX PT, R0, R0, RZ, 0x1f ;  /* 0x00001fff00007589 */ /* 0x000e2400000e0000 */
[----:B0-----:R-:W-:-:S05]  /*55f0*/  IMAD.HI R2, R0, 0x55555556, RZ ;  /* 0x5555555600027827 */ /* 0x001fca00078e02ff */
[----:B------:R-:W-:-:S05]  /*5600*/  LEA.HI R3, R2, R2, RZ, 0x1 ;  /* 0x0000000202037211 */ /* 0x000fca00078f08ff */
[----:B------:R-:W-:-:S04]  /*5610*/  IMAD R3, R3, -0x3, R0 ;  /* 0xfffffffd03037824 */ /* 0x000fc800078e0200 */
[----:B------:R-:W-:-:S05]  /*5620*/  IMAD R3, R3, 0x1000, R24 ;  /* 0x0000100003037824 */ /* 0x000fca00078e0218 */
        /* <DEDUP_REMOVED lines=18> */
[----:B-12--5:R-:W-:Y:S05]  /*5750*/  CALL.ABS.NOINC R2 ;  /* 0x0000000002007343 */ /* 0x026fea0003c00000 */
.L_x_1118:
[----:B------:R-:W-:Y:S05]  /*5760*/  BSYNC B6 ;  /* 0x0000000000067941 */ /* 0x000fea0003800000 */
.L_x_1117:
[----:B------:R-:W2:Y:S01]  /*5770*/  LDL R20, [R1+0x5c] ;  /* 0x00005c0001147983 */ /* 0x000ea20000100800 */
[----:B------:R-:W-:Y:S01]  /*5780*/  ULDC.64 UR4, c[0x0][0x990] ;  /* 0x0002640000047ab9 */ /* 0x000fe20000000a00 */
[----:B------:R-:W-:Y:S01]  /*5790*/  ULDC.64 UR6, c[0x0][0x998] ;  /* 0x0002660000067ab9 */ /* 0x000fe20000000a00 */
[----:B------:R-:W-:Y:S02]  /*57a0*/  ISETP.NE.U32.AND P0, PT, RZ, UR4, PT ;  /* 0x00000004ff007c0c */ /* 0x000fe4000bf05070 */
[----:B------:R-:W-:Y:S02]  /*57b0*/  ISETP.NE.U32.AND P1, PT, RZ, UR6, PT ;  /* 0x00000006ff007c0c */ /* 0x000fe4000bf25070 */
[----:B------:R-:W-:Y:S02]  /*57c0*/  ISETP.NE.AND.EX P0, PT, RZ, UR5, PT, P0 ;  /* 0x00000005ff007c0c */ /* 0x000fe4000bf05300 */
[----:B------:R-:W-:-:S11]  /*57d0*/  ISETP.NE.AND.EX P1, PT, RZ, UR7, PT, P1 ;  /* 0x00000007ff007c0c */ /* 0x000fd6000bf25310 */
[----:B------:R-:W0:Y:S01]  /*57e0*/  @P0 LDC.64 R8, c[0x0][0x9a8] ;  /* 0x00026a00ff080b82 */ /* 0x000e220000000a00 */
[----:B------:R-:W-:-:S07]  /*57f0*/  @P0 SHF.R.S32.HI R7, RZ, 0x1f, R33 ;  /* 0x0000001fff070819 */ /* 0x000fce0000011421 */
[----:B------:R-:W3:Y:S08]  /*5800*/  @P1 LDC.64 R10, c[0x0][0x9b8] ;  /* 0x00026e00ff0a1b82 */ /* 0x000ef00000000a00 */
[----:B------:R-:W4:Y:S08]  /*5810*/  @P0 LDC.64 R12, c[0x0][0x9b0] ;  /* 0x00026c00ff0c0b82 */ /* 0x000f300000000a00 */
[----:B------:R-:W1:Y:S01]  /*5820*/  @P1 LDC.64 R14, c[0x0][0x9c0] ;  /* 0x00027000ff0e1b82 */ /* 0x000e620000000a00 */
[----:B--2---:R-:W-:-:S02]  /*5830*/  @P0 SHF.R.S32.HI R3, RZ, 0x1f, R20 ;  /* 0x0000001fff030819 */ /* 0x004fc40000011414 */
[----:B------:R-:W-:-:S03]  /*5840*/  @P1 SHF.R.S32.HI R5, RZ, 0x1f, R20 ;  /* 0x0000001fff051819 */ /* 0x000fc60000011414 */
[-C--:B0-----:R-:W-:Y:S02]  /*5850*/  @P0 IMAD R0, R3, R8.reuse, RZ ;  /* 0x0000000803000224 */ /* 0x081fe400078e02ff */
[----:B------:R-:W-:-:S04]  /*5860*/  @P0 IMAD.WIDE.U32 R2, R20, R8, RZ ;  /* 0x0000000814020225 */ /* 0x000fc800078e00ff */
[C---:B------:R-:W-:Y:S02]  /*5870*/  @P0 IMAD R9, R20.reuse, R9, R0 ;  /* 0x0000000914090224 */ /* 0x040fe400078e0200 */
[-C--:B---3--:R-:W-:Y:S02]  /*5880*/  @P1 IMAD R4, R5, R10.reuse, RZ ;  /* 0x0000000a05041224 */ /* 0x088fe400078e02ff */
[----:B------:R-:W-:Y:S01]  /*5890*/  @P0 IMAD.IADD R3, R3, 0x1, R9 ;  /* 0x0000000103030824 */ /* 0x000fe200078e0209 */
[----:B------:R-:W-:Y:S01]  /*58a0*/  @P1 SHF.R.S32.HI R9, RZ, 0x1f, R33 ;  /* 0x0000001fff091819 */ /* 0x000fe20000011421 */
[C---:B------:R-:W-:Y:S02]  /*58b0*/  @P1 IMAD R11, R20.reuse, R11, R4 ;  /* 0x0000000b140b1224 */ /* 0x040fe400078e0204 */
[----:B------:R-:W-:-:S04]  /*58c0*/  @P1 IMAD.WIDE.U32 R4, R20, R10, RZ ;  /* 0x0000000a14041225 */ /* 0x000fc800078e00ff */
[----:B----4-:R-:W-:Y:S02]  /*58d0*/  @P0 IMAD R0, R7, R12, RZ ;  /* 0x0000000c07000224 */ /* 0x010fe400078e02ff */
[----:B-1----:R-:W-:Y:S02]  /*58e0*/  @P1 IMAD R6, R9, R14, RZ ;  /* 0x0000000e09061224 */ /* 0x002fe400078e02ff */
        /* <DEDUP_REMOVED lines=23> */
[----:B------:R-:W-:-:S05]  /*5a60*/  LOP3.LUT R0, R0, 0xfffffffe, RZ, 0xc0, !PT ;  /* 0xfffffffe00007812 */ /* 0x000fca00078ec0ff */
[----:B------:R-:W-:-:S05]  /*5a70*/  IMAD.IADD R0, R20, 0x1, -R0 ;  /* 0x0000000114007824 */ /* 0x000fca00078e0a00 */
[----:B------:R-:W-:-:S04]  /*5a80*/  SHF.L.U32 R3, R0, 0x1f, RZ ;  /* 0x0000001f00037819 */ /* 0x000fc800000006ff */
[----:B------:R0:W1:Y:S03]  /*5a90*/  SYNCS.PHASECHK.TRANS64.TRYWAIT P0, [R18+URZ+0x13200], R3 ;  /* 0x01320003120075a7 */ /* 0x000066000800017f */
[----:B-1----:R-:W-:Y:S05]  /*5aa0*/  @!P0 NANOSLEEP.SYNCS 0x989680 ;  /* 0x009896800000895d */ /* 0x002fea0003900000 */
[----:B------:R-:W1:Y:S01]  /*5ab0*/  @!P0 SYNCS.PHASECHK.TRANS64 P0, [R18+URZ+0x13200], R3 ;  /* 0x01320003120085a7 */ /* 0x000e62000800007f */
[----:B------:R-:W-:Y:S04]  /*5ac0*/  BSSY B0, `(.L_x_1120) ;  /* 0x0000006000007945 */ /* 0x000fe80003800000 */
[----:B-1----:R-:W-:Y:S05]  /*5ad0*/  @P0 BRA `(.L_x_1121) ;  /* 0x0000000000100947 */ /* 0x002fea0003800000 */
.L_x_1122:
[----:B-1----:R1:W2:Y:S02]  /*5ae0*/  SYNCS.PHASECHK.TRANS64.TRYWAIT P0, [R18+URZ+0x13200], R3 ;  /* 0x01320003120075a7 */ /* 0x0022a4000800017f */
[----:B--2---:R-:W-:Y:S05]  /*5af0*/  @!P0 NANOSLEEP.SYNCS 0x989680 ;  /* 0x009896800000895d */ /* 0x004fea0003900000 */
[----:B------:R-:W2:Y:S02]  /*5b00*/  @!P0 SYNCS.PHASECHK.TRANS64 P0, [R18+URZ+0x13200], R3 ;  /* 0x01320003120085a7 */ /* 0x000ea4000800007f */
[----:B--2---:R-:W-:Y:S05]  /*5b10*/  @!P0 BRA `(.L_x_1122) ;  /* 0xfffffffc00f08947 */ /* 0x004fea000383ffff */
.L_x_1121:
[----:B------:R-:W-:Y:S05]  /*5b20*/  BSYNC B0 ;  /* 0x0000000000007941 */ /* 0x000fea0003800000 */
.L_x_1120:
[----:B------:R-:W-:Y:S05]  /*5b30*/  BRA `(.L_x_1123) ;  /* 0x0000002c00ac7947 */ /* 0x000fea0003800000 */
.L_x_1119:
[----:B------:R-:W-:Y:S01]  /*5b40*/  LEA.HI R3, R26, R26, RZ, 0x1 ;  /* 0x0000001a1a037211 */ /* 0x000fe200078f08ff */
[----:B------:R-:W-:Y:S01]  /*5b50*/  ULDC.64 UR4, c[0x0][0x3d8] ;  /* 0x0000f60000047ab9 */ /* 0x000fe20000000a00 */
[----:B------:R-:W-:Y:S01]  /*5b60*/  LOP3.LUT P0, RZ, R24, 0x1bf, RZ, 0xc0, !PT ;  /* 0x000001bf18ff7812 */ /* 0x000fe2000780c0ff */
[----:B------:R-:W-:Y:S01]  /*5b70*/  ULDC.64 UR6, c[0x0][0x3e8] ;  /* 0x0000fa0000067ab9 */ /* 0x000fe20000000a00 */
[----:B-----5:R-:W-:Y:S01]  /*5b80*/  SHF.R.S32.HI R0, RZ, 0x1f, R47 ;  /* 0x0000001fff007819 */ /* 0x020fe2000001142f */
[----:B------:R-:W-:Y:S01]  /*5b90*/  IMAD.WIDE.U32 R32, R47, UR4, RZ ;  /* 0x000000042f207c25 */ /* 0x000fe2000f8e00ff */
[----:B------:R-:W-:Y:S01]  /*5ba0*/  LOP3.LUT R3, R3, 0xfffffffe, RZ, 0xc0, !PT ;  /* 0xfffffffe03037812 */ /* 0x000fe200078ec0ff */
[----:B------:R-:W-:Y:S02]  /*5bb0*/  BSSY B6, `(.L_x_1124) ;  /* 0x000001c000067945 */ /* 0x000fe40003800000 */
[----:B------:R-:W-:Y:S02]  /*5bc0*/  IMAD R4, R0, UR4, RZ ;  /* 0x0000000400047c24 */ /* 0x000fe4000f8e02ff */
[----:B------:R-:W-:-:S02]  /*5bd0*/  IMAD.IADD R3, R26, 0x1, -R3 ;  /* 0x000000011a037824 */ /* 0x000fc400078e0a03 */
[----:B------:R-:W-:Y:S02]  /*5be0*/  IMAD R0, R0, UR6, RZ ;  /* 0x0000000600007c24 */ /* 0x000fe4000f8e02ff */
[----:B------:R-:W-:Y:S02]  /*5bf0*/  IMAD.SHL.U32 R24, R3, 0x8, RZ ;  /* 0x0000000803187824 */ /* 0x000fe400078e00ff */
[C---:B------:R-:W-:Y:S02]  /*5c00*/  IMAD R43, R47.reuse, UR5, R4 ;  /* 0x000000052f2b7c24 */ /* 0x040fe4000f8e0204 */
[C---:B------:R-:W-:Y:S01]  /*5c10*/  IMAD R29, R47.reuse, UR7, R0 ;  /* 0x000000072f1d7c24 */ /* 0x040fe2000f8e0200 */
[----:B------:R-:W-:Y:S01]  /*5c20*/  SHF.R.S32.HI R25, RZ, 0x1f, R24 ;  /* 0x0000001fff197819 */ /* 0x000fe20000011418 */
[----:B------:R-:W-:-:S04]  /*5c30*/  IMAD.WIDE.U32 R30, R47, UR6, RZ ;  /* 0x000000062f1e7c25 */ /* 0x000fc8000f8e00ff */
[----:B------:R-:W-:Y:S02]  /*5c40*/  IMAD.IADD R43, R43, 0x1, R33 ;  /* 0x000000012b2b7824 */ /* 0x000fe400078e0221 */
[----:B------:R-:W-:Y:S01]  /*5c50*/  IMAD.IADD R29, R29, 0x1, R31 ;  /* 0x000000011d1d7824 */ /* 0x000fe200078e021f */
[----:B------:R-:W-:Y:S06]  /*5c60*/  @!P0 BRA `(.L_x_1125) ;  /* 0x0000000000408947 */ /* 0x000fec0003800000 */
        /* <DEDUP_REMOVED lines=16> */
.L_x_1125:
[----:B------:R-:W-:Y:S05]  /*5d70*/  BSYNC B6 ;  /* 0x0000000000067941 */ /* 0x000fea0003800000 */
.L_x_1124:
[----:B------:R-:W2:Y:S01]  /*5d80*/  LDL R20, [R1+0x54] ;  /* 0x0000540001147983 */ /* 0x000ea20000100800 */
[----:B------:R-:W0:Y:S01]  /*5d90*/  LDC.64 R8, c[0x0][0x3d8] ;  /* 0x0000f600ff087b82 */ /* 0x000e220000000a00 */
[----:B------:R-:W-:Y:S01]  /*5da0*/  ULDC.U8 UR4, c[0x0][0x3f0] ;  /* 0x0000fc0000047ab9 */ /* 0x000fe20000000000 */
[----:B------:R-:W-:Y:S01]  /*5db0*/  BSSY B0, `(.L_x_1126) ;  /* 0x00002bb000007945 */ /* 0x000fe20003800000 */
[----:B------:R-:W1:Y:S01]  /*5dc0*/  S2R R21, SR_TID.X ;  /* 0x0000000000157919 */ /* 0x000e620000002100 */
[----:B------:R-:W-:-:S04]  /*5dd0*/  ISETP.NE.AND P0, PT, RZ, UR4, PT ;  /* 0x00000004ff007c0c */ /* 0x000fc8000bf05270 */
[----:B------:R-:W3:Y:S01]  /*5de0*/  LDC.64 R10, c[0x0][0x3e8] ;  /* 0x0000fa00ff0a7b82 */ /* 0x000ee20000000a00 */
[C---:B-1----:R-:W-:Y:S02]  /*5df0*/  VIADD R46, R21.reuse, 0xffffff80 ;  /* 0xffffff80152e7836 */ /* 0x042fe40000000000 */
[----:B------:R-:W-:-:S05]  /*5e00*/  VIADD R44, R21, 0xffffff80 ;  /* 0xffffff80152c7836 */ /* 0x000fca0000000000 */
[----:B------:R-:W-:-:S04]  /*5e10*/  LEA.HI R44, R44, R46, RZ, 0x1 ;  /* 0x0000002e2c2c7211 */ /* 0x000fc800078f08ff */
[----:B------:R-:W-:-:S04]  /*5e20*/  SHF.R.S32.HI R44, RZ, 0x1, R44 ;  /* 0x00000001ff2c7819 */ /* 0x000fc8000001142c */
[----:B------:R-:W-:Y:S02]  /*5e30*/  SHF.R.S32.HI R45, RZ, 0x1f, R44 ;  /* 0x0000001fff2d7819 */ /* 0x000fe4000001142c */
[----:B--2---:R-:W-:Y:S01]  /*5e40*/  SHF.R.S32.HI R3, RZ, 0x1f, R20 ;  /* 0x0000001fff037819 */ /* 0x004fe20000011414 */
[----:B0-----:R-:W-:-:S04]  /*5e50*/  IMAD.WIDE.U32 R6, R20, R8, RZ ;  /* 0x0000000814067225 */ /* 0x001fc800078e00ff */
[C---:B------:R-:W-:Y:S02]  /*5e60*/  IMAD R0, R3.reuse, R8, RZ ;  /* 0x0000000803007224 */ /* 0x040fe400078e02ff */
[-C--:B---3--:R-:W-:Y:S02]  /*5e70*/  IMAD R12, R3, R10.reuse, RZ ;  /* 0x0000000a030c7224 */ /* 0x088fe400078e02ff */
[----:B------:R-:W-:-:S04]  /*5e80*/  IMAD.WIDE.U32 R4, R20, R10, RZ ;  /* 0x0000000a14047225 */ /* 0x000fc800078e00ff */
[C---:B------:R-:W-:Y:S02]  /*5e90*/  IMAD R3, R20.reuse, R9, R0 ;  /* 0x0000000914037224 */ /* 0x040fe400078e0200 */
[----:B------:R-:W-:Y:S02]  /*5ea0*/  IMAD R13, R20, R11, R12 ;  /* 0x0000000b140d7224 */ /* 0x000fe400078e020c */
[----:B------:R-:W-:Y:S02]  /*5eb0*/  IMAD.IADD R40, R7, 0x1, R3 ;  /* 0x0000000107287824 */ /* 0x000fe400078e0203 */
[----:B------:R-:W-:Y:S01]  /*5ec0*/  IMAD.IADD R42, R5, 0x1, R13 ;  /* 0x00000001052a7824 */ /* 0x000fe200078e020d */
[----:B------:R-:W-:Y:S06]  /*5ed0*/  @!P0 BRA `(.L_x_1127) ;  /* 0x0000001400688947 */ /* 0x000fec0003800000 */
[----:B------:R-:W2:Y:S01]  /*5ee0*/  LDL R21, [R1+0x38] ;  /* 0x0000380001157983 */ /* 0x000ea20000100800 */
[----:B------:R-:W0:Y:S01]  /*5ef0*/  LDC R0, c[0x0][0x428] ;  /* 0x00010a00ff007b82 */ /* 0x000e220000000800 */
[----:B------:R-:W-:Y:S01]  /*5f00*/  IMAD R3, R20, 0xc0, R44 ;  /* 0x000000c014037824 */ /* 0x000fe200078e022c */
[----:B------:R-:W-:Y:S01]  /*5f10*/  BSSY B1, `(.L_x_1128) ;  /* 0x0000033000017945 */ /* 0x000fe20003800000 */
[----:B------:R-:W-:Y:S02]  /*5f20*/  CS2R R36, SRZ ;  /* 0x0000000000247805 */ /* 0x000fe4000001ff00 */
[----:B------:R-:W-:Y:S02]  /*5f30*/  CS2R R38, SRZ ;  /* 0x0000000000267805 */ /* 0x000fe4000001ff00 */
[----:B------:R-:W-:Y:S01]  /*5f40*/  CS2R R34, SRZ ;  /* 0x0000000000227805 */ /* 0x000fe2000001ff00 */
[----:B------:R-:W-:Y:S02]  /*5f50*/  IMAD.MOV.U32 R14, RZ, RZ, R30 ;  /* 0x000000ffff0e7224 */ /* 0x000fe400078e001e */
[----:B------:R-:W-:Y:S01]  /*5f60*/  IMAD.MOV.U32 R15, RZ, RZ, R29 ;  /* 0x000000ffff0f7224 */ /* 0x000fe200078e001d */
[----:B0-----:R-:W-:-:S13]  /*5f70*/  ISETP.NE.AND P1, PT, R0, 0x1, PT ;  /* 0x000000010000780c */ /* 0x001fda0003f25270 */
[----:B------:R-:W0:Y:S08]  /*5f80*/  @P1 LDC R12, c[0x0][0x42c] ;  /* 0x00010b00ff0c1b82 */ /* 0x000e300000000800 */
[----:B------:R-:W1:Y:S01]  /*5f90*/  @P1 LDC R13, c[0x0][0x430] ;  /* 0x00010c00ff0d1b82 */ /* 0x000e620000000800 */
[----:B0-----:R-:W-:-:S05]  /*5fa0*/  @P1 IMAD.HI.U32 R12, R3, R12, RZ ;  /* 0x0000000c030c1227 */ /* 0x001fca00078e00ff */
[----:B-1----:R-:W-:Y:S01]  /*5fb0*/  @P1 SHF.R.U32.HI R3, RZ, R13, R12 ;  /* 0x0000000dff031219 */ /* 0x002fe2000001160c */
[----:B------:R-:W-:Y:S02]  /*5fc0*/  IMAD.MOV.U32 R12, RZ, RZ, R32 ;  /* 0x000000ffff0c7224 */ /* 0x000fe400078e0020 */
[----:B------:R-:W-:Y:S01]  /*5fd0*/  IMAD.MOV.U32 R13, RZ, RZ, R43 ;  /* 0x000000ffff0d7224 */ /* 0x000fe200078e002b */
[----:B------:R-:W-:Y:S01]  /*5fe0*/  SHF.R.S32.HI R41, RZ, 0x1f, R3 ;  /* 0x0000001fff297819 */ /* 0x000fe20000011403 */
[----:B--2---:R-:W-:Y:S01]  /*5ff0*/  IMAD R0, R20, -0xc0, R21 ;  /* 0xffffff4014007824 */ /* 0x004fe200078e0215 */
[----:B------:R-:W-:-:S04]  /*6000*/  CS2R R20, SRZ ;  /* 0x0000000000147805 */ /* 0x000fc8000001ff00 */
[----:B------:R-:W-:-:S04]  /*6010*/  VIMNMX R0, R0, 0xc0, PT ;  /* 0x000000c000007848 */ /* 0x000fc80003fe0100 */
[----:B------:R-:W-:-:S13]  /*6020*/  ISETP.GE.AND P0, PT, R44, R0, PT ;  /* 0x000000002c00720c */ /* 0x000fda0003f06270 */
[----:B------:R-:W-:Y:S05]  /*6030*/  @P0 BRA `(.L_x_1129) ;  /* 0x0000000000800947 */ /* 0x000fea0003800000 */
[CC--:B------:R-:W-:Y:S01]  /*6040*/  IMAD R0, R45.reuse, R8.reuse, RZ ;  /* 0x000000082d007224 */ /* 0x0c0fe200078e02ff */
[----:B------:R-:W-:Y:S01]  /*6050*/  ULDC UR4, c[0x0][0x3d4] ;  /* 0x0000f50000047ab9 */ /* 0x000fe20000000800 */
[--C-:B------:R-:W-:Y:S01]  /*6060*/  IMAD.WIDE.U32 R20, R44, R8, R24.reuse ;  /* 0x000000082c147225 */ /* 0x100fe200078e0018 */
[----:B------:R-:W-:Y:S01]  /*6070*/  ULDC.64 UR6, c[0x0][0x3c8] ;  /* 0x0000f20000067ab9 */ /* 0x000fe20000000a00 */
[----:B------:R-:W-:Y:S02]  /*6080*/  ISETP.GE.AND P3, PT, R24, UR4, PT ;  /* 0x0000000418007c0c */ /* 0x000fe4000bf66270 */
[----:B------:R-:W-:Y:S01]  /*6090*/  CS2R R38, SRZ ;  /* 0x0000000000267805 */ /* 0x000fe2000001ff00 */
[----:B------:R-:W-:Y:S01]  /*60a0*/  IMAD R36, R45, R10, RZ ;  /* 0x0000000a2d247224 */ /* 0x000fe200078e02ff */
[----:B------:R-:W-:Y:S01]  /*60b0*/  IADD3 R32, P1, R20, R32, RZ ;  /* 0x0000002014207210 */ /* 0x000fe20007f3e0ff */
[----:B------:R-:W-:-:S04]  /*60c0*/  IMAD.WIDE.U32 R34, R44, R10, R24 ;  /* 0x0000000a2c227225 */ /* 0x000fc800078e0018 */
[----:B------:R-:W-:Y:S01]  /*60d0*/  IMAD R0, R44, R9, R0 ;  /* 0x000000092c007224 */ /* 0x000fe200078e0200 */
[----:B------:R-:W-:Y:S01]  /*60e0*/  IADD3 R30, P2, R34, R30, RZ ;  /* 0x0000001e221e7210 */ /* 0x000fe20007f5e0ff */
[----:B------:R-:W-:-:S03]  /*60f0*/  IMAD R36, R44, R11, R36 ;  /* 0x0000000b2c247224 */ /* 0x000fc600078e0224 */
[----:B------:R-:W-:Y:S01]  /*6100*/  IADD3.X R33, R43, R21, R0, P1, !PT ;  /* 0x000000152b217210 */ /* 0x000fe20000ffe400 */
[----:B------:R-:W-:Y:S01]  /*6110*/  VIADD R0, R24, 0x10 ;  /* 0x0000001018007836 */ /* 0x000fe20000000000 */
[----:B------:R-:W-:Y:S01]  /*6120*/  IADD3.X R31, R29, R35, R36, P2, !PT ;  /* 0x000000231d1f7210 */ /* 0x000fe200017fe424 */
[----:B------:R-:W-:Y:S01]  /*6130*/  IMAD R21, R40, 0xc0, RZ ;  /* 0x000000c028157824 */ /* 0x000fe200078e02ff */
[----:B------:R-:W-:Y:S01]  /*6140*/  CS2R R34, SRZ ;  /* 0x0000000000227805 */ /* 0x000fe2000001ff00 */
[----:B------:R-:W-:Y:S01]  /*6150*/  IMAD.WIDE.U32 R6, R6, 0xc0, R32 ;  /* 0x000000c006067825 */ /* 0x000fe200078e0020 */
[----:B------:R-:W-:Y:S01]  /*6160*/  ISETP.GE.AND P4, PT, R0, UR4, PT ;  /* 0x0000000400007c0c */ /* 0x000fe2000bf86270 */
[----:B------:R-:W-:Y:S01]  /*6170*/  ULDC.64 UR4, c[0x0][0x3e0] ;  /* 0x0000f80000047ab9 */ /* 0x000fe20000000a00 */
[----:B------:R-:W-:Y:S01]  /*6180*/  CS2R R36, SRZ ;  /* 0x0000000000247805 */ /* 0x000fe2000001ff00 */
[----:B------:R-:W-:Y:S01]  /*6190*/  IMAD.WIDE.U32 R4, R4, 0xc0, R30 ;  /* 0x000000c004047825 */ /* 0x000fe200078e001e */
[----:B------:R-:W-:-:S03]  /*61a0*/  IADD3 R6, P1, R6, UR6, RZ ;  /* 0x0000000606067c10 */ /* 0x000fc6000ff3e0ff */
[----:B------:R-:W-:Y:S01]  /*61b0*/  IMAD R29, R42, 0xc0, RZ ;  /* 0x000000c02a1d7824 */ /* 0x000fe200078e02ff */
[----:B------:R-:W-:Y:S02]  /*61c0*/  IADD3 R4, P2, R4, UR4, RZ ;  /* 0x0000000404047c10 */ /* 0x000fe4000ff5e0ff */
[----:B------:R-:W-:Y:S02]  /*61d0*/  IADD3.X R7, R7, UR7, R21, P1, !PT ;  /* 0x0000000707077c10 */ /* 0x000fe40008ffe415 */
[----:B------:R-:W-:Y:S02]  /*61e0*/  CS2R R20, SRZ ;  /* 0x0000000000147805 */ /* 0x000fe4000001ff00 */
[----:B------:R-:W-:Y:S01]  /*61f0*/  IADD3.X R5, R5, UR5, R29, P2, !PT ;  /* 0x0000000505057c10 */ /* 0x000fe200097fe41d */
[----:B------:R0:W5:Y:S04]  /*6200*/  @!P3 LDG.E.64 R38, desc[UR44][R6.64] ;  /* 0x0000002c0626b981 */ /* 0x000168000c1e1b00 */
[----:B------:R0:W5:Y:S04]  /*6210*/  @!P4 LDG.E.64 R34, desc[UR44][R6.64+0x10] ;  /* 0x0000102c0622c981 */ /* 0x000168000c1e1b00 */
[----:B------:R0:W5:Y:S04]  /*6220*/  @!P3 LDG.E.64 R36, desc[UR44][R4.64] ;  /* 0x0000002c0424b981 */ /* 0x000168000c1e1b00 */
[----:B------:R0:W5:Y:S02]  /*6230*/  @!P4 LDG.E.64 R20, desc[UR44][R4.64+0x10] ;  /* 0x0000102c0414c981 */ /* 0x000164000c1e1b00 */
.L_x_1129:
[----:B------:R-:W-:Y:S05]  /*6240*/  BSYNC B1 ;  /* 0x0000000000017941 */ /* 0x000fea0003800000 */
.L_x_1128:
[----:B------:R-:W2:Y:S01]  /*6250*/  LDL R29, [R1+0x6c] ;  /* 0x00006c00011d7983 */ /* 0x000ea20000100800 */
[-C--:B0-----:R-:W-:Y:S01]  /*6260*/  IMAD.WIDE.U32 R4, R3, R8.reuse, R12 ;  /* 0x0000000803047225 */ /* 0x081fe200078e000c */
[----:B------:R-:W-:Y:S01]  /*6270*/  ULDC.64 UR4, c[0x0][0x3c8] ;  /* 0x0000f20000047ab9 */ /* 0x000fe20000000a00 */
[----:B------:R-:W-:Y:S02]  /*6280*/  ULDC.64 UR6, c[0x0][0x3e0] ;  /* 0x0000f80000067ab9 */ /* 0x000fe40000000a00 */
[C---:B------:R-:W-:Y:S01]  /*6290*/  IMAD R8, R41.reuse, R8, RZ ;  /* 0x0000000829087224 */ /* 0x040fe200078e02ff */
[----:B------:R-:W-:Y:S01]  /*62a0*/  IADD3 R4, P1, R4, UR4, RZ ;  /* 0x0000000404047c10 */ /* 0x000fe2000ff3e0ff */
[-C--:B------:R-:W-:Y:S01]  /*62b0*/  IMAD R0, R41, R10.reuse, RZ ;  /* 0x0000000a29007224 */ /* 0x080fe200078e02ff */
[----:B------:R-:W-:Y:S01]  /*62c0*/  UMOV UR4, 0xffffffff ;  /* 0xffffffff00047882 */ /* 0x000fe20000000000 */
[----:B------:R-:W-:-:S04]  /*62d0*/  IMAD.WIDE.U32 R6, R3, R10, R14 ;  /* 0x0000000a03067225 */ /* 0x000fc800078e000e */
[C---:B------:R-:W-:Y:S02]  /*62e0*/  IMAD R13, R3.reuse, R9, R8 ;  /* 0x00000009030d7224 */ /* 0x040fe400078e0208 */
[----:B------:R-:W-:Y:S01]  /*62f0*/  IMAD R3, R3, R11, R0 ;  /* 0x0000000b03037224 */ /* 0x000fe200078e0200 */
[----:B------:R-:W-:Y:S02]  /*6300*/  IADD3 R0, P2, R6, UR6, RZ ;  /* 0x0000000606007c10 */ /* 0x000fe4000ff5e0ff */
[----:B------:R-:W-:Y:S02]  /*6310*/  IADD3.X R13, R5, UR5, R13, P1, !PT ;  /* 0x00000005050d7c10 */ /* 0x000fe40008ffe40d */
[----:B------:R-:W-:Y:S02]  /*6320*/  IADD3.X R3, R7, UR7, R3, P2, !PT ;  /* 0x0000000707037c10 */ /* 0x000fe400097fe403 */
[----:B--2---:R-:W-:-:S04]  /*6330*/  LEA.HI R12, R29, R29, RZ, 0x1 ;  /* 0x0000001d1d0c7211 */ /* 0x004fc800078f08ff */
[----:B------:R-:W-:-:S05]  /*6340*/  LOP3.LUT R12, R12, 0xfffffffe, RZ, 0xc0, !PT ;  /* 0xfffffffe0c0c7812 */ /* 0x000fca00078ec0ff */
[----:B------:R-:W-:-:S05]  /*6350*/  IMAD.IADD R12, R29, 0x1, -R12 ;  /* 0x000000011d0c7824 */ /* 0x000fca00078e0a0c */
[----:B------:R-:W-:Y:S01]  /*6360*/  SHF.L.U32 R5, R12, 0x1f, RZ ;  /* 0x0000001f0c057819 */ /* 0x000fe200000006ff */
[----:B------:R-:W-:Y:S06]  /*6370*/  BRA.DIV UR4, `(.L_x_1130) ;  /* 0x000001be04c87947 */ /* 0x000fec000b800000 */
.L_x_1393:
[----:B------:R-:W-:-:S03]  /*6380*/  UMOV UR4, 0xffffffff ;  /* 0xffffffff00047882 */ /* 0x000fc60000000000 */
[----:B------:R-:W-:Y:S05]  /*6390*/  BRA.DIV UR4, `(.L_x_1131) ;  /* 0x000001be04e47947 */ /* 0x000fea000b800000 */
.L_x_1396:
[----:B------:R-:W-:-:S03]  /*63a0*/  UMOV UR4, 0xffffffff ;  /* 0xffffffff00047882 */ /* 0x000fc60000000000 */
[----:B------:R-:W-:Y:S05]  /*63b0*/  BRA.DIV UR4, `(.L_x_1132) ;  /* 0x000001c204047947 */ /* 0x000fea000b800000 */
.L_x_1399:
[----:B------:R-:W-:-:S03]  /*63c0*/  UMOV UR4, 0xffffffff ;  /* 0xffffffff00047882 */ /* 0x000fc60000000000 */
[----:B------:R-:W-:Y:S05]  /*63d0*/  BRA.DIV UR4, `(.L_x_1133) ;  /* 0x000001c204247947 */ /* 0x000fea000b800000 */
.L_x_1402:
[----:B------:R-:W0:Y:S01]  /*63e0*/  SYNCS.PHASECHK.TRANS64.TRYWAIT P1, [R18+URZ+0x13200], R5 ;  /* 0x01320005120075a7 */ /* 0x000e22000802017f */
[----:B------:R-:W-:Y:S04]  /*63f0*/  BSSY B1, `(.L_x_1134) ;  /* 0x0000002000017945 */ /* 0x000fe80003800000 */
[----:B0-----:R-:W-:Y:S05]  /*6400*/  @!P1 BRA `(.L_x_1135) ;  /* 0x000001c000409947 */ /* 0x001fea0003800000 */
.L_x_1403:
[----:B------:R-:W-:Y:S05]  /*6410*/  BSYNC B1 ;  /* 0x0000000000017941 */ /* 0x000fea0003800000 */
.L_x_1134:
[----:B------:R-:W-:Y:S05]  /*6420*/  @P0 BRA `(.L_x_1136) ;  /* 0x00000024004c0947 */ /* 0x000fea0003800000 */
[----:B------:R1:W5:Y:S01]  /*6430*/  LDL R41, [R1+0x40] ;  /* 0x0000400001297983 */ /* 0x0003620000100800 */
[----:B------:R-:W2:Y:S01]  /*6440*/  LDC R3, c[0x0][0x3d4] ;  /* 0x0000f500ff037b82 */ /* 0x000ea20000000800 */
[C---:B------:R-:W-:Y:S01]  /*6450*/  VIADD R0, R24.reuse, 0x10 ;  /* 0x0000001018007836 */ /* 0x040fe20000000000 */
[----:B------:R-:W-:Y:S01]  /*6460*/  BSSY B1, `(.L_x_1137) ;  /* 0x000007b000017945 */ /* 0x000fe20003800000 */
[----:B--2---:R-:W-:-:S03]  /*6470*/  ISETP.GE.AND P0, PT, R24, R3, PT ;  /* 0x000000031800720c */ /* 0x004fc60003f06270 */
[----:B------:R-:W-:-:S10]  /*6480*/  ISETP.GE.AND P1, PT, R0, R3, PT ;  /* 0x000000030000720c */ /* 0x000fd40003f26270 */
[----:B-1----:R-:W-:Y:S05]  /*6490*/  @P0 BRA `(.L_x_1138) ;  /* 0x0000000400dc0947 */ /* 0x002fea0003800000 */
[----:B-----5:R-:W-:Y:S01]  /*64a0*/  IMAD.IADD R0, R18, 0x1, R41 ;  /* 0x0000000112007824 */ /* 0x020fe200078e0229 */
[----:B------:R-:W-:Y:S02]  /*64b0*/  SHF.R.U32.HI R3, RZ, 0x8, R38 ;  /* 0x00000008ff037819 */ /* 0x000fe40000011626 */
[----:B------:R-:W-:Y:S02]  /*64c0*/  SHF.R.U32.HI R9, RZ, 0x8, R39 ;  /* 0x00000008ff097819 */ /* 0x000fe40000011627 */
[----:B0-----:R-:W0:Y:S01]  /*64d0*/  LDS.128 R4, [R0+0xb000] ;  /* 0x00b0000000047984 */ /* 0x001e220000000c00 */
[----:B------:R-:W-:Y:S02]  /*64e0*/  LOP3.LUT R8, R38, 0xff, RZ, 0xc0, !PT ;  /* 0x000000ff26087812 */ /* 0x000fe400078ec0ff */
[----:B------:R-:W-:Y:S02]  /*64f0*/  LOP3.LUT R3, R3, 0xff, RZ, 0xc0, !PT ;  /* 0x000000ff03037812 */ /* 0x000fe400078ec0ff */
[----:B------:R-:W-:-:S02]  /*6500*/  LOP3.LUT R10, R39, 0xff, RZ, 0xc0, !PT ;  /* 0x000000ff270a7812 */ /* 0x000fc400078ec0ff */
[----:B------:R-:W-:Y:S02]  /*6510*/  LOP3.LUT R9, R9, 0xff, RZ, 0xc0, !PT ;  /* 0x000000ff09097812 */ /* 0x000fe400078ec0ff */
[----:B------:R-:W-:Y:S02]  /*6520*/  PRMT R3, R3, 0x7604, R8 ;  /* 0x0000760403037816 */ /* 0x000fe40000000008 */
        /* <DEDUP_REMOVED lines=21> */
[----:B0-----:R-:W-:Y:S02]  /*6680*/  F2FP.F16.E4M3.UNPACK_B R3, R6.H1 ;  /* 0x00000006ff03723e */ /* 0x001fe400030006ff */
        /* <DEDUP_REMOVED lines=38> */
[CC--:B------:R-:W-:Y:S01]  /*68f0*/  FMUL.FTZ R24, R6.reuse, R15.reuse ;  /* 0x0000000f06187220 */ /* 0x0c0fe20000410000 */
        /* <DEDUP_REMOVED lines=10> */
[----:B------:R-:W-:Y:S01]  /*69a0*/  HADD2.F32 R6, -RZ, R4.H1_H1 ;  /* 0x30000004ff067230 */ /* 0x000fe20000004100 */
[----:B------:R-:W-:Y:S01]  /*69b0*/  F2FP.SATFINITE.E4M3.F32.PACK_AB_MERGE_C R31, R32, R31, RZ ;  /* 0x0000001f201f723e */ /* 0x000fe200048070ff */
[----:B------:R-:W-:-:S02]  /*69c0*/  HADD2.F32 R10, -RZ, R9.H1_H1 ;  /* 0x30000009ff0a7230 */ /* 0x000fc40000004100 */
[----:B------:R-:W-:Y:S02]  /*69d0*/  HADD2.F32 R5, -RZ, R4.H0_H0 ;  /* 0x20000004ff057230 */ /* 0x000fe40000004100 */
[C---:B------:R-:W-:Y:S01]  /*69e0*/  FMUL.FTZ R14, R6.reuse, R13 ;  /* 0x0000000d060e7220 */ /* 0x040fe20000410000 */
[----:B------:R-:W-:Y:S02]  /*69f0*/  HADD2.F32 R4, -RZ, R3.H1_H1 ;  /* 0x30000003ff047230 */ /* 0x000fe40000004100 */
[-C--:B------:R-:W-:Y:S01]  /*6a00*/  FMUL.FTZ R24, R6, R10.reuse ;  /* 0x0000000a06187220 */ /* 0x080fe20000410000 */
[----:B------:R-:W-:Y:S02]  /*6a10*/  HADD2.F32 R9, -RZ, R9.H0_H0 ;  /* 0x20000009ff097230 */ /* 0x000fe40000004100 */
[C---:B------:R-:W-:Y:S01]  /*6a20*/  FFMA.FTZ R14, R5.reuse, R10, -R14 ;  /* 0x0000000a050e7223 */ /* 0x040fe2000001080e */
[----:B------:R-:W-:Y:S02]  /*6a30*/  HADD2.F32 R3, -RZ, R3.H0_H0 ;  /* 0x20000003ff037230 */ /* 0x000fe40000004100 */
[C---:B------:R-:W-:Y:S01]  /*6a40*/  FMUL.FTZ R6, R4.reuse, R11 ;  /* 0x0000000b04067220 */ /* 0x040fe20000410000 */
[----:B------:R-:W-:Y:S01]  /*6a50*/  FFMA.FTZ R13, R5, R13, R24 ;  /* 0x0000000d050d7223 */ /* 0x000fe20000010018 */
[----:B------:R-:W-:Y:S01]  /*6a60*/  FMUL.FTZ R4, R4, R9 ;  /* 0x0000000904047220 */ /* 0x000fe20000410000 */
[----:B------:R-:W-:-:S02]  /*6a70*/  HADD2.F32 R5, -RZ, R12.H1_H1 ;  /* 0x3000000cff057230 */ /* 0x000fc40000004100 */
[C---:B------:R-:W-:Y:S01]  /*6a80*/  FFMA.FTZ R10, R3.reuse, R9, -R6 ;  /* 0x00000009030a7223 */ /* 0x040fe20000010806 */
[----:B------:R-:W-:Y:S02]  /*6a90*/  HADD2.F32 R9, -RZ, R36.H1_H1 ;  /* 0x30000024ff097230 */ /* 0x000fe40000004100 */
[----:B------:R-:W-:Y:S01]  /*6aa0*/  FFMA.FTZ R11, R3, R11, R4 ;  /* 0x0000000b030b7223 */ /* 0x000fe20000010004 */
[----:B------:R-:W-:Y:S02]  /*6ab0*/  HADD2.F32 R4, -RZ, R8.H1_H1 ;  /* 0x30000008ff047230 */ /* 0x000fe40000004100 */
[----:B------:R-:W-:Y:S02]  /*6ac0*/  HADD2.F32 R36, -RZ, R36.H0_H0 ;  /* 0x20000024ff247230 */ /* 0x000fe40000004100 */
[----:B------:R-:W-:Y:S02]  /*6ad0*/  HADD2.F32 R3, -RZ, R7.H1_H1 ;  /* 0x30000007ff037230 */ /* 0x000fe40000004100 */
[----:B------:R-:W-:Y:S01]  /*6ae0*/  FMUL.FTZ R15, R4, R9 ;  /* 0x00000009040f7220 */ /* 0x000fe20000410000 */
[----:B------:R-:W-:-:S02]  /*6af0*/  HADD2.F32 R12, -RZ, R12.H0_H0 ;  /* 0x2000000cff0c7230 */ /* 0x000fc40000004100 */
        /* <DEDUP_REMOVED lines=12> */
[----:B------:R-:W-:Y:S02]  /*6bc0*/  F2FP.SATFINITE.E4M3.F32.PACK_AB_MERGE_C R6, R30, R25, R31 ;  /* 0x000000191e06723e */ /* 0x000fe4000480701f */
[----:B------:R-:W-:Y:S02]  /*6bd0*/  F2FP.SATFINITE.E4M3.F32.PACK_AB_MERGE_C R7, R40, R29, R7 ;  /* 0x0000001d2807723e */ /* 0x000fe40004807007 */
[----:B------:R-:W-:Y:S02]  /*6be0*/  F2FP.SATFINITE.E4M3.F32.PACK_AB_MERGE_C R4, R11, R10, R4 ;  /* 0x0000000a0b04723e */ /* 0x000fe40004807004 */
[----:B------:R-:W-:-:S05]  /*6bf0*/  F2FP.SATFINITE.E4M3.F32.PACK_AB_MERGE_C R5, R36, R5, R15 ;  /* 0x000000052405723e */ /* 0x000fca000480700f */
[----:B------:R1:W-:Y:S02]  /*6c00*/  STS.128 [R0+0xb000], R4 ;  /* 0x00b0000400007388 */ /* 0x0003e40000000c00 */
.L_x_1138:
[----:B------:R-:W-:Y:S05]  /*6c10*/  BSYNC B1 ;  /* 0x0000000000017941 */ /* 0x000fea0003800000 */
.L_x_1137:
[----:B------:R-:W-:Y:S05]  /*6c20*/  @P1 BRA `(.L_x_1136) ;  /* 0x0000001c004c1947 */ /* 0x000fea0003800000 */
[----:B------:R-:W-:Y:S02]  /*6c30*/  LEA.HI R26, R27, R26, RZ, 0x2 ;  /* 0x0000001a1b1a7211 */ /* 0x000fe400078f10ff */
[----:B-----5:R-:W-:Y:S02]  /*6c40*/  SHF.R.U32.HI R10, RZ, 0x8, R35 ;  /* 0x00000008ff0a7819 */ /* 0x020fe40000011623 */
[--C-:B-1----:R-:W-:Y:S02]  /*6c50*/  SHF.R.S32.HI R0, RZ, 0x2, R26.reuse ;  /* 0x00000002ff007819 */ /* 0x102fe4000001141a */
[----:B------:R-:W-:Y:S02]  /*6c60*/  SHF.R.S32.HI R3, RZ, 0x1f, R26 ;  /* 0x0000001fff037819 */ /* 0x000fe4000001141a */
[----:B------:R-:W-:Y:S02]  /*6c70*/  SHF.R.U32.HI R15, RZ, 0x8, R21 ;  /* 0x00000008ff0f7819 */ /* 0x000fe40000011615 */
[----:B------:R-:W-:-:S02]  /*6c80*/  LEA.HI R3, R3, R0, RZ, 0x2 ;  /* 0x0000000003037211 */ /* 0x000fc400078f10ff */
[----:B------:R-:W-:Y:S02]  /*6c90*/  SHF.R.U32.HI R12, RZ, 0x8, R20 ;  /* 0x00000008ff0c7819 */ /* 0x000fe40000011614 */
[----:B------:R-:W-:Y:S02]  /*6ca0*/  LOP3.LUT R3, R3, 0xfffffffc, RZ, 0xc0, !PT ;  /* 0xfffffffc03037812 */ /* 0x000fe400078ec0ff */
[----:B------:R-:W-:Y:S02]  /*6cb0*/  LOP3.LUT R9, R35, 0xff, RZ, 0xc0, !PT ;  /* 0x000000ff23097812 */ /* 0x000fe400078ec0ff */
[----:B------:R-:W-:Y:S01]  /*6cc0*/  LOP3.LUT R14, R21, 0xff, RZ, 0xc0, !PT ;  /* 0x000000ff150e7812 */ /* 0x000fe200078ec0ff */
[----:B------:R-:W-:Y:S01]  /*6cd0*/  IMAD.IADD R3, R0, 0x1, -R3 ;  /* 0x0000000100037824 */ /* 0x000fe200078e0a03 */
[----:B------:R-:W-:Y:S02]  /*6ce0*/  LOP3.LUT R10, R10, 0xff, RZ, 0xc0, !PT ;  /* 0x000000ff0a0a7812 */ /* 0x000fe400078ec0ff */
[----:B------:R-:W-:-:S02]  /*6cf0*/  LOP3.LUT R15, R15, 0xff, RZ, 0xc0, !PT ;  /* 0x000000ff0f0f7812 */ /* 0x000fc400078ec0ff */
[----:B------:R-:W-:Y:S01]  /*6d00*/  LOP3.LUT P0, RZ, R3, 0x2, RZ, 0xc0, !PT ;  /* 0x0000000203ff7812 */ /* 0x000fe2000780c0ff */
[----:B------:R-:W-:Y:S01]  /*6d10*/  IMAD.IADD R3, R18, 0x1, R41 ;  /* 0x0000000112037824 */ /* 0x000fe200078e0229 */
[----:B------:R-:W-:Y:S02]  /*6d20*/  SHF.R.U32.HI R8, RZ, 0x8, R34 ;  /* 0x00000008ff087819 */ /* 0x000fe40000011622 */
[----:B------:R-:W-:Y:S01]  /*6d30*/  LOP3.LUT R11, R20, 0xff, RZ, 0xc0, !PT ;  /* 0x000000ff140b7812 */ /* 0x000fe200078ec0ff */
[----:B------:R-:W-:Y:S01]  /*6d40*/  VIADD R0, R3, 0x20 ;  /* 0x0000002003007836 */ /* 0x000fe20000000000 */
[----:B------:R-:W-:Y:S02]  /*6d50*/  LOP3.LUT R12, R12, 0xff, RZ, 0xc0, !PT ;  /* 0x000000ff0c0c7812 */ /* 0x000fe400078ec0ff */
[----:B------:R-:W-:Y:S02]  /*6d60*/  PRMT R10, R10, 0x7604, R9 ;  /* 0x000076040a0a7816 */ /* 0x000fe40000000009 */
[----:B------:R-:W-:-:S02]  /*6d70*/  PRMT R15, R15, 0x7604, R14 ;  /* 0x000076040f0f7816 */ /* 0x000fc4000000000e */
[----:B------:R-:W-:Y:S01]  /*6d80*/  SHF.R.U32.HI R9, RZ, 0x10, R35 ;  /* 0x00000010ff097819 */ /* 0x000fe20000011623 */
[----:B------:R-:W-:Y:S01]  /*6d90*/  @P0 VIADD R0, R3, 0xffffffe0 ;  /* 0xffffffe003000836 */ /* 0x000fe20000000000 */
[----:B------:R-:W-:Y:S02]  /*6da0*/  SHF.R.U32.HI R14, RZ, 0x10, R21 ;  /* 0x00000010ff0e7819 */ /* 0x000fe40000011615 */
[----:B------:R-:W-:Y:S02]  /*6db0*/  LOP3.LUT R3, R34, 0xff, RZ, 0xc0, !PT ;  /* 0x000000ff22037812 */ /* 0x000fe400078ec0ff */
[----:B0-----:R-:W0:Y:S01]  /*6dc0*/  LDS.128 R4, [R0+0xb000] ;  /* 0x00b0000000047984 */ /* 0x001e220000000c00 */
[----:B------:R-:W-:Y:S02]  /*6dd0*/  LOP3.LUT R8, R8, 0xff, RZ, 0xc0, !PT ;  /* 0x000000ff08087812 */ /* 0x000fe400078ec0ff */
[----:B------:R-:W-:Y:S02]  /*6de0*/  PRMT R13, R12, 0x7604, R11 ;  /* 0x000076040c0d7816 */ /* 0x000fe4000000000b */
[----:B------:R-:W-:-:S02]  /*6df0*/  SHF.R.U32.HI R11, RZ, 0x10, R20 ;  /* 0x00000010ff0b7819 */ /* 0x000fc40000011614 */
[----:B------:R-:W-:Y:S02]  /*6e00*/  LOP3.LUT R9, R9, 0xff, RZ, 0xc0, !PT ;  /* 0x000000ff09097812 */ /* 0x000fe400078ec0ff */
[----:B------:R-:W-:Y:S02]  /*6e10*/  LOP3.LUT R14, R14, 0xff, RZ, 0xc0, !PT ;  /* 0x000000ff0e0e7812 */ /* 0x000fe400078ec0ff */
[----:B------:R-:W-:Y:S02]  /*6e20*/  PRMT R8, R8, 0x7604, R3 ;  /* 0x0000760408087816 */ /* 0x000fe40000000003 */
[----:B------:R-:W-:Y:S02]  /*6e30*/  SHF.R.U32.HI R3, RZ, 0x10, R34 ;  /* 0x00000010ff037819 */ /* 0x000fe40000011622 */
[----:B------:R-:W-:Y:S02]  /*6e40*/  LOP3.LUT R12, R11, 0xff, RZ, 0xc0, !PT ;  /* 0x000000ff0b0c7812 */ /* 0x000fe400078ec0ff */
[----:B------:R-:W-:-:S02]  /*6e50*/  PRMT R11, R9, 0x7054, R10 ;  /* 0x00007054090b7816 */ /* 0x000fc4000000000a */
[----:B------:R-:W-:Y:S02]  /*6e60*/  PRMT R25, R14, 0x7054, R15 ;  /* 0x000070540e197816 */ /* 0x000fe4000000000f */
[----:B------:R-:W-:Y:S02]  /*6e70*/  LOP3.LUT R3, R3, 0xff, RZ, 0xc0, !PT ;  /* 0x000000ff03037812 */ /* 0x000fe400078ec0ff */
[----:B------:R-:W-:Y:S02]  /*6e80*/  PRMT R15, R12, 0x7054, R13 ;  /* 0x000070540c0f7816 */ /* 0x000fe4000000000d */
[----:B------:R-:W-:Y:S02]  /*6e90*/  LOP3.LUT R12, R11, 0xff000000, R35, 0xf8, !PT ;  /* 0xff0000000b0c7812 */ /* 0x000fe400078ef823 */
[----:B------:R-:W-:Y:S02]  /*6ea0*/  LOP3.LUT R25, R25, 0xff000000, R21, 0xf8, !PT ;  /* 0xff00000019197812 */ /* 0x000fe400078ef815 */
[----:B------:R-:W-:-:S02]  /*6eb0*/  PRMT R9, R3, 0x7054, R8 ;  /* 0x0000705403097816 */ /* 0x000fc40000000008 */
[----:B------:R-:W-:Y:S02]  /*6ec0*/  F2FP.F16.E4M3.UNPACK_B R13, R12 ;  /* 0x0000000cff0d723e */ /* 0x000fe400020006ff */
[-C--:B------:R-:W-:Y:S02]  /*6ed0*/  F2FP.F16.E4M3.UNPACK_B R21, R25.reuse ;  /* 0x00000019ff15723e */ /* 0x080fe400020006ff */
[----:B------:R-:W-:Y:S01]  /*6ee0*/  LOP3.LUT R15, R15, 0xff000000, R20, 0xf8, !PT ;  /* 0xff0000000f0f7812 */ /* 0x000fe200078ef814 */
[----:B------:R-:W-:Y:S01]  /*6ef0*/  HADD2.F32 R14, -RZ, R13.H1_H1 ;  /* 0x3000000dff0e7230 */ /* 0x000fe20000004100 */
[----:B------:R-:W-:Y:S01]  /*6f00*/  LOP3.LUT R34, R9, 0xff000000, R34, 0xf8, !PT ;  /* 0xff00000009227812 */ /* 0x000fe200078ef822 */
[--C-:B------:R-:W-:Y:S01]  /*6f10*/  HADD2.F32 R20, -RZ, R21.reuse.H1_H1 ;  /* 0x30000015ff147230 */ /* 0x100fe20000004100 */
[----:B------:R-:W-:Y:S01]  /*6f20*/  F2FP.F16.E4M3.UNPACK_B R25, R25.H1 ;  /* 0x00000019ff19723e */ /* 0x000fe200030006ff */
[----:B------:R-:W-:Y:S01]  /*6f30*/  HADD2.F32 R21, -RZ, R21.H0_H0 ;  /* 0x20000015ff157230 */ /* 0x000fe20000004100 */
[-C--:B0-----:R-:W-:Y:S01]  /*6f40*/  F2FP.F16.E4M3.UNPACK_B R3, R6.reuse.H1 ;  /* 0x00000006ff03723e */ /* 0x081fe200030006ff */
[----:B------:R-:W-:Y:S01]  /*6f50*/  HADD2.F32 R13, -RZ, R13.H0_H0 ;  /* 0x2000000dff0d7230 */ /* 0x000fe20000004100 */
[----:B------:R-:W-:-:S02]  /*6f60*/  F2FP.F16.E4M3.UNPACK_B R6, R6 ;  /* 0x00000006ff06723e */ /* 0x000fc400020006ff */
[-C--:B------:R-:W-:Y:S01]  /*6f70*/  F2FP.F16.E4M3.UNPACK_B R10, R7.reuse ;  /* 0x00000007ff0a723e */ /* 0x080fe200020006ff */
[--C-:B------:R-:W-:Y:S01]  /*6f80*/  HADD2.F32 R8, -RZ, R3.reuse.H1_H1 ;  /* 0x30000003ff087230 */ /* 0x100fe20000004100 */
[----:B------:R-:W-:Y:S01]  /*6f90*/  F2FP.F16.E4M3.UNPACK_B R11, R7.H1 ;  /* 0x00000007ff0b723e */ /* 0x000fe200030006ff */
[----:B------:R-:W-:Y:S01]  /*6fa0*/  HADD2.F32 R9, -RZ, R3.H0_H0 ;  /* 0x20000003ff097230 */ /* 0x000fe20000004100 */
[-C--:B------:R-:W-:Y:S02]  /*6fb0*/  F2FP.F16.E4M3.UNPACK_B R7, R5.reuse ;  /* 0x00000005ff07723e */ /* 0x080fe400020006ff */
[C---:B------:R-:W-:Y:S01]  /*6fc0*/  FMUL.FTZ R24, R8.reuse, R20 ;  /* 0x0000001408187220 */ /* 0x040fe20000410000 */
[-C--:B------:R-:W-:Y:S01]  /*6fd0*/  FMUL.FTZ R27, R8, R14.reuse ;  /* 0x0000000e081b7220 */ /* 0x080fe20000410000 */
[----:B------:R-:W-:Y:S01]  /*6fe0*/  F2FP.F16.E4M3.UNPACK_B R8, R5.H1 ;  /* 0x00000005ff08723e */ /* 0x000fe200030006ff */
[--C-:B------:R-:W-:Y:S02]  /*6ff0*/  HADD2.F32 R5, -RZ, R6.reuse.H1_H1 ;  /* 0x30000006ff057230 */ /* 0x100fe40000004100 */
[C---:B------:R-:W-:Y:S01]  /*7000*/  FFMA.FTZ R26, R9.reuse, R14, -R24 ;  /* 0x0000000e091a7223 */ /* 0x040fe20000010818 */
[----:B------:R-:W-:Y:S01]  /*7010*/  FFMA.FTZ R27, R9, R20, R27 ;  /* 0x00000014091b7223 */ /* 0x000fe2000001001b */
[----:B------:R-:W-:Y:S01]  /*7020*/  HADD2.F32 R6, -RZ, R6.H0_H0 ;  /* 0x20000006ff067230 */ /* 0x000fe20000004100 */
[----:B------:R-:W-:Y:S01]  /*7030*/  F2FP.F16.E4M3.UNPACK_B R12, R12.H1 ;  /* 0x0000000cff0c723e */ /* 0x000fe200030006ff */
[C---:B------:R-:W-:Y:S01]  /*7040*/  FMUL.FTZ R9, R5.reuse, R21 ;  /* 0x0000001505097220 */ /* 0x040fe20000410000 */
[----:B------:R-:W-:Y:S01]  /*7050*/  FMUL.FTZ R20, R5, R13 ;  /* 0x0000000d05147220 */ /* 0x000fe20000410000 */
[----:B------:R-:W-:Y:S01]  /*7060*/  HADD2.F32 R14, -RZ, R25.H0_H0 ;  /* 0x20000019ff0e7230 */ /* 0x000fe20000004100 */
[----:B------:R-:W-:Y:S01]  /*7070*/  F2FP.F16.E4M3.UNPACK_B R3, R4 ;  /* 0x00000004ff03723e */ /* 0x000fe200020006ff */
[----:B------:R-:W-:-:S02]  /*7080*/  HADD2.F32 R5, -RZ, R10.H1_H1 ;  /* 0x3000000aff057230 */ /* 0x000fc40000004100 */
        /* <DEDUP_REMOVED lines=11> */
[----:B------:R-:W-:Y:S01]  /*7140*/  HADD2.F32 R11, -RZ, R11.H0_H0 ;  /* 0x2000000bff0b7230 */ /* 0x000fe20000004100 */
[----:B------:R-:W-:Y:S01]  /*7150*/  F2FP.F16.E4M3.UNPACK_B R5, R34 ;  /* 0x00000022ff05723e */ /* 0x000fe200020006ff */
[C---:B------:R-:W-:Y:S01]  /*7160*/  FMUL.FTZ R10, R6.reuse, R12 ;  /* 0x0000000c060a7220 */ /* 0x040fe20000410000 */
[----:B------:R-:W-:Y:S01]  /*7170*/  F2FP.F16.E4M3.UNPACK_B R4, R4.H1 ;  /* 0x00000004ff04723e */ /* 0x000fe200030006ff */
[----:B------:R-:W-:Y:S01]  /*7180*/  FMUL.FTZ R20, R6, R25 ;  /* 0x0000001906147220 */ /* 0x000fe20000410000 */
[----:B------:R-:W-:Y:S01]  /*7190*/  F2FP.F16.E4M3.UNPACK_B R13, R15 ;  /* 0x0000000fff0d723e */ /* 0x000fe200020006ff */
[----:B------:R-:W-:Y:S01]  /*71a0*/  FFMA.FTZ R32, R11, R25, R10 ;  /* 0x000000190b207223 */ /* 0x000fe2000001000a */
[----:B------:R-:W-:-:S02]  /*71b0*/  HADD2.F32 R10, -RZ, R5.H1_H1 ;  /* 0x30000005ff0a7230 */ /* 0x000fc40000004100 */
[----:B------:R-:W-:Y:S01]  /*71c0*/  FFMA.FTZ R31, R11, R12, -R20 ;  /* 0x0000000c0b1f7223 */ /* 0x000fe20000010814 */
[----:B------:R-:W-:Y:S01]  /*71d0*/  HADD2.F32 R9, -RZ, R5.H0_H0 ;  /* 0x20000005ff097230 */ /* 0x000fe20000004100 */
[----:B------:R-:W-:Y:S01]  /*71e0*/  F2FP.F16.E4M3.UNPACK_B R34, R34.H1 ;  /* 0x00000022ff22723e */ /* 0x000fe200030006ff */
[--C-:B------:R-:W-:Y:S01]  /*71f0*/  HADD2.F32 R12, -RZ, R13.reuse.H1_H1 ;  /* 0x3000000dff0c7230 */ /* 0x100fe20000004100 */
[----:B------:R-:W-:Y:S01]  /*7200*/  F2FP.F16.E4M3.UNPACK_B R15, R15.H1 ;  /* 0x0000000fff0f723e */ /* 0x000fe200030006ff */
[--C-:B------:R-:W-:Y:S02]  /*7210*/  HADD2.F32 R6, -RZ, R4.reuse.H1_H1 ;  /* 0x30000004ff067230 */ /* 0x100fe40000004100 */
[----:B------:R-:W-:Y:S02]  /*7220*/  HADD2.F32 R5, -RZ, R4.H0_H0 ;  /* 0x20000004ff057230 */ /* 0x000fe40000004100 */
[----:B------:R-:W-:Y:S02]  /*7230*/  HADD2.F32 R13, -RZ, R13.H0_H0 ;  /* 0x2000000dff0d7230 */ /* 0x000fe40000004100 */
[----:B------:R-:W-:Y:S01]  /*7240*/  FMUL.FTZ R14, R6, R12 ;  /* 0x0000000c060e7220 */ /* 0x000fe20000410000 */
[----:B------:R-:W-:-:S02]  /*7250*/  HADD2.F32 R4, -RZ, R3.H1_H1 ;  /* 0x30000003ff047230 */ /* 0x000fc40000004100 */
[-C--:B------:R-:W-:Y:S01]  /*7260*/  FMUL.FTZ R20, R6, R10.reuse ;  /* 0x0000000a06147220 */ /* 0x080fe20000410000 */
[----:B------:R-:W-:Y:S02]  /*7270*/  HADD2.F32 R3, -RZ, R3.H0_H0 ;  /* 0x20000003ff037230 */ /* 0x000fe40000004100 */
[C---:B------:R-:W-:Y:S01]  /*7280*/  FFMA.FTZ R14, R5.reuse, R10, -R14 ;  /* 0x0000000a050e7223 */ /* 0x040fe2000001080e */
[C---:B------:R-:W-:Y:S01]  /*7290*/  FMUL.FTZ R6, R4.reuse, R13 ;  /* 0x0000000d04067220 */ /* 0x040fe20000410000 */
[-C--:B------:R-:W-:Y:S01]  /*72a0*/  FMUL.FTZ R4, R4, R9.reuse ;  /* 0x0000000904047220 */ /* 0x080fe20000410000 */
[----:B------:R-:W-:Y:S01]  /*72b0*/  FFMA.FTZ R11, R5, R12, R20 ;  /* 0x0000000c050b7223 */ /* 0x000fe20000010014 */
[----:B------:R-:W-:Y:S02]  /*72c0*/  HADD2.F32 R5, -RZ, R34.H1_H1 ;  /* 0x30000022ff057230 */ /* 0x000fe40000004100 */
[C---:B------:R-:W-:Y:S01]  /*72d0*/  FFMA.FTZ R10, R3.reuse, R9, -R6 ;  /* 0x00000009030a7223 */ /* 0x040fe20000010806 */
[----:B------:R-:W-:Y:S01]  /*72e0*/  FFMA.FTZ R13, R3, R13, R4 ;  /* 0x0000000d030d7223 */ /* 0x000fe20000010004 */
[----:B------:R-:W-:-:S02]  /*72f0*/  HADD2.F32 R9, -RZ, R15.H1_H1 ;  /* 0x3000000fff097230 */ /* 0x000fc40000004100 */
        /* <DEDUP_REMOVED lines=17> */
[----:B------:R-:W-:Y:S02]  /*7410*/  F2FP.SATFINITE.E4M3.F32.PACK_AB_MERGE_C R12, R12, R15, RZ ;  /* 0x0000000f0c0c723e */ /* 0x000fe400048070ff */
[----:B------:R-:W-:Y:S02]  /*7420*/  F2FP.SATFINITE.E4M3.F32.PACK_AB_MERGE_C R6, R21, R24, R6 ;  /* 0x000000181506723e */ /* 0x000fe40004807006 */
[----:B------:R-:W-:Y:S02]  /*7430*/  F2FP.SATFINITE.E4M3.F32.PACK_AB_MERGE_C R7, R30, R29, R7 ;  /* 0x0000001d1e07723e */ /* 0x000fe40004807007 */
[----:B------:R-:W-:Y:S02]  /*7440*/  F2FP.SATFINITE.E4M3.F32.PACK_AB_MERGE_C R4, R13, R10, R4 ;  /* 0x0000000a0d04723e */ /* 0x000fe40004807004 */
[----:B------:R-:W-:-:S05]  /*7450*/  F2FP.SATFINITE.E4M3.F32.PACK_AB_MERGE_C R5, R8, R5, R12 ;  /* 0x000000050805723e */ /* 0x000fca000480700c */
[----:B------:R2:W-:Y:S01]  /*7460*/  STS.128 [R0+0xb000], R4 ;  /* 0x00b0000400007388 */ /* 0x0005e20000000c00 */
[----:B------:R-:W-:Y:S05]  /*7470*/  BRA `(.L_x_1136) ;  /* 0x0000001400387947 */ /* 0x000fea0003800000 */
.L_x_1127:
[----:B------:R-:W2:Y:S04]  /*7480*/  LDL R3, [R1+0x38] ;  /* 0x0000380001037983 */ /* 0x000ea80000100800 */
[----:B------:R-:W2:Y:S01]  /*7490*/  LDL R36, [R1+0x54] ;  /* 0x0000540001247983 */ /* 0x000ea20000100800 */
[----:B------:R-:W0:Y:S01]  /*74a0*/  S2R R0, SR_TID.X ;  /* 0x0000000000007919 */ /* 0x000e220000002100 */
[--C-:B------:R-:W-:Y:S01]  /*74b0*/  SHF.R.S32.HI R13, RZ, 0x1f, R22.reuse ;  /* 0x0000001fff0d7819 */ /* 0x100fe20000011416 */
[----:B------:R-:W1:Y:S01]  /*74c0*/  LDC R31, c[0x0][0x3d4] ;  /* 0x0000f500ff1f7b82 */ /* 0x000e620000000800 */
[----:B------:R-:W-:Y:S01]  /*74d0*/  IMAD.MOV.U32 R12, RZ, RZ, R22 ;  /* 0x000000ffff0c7224 */ /* 0x000fe200078e0016 */
[----:B------:R-:W-:Y:S01]  /*74e0*/  ULDC.64 UR4, c[0x0][0x3c8] ;  /* 0x0000f20000047ab9 */ /* 0x000fe20000000a00 */
[----:B------:R-:W-:Y:S01]  /*74f0*/  IMAD R24, R45, R10, RZ ;  /* 0x0000000a2d187224 */ /* 0x000fe200078e02ff */
[----:B------:R-:W-:Y:S01]  /*7500*/  ULDC.64 UR6, c[0x0][0x3e0] ;  /* 0x0000f80000067ab9 */ /* 0x000fe20000000a00 */
[----:B0-----:R-:W-:-:S02]  /*7510*/  VIADD R35, R0, 0xffffff80 ;  /* 0xffffff8000237836 */ /* 0x001fc40000000000 */
[----:B------:R-:W-:-:S05]  /*7520*/  VIADD R34, R0, 0xffffff80 ;  /* 0xffffff8000227836 */ /* 0x000fca0000000000 */
[----:B------:R-:W-:Y:S02]  /*7530*/  LEA.HI R34, R34, R35, RZ, 0x1 ;  /* 0x0000002322227211 */ /* 0x000fe400078f08ff */
[----:B------:R-:W3:Y:S02]  /*7540*/  LDL R35, [R1+0x6c] ;  /* 0x00006c0001237983 */ /* 0x000ee40000100800 */
[----:B------:R-:W-:Y:S01]  /*7550*/  SHF.R.S32.HI R34, RZ, 0x1, R34 ;  /* 0x00000001ff227819 */ /* 0x000fe20000011422 */
[----:B------:R-:W-:-:S04]  /*7560*/  IMAD R0, R45, R8, RZ ;  /* 0x000000082d007224 */ /* 0x000fc800078e02ff */
[----:B------:R-:W-:-:S04]  /*7570*/  IMAD.WIDE.U32 R14, R34, R8, R12 ;  /* 0x00000008220e7225 */ /* 0x000fc800078e000c */
[----:B------:R-:W-:Y:S01]  /*7580*/  IMAD.WIDE.U32 R20, R34, R10, R12 ;  /* 0x0000000a22147225 */ /* 0x000fe200078e000c */
[----:B------:R-:W-:-:S03]  /*7590*/  IADD3 R12, P0, R14, R32, RZ ;  /* 0x000000200e0c7210 */ /* 0x000fc60007f1e0ff */
[----:B------:R-:W-:Y:S01]  /*75a0*/  IMAD R0, R34, R9, R0 ;  /* 0x0000000922007224 */ /* 0x000fe200078e0200 */
[----:B------:R-:W-:Y:S01]  /*75b0*/  IADD3 R14, P1, R20, R30, RZ ;  /* 0x0000001e140e7210 */ /* 0x000fe20007f3e0ff */
[----:B------:R-:W-:-:S03]  /*75c0*/  IMAD R24, R34, R11, R24 ;  /* 0x0000000b22187224 */ /* 0x000fc600078e0218 */
[----:B------:R-:W-:Y:S02]  /*75d0*/  IADD3.X R13, R43, R0, R15, P0, !PT ;  /* 0x000000002b0d7210 */ /* 0x000fe400007fe40f */
[----:B------:R-:W0:Y:S01]  /*75e0*/  LDC R0, c[0x0][0x428] ;  /* 0x00010a00ff007b82 */ /* 0x000e220000000800 */
[----:B------:R-:W-:Y:S01]  /*75f0*/  IADD3.X R15, R29, R24, R21, P1, !PT ;  /* 0x000000181d0f7210 */ /* 0x000fe20000ffe415 */
[----:B------:R-:W-:-:S04]  /*7600*/  IMAD.WIDE.U32 R6, R6, 0xc0, R12 ;  /* 0x000000c006067825 */ /* 0x000fc800078e000c */
[----:B------:R-:W-:Y:S01]  /*7610*/  IMAD.WIDE.U32 R4, R4, 0xc0, R14 ;  /* 0x000000c004047825 */ /* 0x000fe200078e000e */
[----:B------:R-:W-:-:S03]  /*7620*/  IADD3 R12, P1, R6, UR4, RZ ;  /* 0x00000004060c7c10 */ /* 0x000fc6000ff3e0ff */
[----:B------:R-:W-:Y:S01]  /*7630*/  IMAD R15, R42, 0xc0, RZ ;  /* 0x000000c02a0f7824 */ /* 0x000fe200078e02ff */
[----:B------:R-:W-:Y:S02]  /*7640*/  IADD3 R14, P2, R4, UR6, RZ ;  /* 0x00000006040e7c10 */ /* 0x000fe4000ff5e0ff */
[----:B------:R-:W-:Y:S02]  /*7650*/  CS2R R24, SRZ ;  /* 0x0000000000187805 */ /* 0x000fe4000001ff00 */
[----:B------:R-:W-:Y:S02]  /*7660*/  CS2R R26, SRZ ;  /* 0x00000000001a7805 */ /* 0x000fe4000001ff00 */
[----:B------:R-:W-:Y:S02]  /*7670*/  IADD3.X R15, R15, UR7, R5, P2, !PT ;  /* 0x000000070f0f7c10 */ /* 0x000fe400097fe405 */
[----:B------:R-:W-:Y:S01]  /*7680*/  CS2R R4, SRZ ;  /* 0x0000000000047805 */ /* 0x000fe2000001ff00 */
[----:B--2---:R-:W-:-:S05]  /*7690*/  IMAD R3, R36, -0xc0, R3 ;  /* 0xffffff4024037824 */ /* 0x004fca00078e0203 */
[----:B------:R-:W-:-:S04]  /*76a0*/  VIMNMX R20, R3, 0xc0, PT ;  /* 0x000000c003147848 */ /* 0x000fc80003fe0100 */
[----:B------:R-:W-:Y:S01]  /*76b0*/  ISETP.GE.AND P0, PT, R34, R20, PT ;  /* 0x000000142200720c */ /* 0x000fe20003f06270 */
[----:B------:R-:W-:-:S03]  /*76c0*/  IMAD R3, R40, 0xc0, RZ ;  /* 0x000000c028037824 */ /* 0x000fc600078e02ff */
[----:B-1----:R-:W-:Y:S02]  /*76d0*/  ISETP.GE.OR P0, PT, R22, R31, P0 ;  /* 0x0000001f1600720c */ /* 0x002fe40000706670 */
[----:B------:R-:W-:Y:S02]  /*76e0*/  IADD3.X R13, R3, UR5, R7, P1, !PT ;  /* 0x00000005030d7c10 */ /* 0x000fe40008ffe407 */
[----:B------:R-:W-:-:S09]  /*76f0*/  CS2R R6, SRZ ;  /* 0x0000000000067805 */ /* 0x000fd2000001ff00 */
[----:B------:R1:W5:Y:S04]  /*7700*/  @!P0 LDG.E.128 R24, desc[UR44][R12.64] ;  /* 0x0000002c0c188981 */ /* 0x000368000c1e1d00 */
[----:B------:R2:W5:Y:S01]  /*7710*/  @!P0 LDG.E.128 R4, desc[UR44][R14.64] ;  /* 0x0000002c0e048981 */ /* 0x000562000c1e1d00 */
[----:B0-----:R-:W-:-:S13]  /*7720*/  ISETP.NE.AND P0, PT, R0, 0x1, PT ;  /* 0x000000010000780c */ /* 0x001fda0003f05270 */
[----:B------:R-:W0:Y:S08]  /*7730*/  @P0 LDC R0, c[0x0][0x42c] ;  /* 0x00010b00ff000b82 */ /* 0x000e300000000800 */
[----:B------:R-:W4:Y:S01]  /*7740*/  @P0 LDC R21, c[0x0][0x430] ;  /* 0x00010c00ff150b82 */ /* 0x000f220000000800 */
[----:B------:R-:W-:Y:S02]  /*7750*/  IMAD R3, R36, 0xc0, R34 ;  /* 0x000000c024037824 */ /* 0x000fe400078e0222 */
[----:B-1----:R-:W-:-:S02]  /*7760*/  IMAD.MOV.U32 R12, RZ, RZ, R32 ;  /* 0x000000ffff0c7224 */ /* 0x002fc400078e0020 */
[----:B------:R-:W-:Y:S02]  /*7770*/  IMAD.MOV.U32 R13, RZ, RZ, R43 ;  /* 0x000000ffff0d7224 */ /* 0x000fe400078e002b */
[----:B0-----:R-:W-:-:S05]  /*7780*/  @P0 IMAD.HI.U32 R0, R3, R0, RZ ;  /* 0x0000000003000227 */ /* 0x001fca00078e00ff */
[----:B----4-:R-:W-:Y:S01]  /*7790*/  @P0 SHF.R.U32.HI R3, RZ, R21, R0 ;  /* 0x00000015ff030219 */ /* 0x010fe20000011600 */
[----:B--2---:R-:W-:-:S03]  /*77a0*/  IMAD.MOV.U32 R14, RZ, RZ, R30 ;  /* 0x000000ffff0e7224 */ /* 0x004fc600078e001e */
[----:B------:R-:W-:Y:S01]  /*77b0*/  SHF.R.S32.HI R21, RZ, 0x1f, R3 ;  /* 0x0000001fff157819 */ /* 0x000fe20000011403 */
[----:B------:R-:W-:Y:S02]  /*77c0*/  IMAD.MOV.U32 R15, RZ, RZ, R29 ;  /* 0x000000ffff0f7224 */ /* 0x000fe400078e001d */
[----:B------:R-:W-:-:S04]  /*77d0*/  IMAD.WIDE.U32 R12, R3, R8, R12 ;  /* 0x00000008030c7225 */ /* 0x000fc800078e000c */
[C---:B------:R-:W-:Y:S02]  /*77e0*/  IMAD R8, R21.reuse, R8, RZ ;  /* 0x0000000815087224 */ /* 0x040fe400078e02ff */
[-C--:B------:R-:W-:Y:S02]  /*77f0*/  IMAD R0, R21, R10.reuse, RZ ;  /* 0x0000000a15007224 */ /* 0x080fe400078e02ff */
[----:B------:R-:W-:-:S04]  /*7800*/  IMAD.WIDE.U32 R14, R3, R10, R14 ;  /* 0x0000000a030e7225 */ /* 0x000fc800078e000e */
[C---:B------:R-:W-:Y:S01]  /*7810*/  IMAD R9, R3.reuse, R9, R8 ;  /* 0x0000000903097224 */ /* 0x040fe200078e0208 */
[----:B------:R-:W-:Y:S01]  /*7820*/  IADD3 R8, P0, R12, UR4, RZ ;  /* 0x000000040c087c10 */ /* 0x000fe2000ff1e0ff */
[----:B------:R-:W-:Y:S01]  /*7830*/  IMAD R3, R3, R11, R0 ;  /* 0x0000000b03037224 */ /* 0x000fe200078e0200 */
[----:B------:R-:W-:Y:S01]  /*7840*/  IADD3 R0, P1, R14, UR6, RZ ;  /* 0x000000060e007c10 */ /* 0x000fe2000ff3e0ff */
[----:B------:R-:W-:Y:S01]  /*7850*/  UMOV UR4, 0xffffffff ;  /* 0xffffffff00047882 */ /* 0x000fe20000000000 */
[----:B------:R-:W-:Y:S02]  /*7860*/  IADD3.X R13, R13, UR5, R9, P0, !PT ;  /* 0x000000050d0d7c10 */ /* 0x000fe400087fe409 */
[----:B------:R-:W-:Y:S02]  /*7870*/  IADD3.X R3, R15, UR7, R3, P1, !PT ;  /* 0x000000070f037c10 */ /* 0x000fe40008ffe403 */
[----:B---3--:R-:W-:Y:S01]  /*7880*/  LEA.HI R9, R35, R35, RZ, 0x1 ;  /* 0x0000002323097211 */ /* 0x008fe200078f08ff */
[----:B------:R-:W-:Y:S06]  /*7890*/  BRA.DIV UR4, `(.L_x_1139) ;  /* 0x000001ae04307947 */ /* 0x000fec000b800000 */
.L_x_1406:
[----:B------:R-:W-:Y:S01]  /*78a0*/  UMOV UR4, 0xffffffff ;  /* 0xffffffff00047882 */ /* 0x000fe20000000000 */
[----:B------:R-:W-:Y:S02]  /*78b0*/  LOP3.LUT R9, R9, 0xfffffffe, RZ, 0xc0, !PT ;  /* 0xfffffffe09097812 */ /* 0x000fe400078ec0ff */
[----:B------:R-:W-:Y:S05]  /*78c0*/  BRA.DIV UR4, `(.L_x_1140) ;  /* 0x000001ae04487947 */ /* 0x000fea000b800000 */
.L_x_1409:
[----:B------:R-:W-:Y:S01]  /*78d0*/  UMOV UR4, 0xffffffff ;  /* 0xffffffff00047882 */ /* 0x000fe20000000000 */
[----:B------:R-:W-:Y:S02]  /*78e0*/  IMAD.IADD R9, R35, 0x1, -R9 ;  /* 0x0000000123097824 */ /* 0x000fe400078e0a09 */
[----:B------:R-:W-:Y:S05]  /*78f0*/  BRA.DIV UR4, `(.L_x_1141) ;  /* 0x000001ae04647947 */ /* 0x000fea000b800000 */
.L_x_1412:
[----:B------:R-:W-:Y:S01]  /*7900*/  UMOV UR4, 0xffffffff ;  /* 0xffffffff00047882 */ /* 0x000fe20000000000 */
[----:B------:R-:W-:Y:S02]  /*7910*/  SHF.L.U32 R3, R9, 0x1f, RZ ;  /* 0x0000001f09037819 */ /* 0x000fe400000006ff */
[----:B------:R-:W-:Y:S05]  /*7920*/  BRA.DIV UR4, `(.L_x_1142) ;  /* 0x000001ae04807947 */ /* 0x000fea000b800000 */
.L_x_1415:
[----:B------:R-:W0:Y:S01]  /*7930*/  SYNCS.PHASECHK.TRANS64.TRYWAIT P1, [R18+URZ+0x13200], R3 ;  /* 0x01320003120075a7 */ /* 0x000e22000802017f */
[----:B------:R-:W-:Y:S01]  /*7940*/  ISETP.GE.AND P0, PT, R22, R31, PT ;  /* 0x0000001f1600720c */ /* 0x000fe20003f06270 */
[----:B------:R-:W-:Y:S03]  /*7950*/  BSSY B1, `(.L_x_1143) ;  /* 0x0000003000017945 */ /* 0x000fe60003800000 */
[----:B------:R-:W-:Y:S01]  /*7960*/  ISETP.GE.OR P0, PT, R34, R20, P0 ;  /* 0x000000142200720c */ /* 0x000fe20000706670 */
[----:B0-----:R-:W-:-:S12]  /*7970*/  @!P1 BRA `(.L_x_1144) ;  /* 0x000001ac00949947 */ /* 0x001fd80003800000 */
.L_x_1416:
[----:B------:R-:W-:Y:S05]  /*7980*/  BSYNC B1 ;  /* 0x0000000000017941 */ /* 0x000fea0003800000 */
.L_x_1143:
[----:B------:R-:W-:Y:S05]  /*7990*/  @P0 BRA `(.L_x_1136) ;  /* 0x0000000c00f00947 */ /* 0x000fea0003800000 */
[----:B------:R-:W2:Y:S04]  /*79a0*/  LDL R14, [R1+0x4c] ;  /* 0x00004c00010e7983 */ /* 0x000ea80000100800 */
[----:B------:R-:W3:Y:S04]  /*79b0*/  LDL R29, [R1+0x60] ;  /* 0x00006000011d7983 */ /* 0x000ee80000100800 */
[----:B------:R-:W4:Y:S01]  /*79c0*/  LDL R51, [R1+0x74] ;  /* 0x0000740001337983 */ /* 0x000f220000100800 */
[----:B0----5:R-:W-:Y:S02]  /*79d0*/  SHF.R.U32.HI R3, RZ, 0x8, R24 ;  /* 0x00000008ff037819 */ /* 0x021fe40000011618 */
[----:B------:R-:W-:-:S02]  /*79e0*/  SHF.R.U32.HI R9, RZ, 0x8, R25 ;  /* 0x00000008ff097819 */ /* 0x000fc40000011619 */
[----:B------:R-:W-:Y:S02]  /*79f0*/  LOP3.LUT R0, R24, 0xff, RZ, 0xc0, !PT ;  /* 0x000000ff18007812 */ /* 0x000fe400078ec0ff */
[----:B------:R-:W-:Y:S02]  /*7a00*/  LOP3.LUT R3, R3, 0xff, RZ, 0xc0, !PT ;  /* 0x000000ff03037812 */ /* 0x000fe400078ec0ff */
[----:B------:R-:W-:Y:S02]  /*7a10*/  LOP3.LUT R8, R25, 0xff, RZ, 0xc0, !PT ;  /* 0x000000ff19087812 */ /* 0x000fe400078ec0ff */
[----:B------:R-:W-:Y:S02]  /*7a20*/  LOP3.LUT R9, R9, 0xff, RZ, 0xc0, !PT ;  /* 0x000000ff09097812 */ /* 0x000fe400078ec0ff */
[----:B------:R-:W-:Y:S01]  /*7a30*/  PRMT R20, R3, 0x7604, R0 ;  /* 0x0000760403147816 */ /* 0x000fe20000000000 */
[----:B------:R-:W-:Y:S01]  /*7a40*/  IMAD.IADD R0, R22, 0x1, R31 ;  /* 0x0000000116007824 */ /* 0x000fe200078e021f */
[----:B------:R-:W-:-:S02]  /*7a50*/  PRMT R30, R9, 0x7604, R8 ;  /* 0x00007604091e7816 */ /* 0x000fc40000000008 */
[----:B------:R-:W-:Y:S02]  /*7a60*/  SHF.R.U32.HI R8, RZ, 0x8, R26 ;  /* 0x00000008ff087819 */ /* 0x000fe4000001161a */
[----:B------:R-:W-:Y:S02]  /*7a70*/  LOP3.LUT R3, R26, 0xff, RZ, 0xc0, !PT ;  /* 0x000000ff1a037812 */ /* 0x000fe400078ec0ff */
[----:B------:R-:W-:Y:S02]  /*7a80*/  LOP3.LUT R8, R8, 0xff, RZ, 0xc0, !PT ;  /* 0x000000ff08087812 */ /* 0x000fe400078ec0ff */
[----:B------:R-:W-:Y:S02]  /*7a90*/  SHF.R.U32.HI R12, RZ, 0x8, R4 ;  /* 0x00000008ff0c7819 */ /* 0x000fe40000011604 */
[----:B------:R-:W-:Y:S02]  /*7aa0*/  PRMT R32, R8, 0x7604, R3 ;  /* 0x0000760408207816 */ /* 0x000fe40000000003 */
[----:B------:R-:W-:-:S02]  /*7ab0*/  SHF.R.U32.HI R10, RZ, 0x8, R27 ;  /* 0x00000008ff0a7819 */ /* 0x000fc4000001161b */
[----:B------:R-:W-:Y:S02]  /*7ac0*/  LOP3.LUT R11, R4, 0xff, RZ, 0xc0, !PT ;  /* 0x000000ff040b7812 */ /* 0x000fe400078ec0ff */
[----:B------:R-:W-:Y:S02]  /*7ad0*/  LOP3.LUT R12, R12, 0xff, RZ, 0xc0, !PT ;  /* 0x000000ff0c0c7812 */ /* 0x000fe400078ec0ff */
[----:B------:R-:W-:Y:S02]  /*7ae0*/  SHF.R.U32.HI R21, RZ, 0x8, R7 ;  /* 0x00000008ff157819 */ /* 0x000fe40000011607 */
[----:B------:R-:W-:Y:S02]  /*7af0*/  LOP3.LUT R9, R27, 0xff, RZ, 0xc0, !PT ;  /* 0x000000ff1b097812 */ /* 0x000fe400078ec0ff */
[----:B------:R-:W-:Y:S02]  /*7b00*/  LOP3.LUT R10, R10, 0xff, RZ, 0xc0, !PT ;  /* 0x000000ff0a0a7812 */ /* 0x000fe400078ec0ff */
[----:B------:R-:W-:-:S02]  /*7b10*/  PRMT R33, R12, 0x7604, R11 ;  /* 0x000076040c217816 */ /* 0x000fc4000000000b */
[----:B------:R-:W-:Y:S02]  /*7b20*/  LOP3.LUT R12, R6, 0xff, RZ, 0xc0, !PT ;  /* 0x000000ff060c7812 */ /* 0x000fe400078ec0ff */
[----:B------:R-:W-:Y:S02]  /*7b30*/  LOP3.LUT R21, R21, 0xff, RZ, 0xc0, !PT ;  /* 0x000000ff15157812 */ /* 0x000fe400078ec0ff */
[----:B------:R-:W-:Y:S02]  /*7b40*/  PRMT R34, R10, 0x7604, R9 ;  /* 0x000076040a227816 */ /* 0x000fe40000000009 */
[----:B------:R-:W-:-:S04]  /*7b50*/  SHF.R.U32.HI R31, RZ, 0x10, R27 ;  /* 0x00000010ff1f7819 */ /* 0x000fc8000001161b */
[----:B------:R-:W-:-:S04]  /*7b60*/  LOP3.LUT R31, R31, 0xff, RZ, 0xc0, !PT ;  /* 0x000000ff1f1f7812 */ /* 0x000fc800078ec0ff */
[----:B------:R-:W-:Y:S02]  /*7b70*/  PRMT R31, R31, 0x7054, R34 ;  /* 0x000070541f1f7816 */ /* 0x000fe40000000022 */
[----:B------:R-:W-:-:S04]  /*7b80*/  SHF.R.U32.HI R34, RZ, 0x10, R7 ;  /* 0x00000010ff227819 */ /* 0x000fc80000011607 */
[----:B------:R-:W-:Y:S02]  /*7b90*/  LOP3.LUT R34, R34, 0xff, RZ, 0xc0, !PT ;  /* 0x000000ff22227812 */ /* 0x000fe400078ec0ff */
[----:B--2---:R-:W-:Y:S02]  /*7ba0*/  SHF.R.U32.HI R13, RZ, 0x3, R14 ;  /* 0x00000003ff0d7819 */ /* 0x004fe4000001160e */
[----:B------:R-:W-:Y:S02]  /*7bb0*/  LOP3.LUT R0, R14, 0x30, R0, 0xf8, !PT ;  /* 0x000000300e007812 */ /* 0x000fe400078ef800 */
[----:B------:R-:W-:Y:S02]  /*7bc0*/  SHF.R.U32.HI R14, RZ, 0x8, R6 ;  /* 0x00000008ff0e7819 */ /* 0x000fe40000011606 */
[----:B------:R-:W-:Y:S02]  /*7bd0*/  LOP3.LUT R3, R0, R13, RZ, 0x3c, !PT ;  /* 0x0000000d00037212 */ /* 0x000fe400078e3cff */
[----:B------:R-:W-:Y:S01]  /*7be0*/  SHF.R.U32.HI R13, RZ, 0x8, R5 ;  /* 0x00000008ff0d7819 */ /* 0x000fe20000011605 */
[----:B----4-:R-:W0:Y:S01]  /*7bf0*/  LDS.128 R8, [R51+0xb000] ;  /* 0x00b0000033087984 */ /* 0x010e220000000c00 */
[----:B------:R-:W-:-:S02]  /*7c00*/  LOP3.LUT R0, R5, 0xff, RZ, 0xc0, !PT ;  /* 0x000000ff05007812 */ /* 0x000fc400078ec0ff */
[----:B------:R-:W-:Y:S02]  /*7c10*/  LOP3.LUT R13, R13, 0xff, RZ, 0xc0, !PT ;  /* 0x000000ff0d0d7812 */ /* 0x000fe400078ec0ff */
[----:B------:R-:W-:Y:S02]  /*7c20*/  LOP3.LUT R15, R14, 0xff, RZ, 0xc0, !PT ;  /* 0x000000ff0e0f7812 */ /* 0x000fe400078ec0ff */
[----:B------:R-:W-:Y:S02]  /*7c30*/  LOP3.LUT R14, R7, 0xff, RZ, 0xc0, !PT ;  /* 0x000000ff070e7812 */ /* 0x000fe400078ec0ff */
[----:B------:R-:W-:Y:S02]  /*7c40*/  PRMT R35, R13, 0x7604, R0 ;  /* 0x000076040d237816 */ /* 0x000fe40000000000 */
[----:B---3--:R-:W-:Y:S02]  /*7c50*/  IADD3 R0, R18, R29, R3 ;  /* 0x0000001d12007210 */ /* 0x008fe40007ffe003 */
[----:B------:R-:W-:-:S02]  /*7c60*/  PRMT R37, R15, 0x7604, R12 ;  /* 0x000076040f257816 */ /* 0x000fc4000000000c */
[----:B------:R-:W-:Y:S02]  /*7c70*/  PRMT R39, R21, 0x7604, R14 ;  /* 0x0000760415277816 */ /* 0x000fe4000000000e */
[----:B------:R-:W1:Y:S01]  /*7c80*/  LDS.128 R12, [R0+0xb000] ;  /* 0x00b00000000c7984 */ /* 0x000e620000000c00 */
[----:B------:R-:W-:Y:S02]  /*7c90*/  SHF.R.U32.HI R21, RZ, 0x10, R25 ;  /* 0x00000010ff157819 */ /* 0x000fe40000011619 */
[----:B------:R-:W-:Y:S02]  /*7ca0*/  SHF.R.U32.HI R3, RZ, 0x10, R24 ;  /* 0x00000010ff037819 */ /* 0x000fe40000011618 */
[----:B------:R-:W-:Y:S02]  /*7cb0*/  SHF.R.U32.HI R29, RZ, 0x10, R26 ;  /* 0x00000010ff1d7819 */ /* 0x000fe4000001161a */
[----:B------:R-:W-:Y:S02]  /*7cc0*/  LOP3.LUT R21, R21, 0xff, RZ, 0xc0, !PT ;  /* 0x000000ff15157812 */ /* 0x000fe400078ec0ff */
        /* <DEDUP_REMOVED lines=12> */
[----:B------:R-:W-:-:S02]  /*7d90*/  PRMT R33, R20, 0x7054, R33 ;  /* 0x0000705414217816 */ /* 0x000fc40000000021 */
[----:B------:R-:W-:Y:S02]  /*7da0*/  PRMT R41, R32, 0x7054, R37 ;  /* 0x0000705420297816 */ /* 0x000fe40000000025 */
[----:B------:R-:W-:Y:S02]  /*7db0*/  PRMT R43, R34, 0x7054, R39 ;  /* 0x00007054222b7816 */ /* 0x000fe40000000027 */
[----:B------:R-:W-:Y:S02]  /*7dc0*/  LOP3.LUT R37, R35, 0xff000000, R5, 0xf8, !PT ;  /* 0xff00000023257812 */ /* 0x000fe400078ef805 */
[----:B------:R-:W-:Y:S02]  /*7dd0*/  LOP3.LUT R20, R3, 0xff000000, R24, 0xf8, !PT ;  /* 0xff00000003147812 */ /* 0x000fe400078ef818 */
[----:B------:R-:W-:Y:S02]  /*7de0*/  LOP3.LUT R34, R21, 0xff000000, R25, 0xf8, !PT ;  /* 0xff00000015227812 */ /* 0x000fe400078ef819 */
[----:B------:R-:W-:-:S02]  /*7df0*/  LOP3.LUT R3, R29, 0xff000000, R26, 0xf8, !PT ;  /* 0xff0000001d037812 */ /* 0x000fc400078ef81a */
[----:B------:R-:W-:Y:S02]  /*7e00*/  LOP3.LUT R29, R33, 0xff000000, R4, 0xf8, !PT ;  /* 0xff000000211d7812 */ /* 0x000fe400078ef804 */
[-C--:B0-----:R-:W-:Y:S02]  /*7e10*/  F2FP.F16.E4M3.UNPACK_B R25, R8.reuse ;  /* 0x00000008ff19723e */ /* 0x081fe400020006ff */
[----:B------:R-:W-:Y:S02]  /*7e20*/  F2FP.F16.E4M3.UNPACK_B R32, R8.H1 ;  /* 0x00000008ff20723e */ /* 0x000fe400030006ff */
[-C--:B------:R-:W-:Y:S02]  /*7e30*/  F2FP.F16.E4M3.UNPACK_B R30, R11.reuse ;  /* 0x0000000bff1e723e */ /* 0x080fe400020006ff */
[----:B------:R-:W-:Y:S02]  /*7e40*/  F2FP.F16.E4M3.UNPACK_B R33, R11.H1 ;  /* 0x0000000bff21723e */ /* 0x000fe400030006ff */
[----:B------:R-:W-:-:S02]  /*7e50*/  F2FP.F16.E4M3.UNPACK_B R38, R37 ;  /* 0x00000025ff26723e */ /* 0x000fc400020006ff */
[----:B-1----:R-:W-:Y:S02]  /*7e60*/  F2FP.F16.E4M3.UNPACK_B R8, R13 ;  /* 0x0000000dff08723e */ /* 0x002fe400020006ff */
[----:B------:R-:W-:Y:S01]  /*7e70*/  F2FP.F16.E4M3.UNPACK_B R11, R34 ;  /* 0x00000022ff0b723e */ /* 0x000fe200020006ff */
[----:B------:R-:W-:Y:S01]  /*7e80*/  HADD2.F32 R40, -RZ, R38.H0_H0 ;  /* 0x20000026ff287230 */ /* 0x000fe20000004100 */
[----:B------:R-:W-:Y:S01]  /*7e90*/  LOP3.LUT R5, R41, 0xff000000, R6, 0xf8, !PT ;  /* 0xff00000029057812 */ /* 0x000fe200078ef806 */
[--C-:B------:R-:W-:Y:S01]  /*7ea0*/  HADD2.F32 R6, -RZ, R8.reuse.H0_H0 ;  /* 0x20000008ff067230 */ /* 0x100fe20000004100 */
[----:B------:R-:W-:Y:S01]  /*7eb0*/  F2FP.F16.E4M3.UNPACK_B R21, R9 ;  /* 0x00000009ff15723e */ /* 0x000fe200020006ff */
[----:B------:R-:W-:Y:S01]  /*7ec0*/  HADD2.F32 R8, -RZ, R8.H1_H1 ;  /* 0x30000008ff087230 */ /* 0x000fe20000004100 */
[----:B------:R-:W-:Y:S01]  /*7ed0*/  F2FP.F16.E4M3.UNPACK_B R26, R13.H1 ;  /* 0x0000000dff1a723e */ /* 0x000fe200030006ff */
[----:B------:R-:W-:Y:S01]  /*7ee0*/  HADD2.F32 R13, -RZ, R11.H0_H0 ;  /* 0x2000000bff0d7230 */ /* 0x000fe20000004100 */
[----:B------:R-:W-:-:S02]  /*7ef0*/  LOP3.LUT R39, R31, 0xff000000, R27, 0xf8, !PT ;  /* 0xff0000001f277812 */ /* 0x000fc400078ef81b */
[----:B------:R-:W-:Y:S01]  /*7f00*/  F2FP.F16.E4M3.UNPACK_B R24, R9.H1 ;  /* 0x00000009ff18723e */ /* 0x000fe200030006ff */
[--C-:B------:R-:W-:Y:S01]  /*7f10*/  HADD2.F32 R9, -RZ, R21.reuse.H0_H0 ;  /* 0x20000015ff097230 */ /* 0x100fe20000004100 */
[-C--:B------:R-:W-:Y:S01]  /*7f20*/  F2FP.F16.E4M3.UNPACK_B R27, R12.reuse ;  /* 0x0000000cff1b723e */ /* 0x080fe200020006ff */
[----:B------:R-:W-:Y:S01]  /*7f30*/  HADD2.F32 R21, -RZ, R21.H1_H1 ;  /* 0x30000015ff157230 */ /* 0x000fe20000004100 */
[----:B------:R-:W-:Y:S01]  /*7f40*/  F2FP.F16.E4M3.UNPACK_B R35, R12.H1 ;  /* 0x0000000cff23723e */ /* 0x000fe200030006ff */
[C---:B------:R-:W-:Y:S01]  /*7f50*/  FMUL.FTZ R12, R6.reuse, R40 ;  /* 0x00000028060c7220 */ /* 0x040fe20000410000 */
[-C--:B------:R-:W-:Y:S02]  /*7f60*/  F2FP.F16.E4M3.UNPACK_B R31, R15.reuse ;  /* 0x0000000fff1f723e */ /* 0x080fe400020006ff */
[----:B------:R-:W-:Y:S01]  /*7f70*/  F2FP.F16.E4M3.UNPACK_B R36, R15.H1 ;  /* 0x0000000fff24723e */ /* 0x000fe200030006ff */
[-C--:B------:R-:W-:Y:S01]  /*7f80*/  FMUL.FTZ R15, R6, R13.reuse ;  /* 0x0000000d060f7220 */ /* 0x080fe20000410000 */
[----:B------:R-:W-:Y:S01]  /*7f90*/  FFMA.FTZ R6, R9, R13, -R12 ;  /* 0x0000000d09067223 */ /* 0x000fe2000001080c */
[----:B------:R-:W-:Y:S01]  /*7fa0*/  F2FP.F16.E4M3.UNPACK_B R34, R34.H1 ;  /* 0x00000022ff22723e */ /* 0x000fe200030006ff */
[----:B------:R-:W-:-:S02]  /*7fb0*/  HADD2.F32 R12, -RZ, R11.H1_H1 ;  /* 0x3000000bff0c7230 */ /* 0x000fc40000004100 */
[----:B------:R-:W-:Y:S01]  /*7fc0*/  FFMA.FTZ R9, R9, R40, R15 ;  /* 0x0000002809097223 */ /* 0x000fe2000001000f */
[----:B------:R-:W-:Y:S01]  /*7fd0*/  F2FP.F16.E4M3.UNPACK_B R15, R37.H1 ;  /* 0x00000025ff0f723e */ /* 0x000fe200030006ff */
[----:B------:R-:W-:Y:S01]  /*7fe0*/  HADD2.F32 R37, -RZ, R38.H1_H1 ;  /* 0x30000026ff257230 */ /* 0x000fe20000004100 */
[----:B------:R-:W-:Y:S01]  /*7ff0*/  LOP3.LUT R43, R43, 0xff000000, R7, 0xf8, !PT ;  /* 0xff0000002b2b7812 */ /* 0x000fe200078ef807 */
[----:B------:R-:W-:Y:S01]  /*8000*/  HADD2.F32 R11, -RZ, R26.H0_H0 ;  /* 0x2000001aff0b7230 */ /* 0x000fe20000004100 */
[----:B------:R-:W-:Y:S01]  /*8010*/  F2FP.F16.E4M3.UNPACK_B R7, R14 ;  /* 0x0000000eff07723e */ /* 0x000fe200020006ff */
[----:B------:R-:W-:Y:S02]  /*8020*/  HADD2.F32 R40, -RZ, R15.H0_H0 ;  /* 0x2000000fff287230 */ /* 0x000fe40000004100 */
[C---:B------:R-:W-:Y:S01]  /*8030*/  FMUL.FTZ R42, R8.reuse, R37 ;  /* 0x00000025082a7220 */ /* 0x040fe20000410000 */
[----:B------:R-:W-:Y:S02]  /*8040*/  HADD2.F32 R38, -RZ, R34.H0_H0 ;  /* 0x20000022ff267230 */ /* 0x000fe40000004100 */
[----:B------:R-:W-:Y:S01]  /*8050*/  FMUL.FTZ R8, R8, R12 ;  /* 0x0000000c08087220 */ /* 0x000fe20000410000 */
[----:B------:R-:W-:-:S02]  /*8060*/  HADD2.F32 R13, -RZ, R24.H0_H0 ;  /* 0x20000018ff0d7230 */ /* 0x000fc40000004100 */
[C---:B------:R-:W-:Y:S01]  /*8070*/  FMUL.FTZ R44, R11.reuse, R40 ;  /* 0x000000280b2c7220 */ /* 0x040fe20000410000 */
[----:B------:R-:W-:Y:S02]  /*8080*/  HADD2.F32 R26, -RZ, R26.H1_H1 ;  /* 0x3000001aff1a7230 */ /* 0x000fe40000004100 */
[----:B------:R-:W-:Y:S01]  /*8090*/  FMUL.FTZ R41, R11, R38 ;  /* 0x000000260b297220 */ /* 0x000fe20000410000 */
[----:B------:R-:W-:Y:S01]  /*80a0*/  FFMA.FTZ R11, R21, R12, -R42 ;  /* 0x0000000c150b7223 */ /* 0x000fe2000001082a */
[----:B------:R-:W-:Y:S01]  /*80b0*/  FFMA.FTZ R12, R13, R38, -R44 ;  /* 0x000000260d0c7223 */ /* 0x000fe2000001082c */
[----:B------:R-:W-:Y:S01]  /*80c0*/  FFMA.FTZ R8, R21, R37, R8 ;  /* 0x0000002515087223 */ /* 0x000fe20000010008 */
[----:B------:R-:W-:Y:S01]  /*80d0*/  FFMA.FTZ R13, R13, R40, R41 ;  /* 0x000000280d0d7223 */ /* 0x000fe20000010029 */
[----:B------:R-:W-:Y:S01]  /*80e0*/  HADD2.F32 R37, -RZ, R34.H1_H1 ;  /* 0x30000022ff257230 */ /* 0x000fe20000004100 */
[----:B------:R-:W-:Y:S01]  /*80f0*/  F2FP.F16.E4M3.UNPACK_B R40, R43 ;  /* 0x0000002bff28723e */ /* 0x000fe200020006ff */
[----:B------:R-:W-:Y:S01]  /*8100*/  HADD2.F32 R41, -RZ, R15.H1_H1 ;  /* 0x3000000fff297230 */ /* 0x000fe20000004100 */
[----:B------:R-:W-:Y:S01]  /*8110*/  F2FP.F16.E4M3.UNPACK_B R34, R39 ;  /* 0x00000027ff22723e */ /* 0x000fe200020006ff */
[----:B------:R-:W-:Y:S01]  /*8120*/  HADD2.F32 R15, -RZ, R31.H0_H0 ;  /* 0x2000001fff0f7230 */ /* 0x000fe20000004100 */
[----:B------:R-:W-:Y:S01]  /*8130*/  F2FP.F16.E4M3.UNPACK_B R43, R43.H1 ;  /* 0x0000002bff2b723e */ /* 0x000fe200030006ff */
[----:B------:R-:W-:-:S02]  /*8140*/  HADD2.F32 R42, -RZ, R40.H0_H0 ;  /* 0x20000028ff2a7230 */ /* 0x000fc40000004100 */
[C---:B------:R-:W-:Y:S01]  /*8150*/  FMUL.FTZ R45, R26.reuse, R41 ;  /* 0x000000291a2d7220 */ /* 0x040fe20000410000 */
[----:B------:R-:W-:Y:S02]  /*8160*/  HADD2.F32 R38, -RZ, R34.H0_H0 ;  /* 0x20000022ff267230 */ /* 0x000fe40000004100 */
[----:B------:R-:W-:Y:S01]  /*8170*/  FMUL.FTZ R26, R26, R37 ;  /* 0x000000251a1a7220 */ /* 0x000fe20000410000 */
[----:B------:R-:W-:Y:S02]  /*8180*/  HADD2.F32 R24, -RZ, R24.H1_H1 ;  /* 0x30000018ff187230 */ /* 0x000fe40000004100 */
[C---:B------:R-:W-:Y:S01]  /*8190*/  FMUL.FTZ R44, R15.reuse, R42 ;  /* 0x0000002a0f2c7220 */ /* 0x040fe20000410000 */
[----:B------:R-:W-:Y:S02]  /*81a0*/  HADD2.F32 R21, -RZ, R30.H0_H0 ;  /* 0x2000001eff157230 */ /* 0x000fe40000004100 */
[-C--:B------:R-:W-:Y:S01]  /*81b0*/  FMUL.FTZ R47, R15, R38.reuse ;  /* 0x000000260f2f7220 */ /* 0x080fe20000410000 */
[----:B------:R-:W-:Y:S01]  /*81c0*/  F2FP.F16.E4M3.UNPACK_B R39, R39.H1 ;  /* 0x00000027ff27723e */ /* 0x000fe200030006ff */
[C---:B------:R-:W-:Y:S01]  /*81d0*/  FFMA.FTZ R15, R24.reuse, R37, -R45 ;  /* 0x00000025180f7223 */ /* 0x040fe2000001082d */
[----:B------:R-:W-:Y:S01]  /*81e0*/  FFMA.FTZ R26, R24, R41, R26 ;  /* 0x00000029181a7223 */ /* 0x000fe2000001001a */
[----:B------:R-:W-:Y:S01]  /*81f0*/  FFMA.FTZ R24, R21, R38, -R44 ;  /* 0x0000002615187223 */ /* 0x000fe2000001082c */
[----:B------:R-:W-:-:S02]  /*8200*/  HADD2.F32 R41, -RZ, R40.H1_H1 ;  /* 0x30000028ff297230 */ /* 0x000fc40000004100 */
[----:B------:R-:W-:Y:S01]  /*8210*/  FFMA.FTZ R21, R21, R42, R47 ;  /* 0x0000002a15157223 */ /* 0x000fe2000001002f */
[----:B------:R-:W-:Y:S01]  /*8220*/  HADD2.F32 R31, -RZ, R31.H1_H1 ;  /* 0x3000001fff1f7230 */ /* 0x000fe20000004100 */
[----:B------:R-:W-:Y:S01]  /*8230*/  F2FP.F16.E4M3.UNPACK_B R14, R14.H1 ;  /* 0x0000000eff0e723e */ /* 0x000fe200030006ff */
[----:B------:R-:W-:Y:S01]  /*8240*/  HADD2.F32 R38, -RZ, R34.H1_H1 ;  /* 0x30000022ff267230 */ /* 0x000fe20000004100 */
[----:B------:R-:W-:Y:S01]  /*8250*/  F2FP.F16.E4M3.UNPACK_B R4, R10 ;  /* 0x0000000aff04723e */ /* 0x000fe200020006ff */
[----:B------:R-:W-:Y:S02]  /*8260*/  HADD2.F32 R42, -RZ, R43.H0_H0 ;  /* 0x2000002bff2a7230 */ /* 0x000fe40000004100 */
[C---:B------:R-:W-:Y:S01]  /*8270*/  FMUL.FTZ R45, R31.reuse, R41 ;  /* 0x000000291f2d7220 */ /* 0x040fe20000410000 */
[----:B------:R-:W-:Y:S02]  /*8280*/  HADD2.F32 R37, -RZ, R36.H0_H0 ;  /* 0x20000024ff257230 */ /* 0x000fe40000004100 */
[----:B------:R-:W-:Y:S01]  /*8290*/  FMUL.FTZ R44, R31, R38 ;  /* 0x000000261f2c7220 */ /* 0x000fe20000410000 */
[----:B------:R-:W-:Y:S01]  /*82a0*/  HADD2.F32 R40, -RZ, R39.H0_H0 ;  /* 0x20000027ff287230 */ /* 0x000fe20000004100 */
[----:B------:R-:W-:Y:S01]  /*82b0*/  F2FP.F16.E4M3.UNPACK_B R10, R10.H1 ;  /* 0x0000000aff0a723e */ /* 0x000fe200030006ff */
[----:B------:R-:W-:-:S02]  /*82c0*/  HADD2.F32 R30, -RZ, R30.H1_H1 ;  /* 0x3000001eff1e7230 */ /* 0x000fc40000004100 */
[C---:B------:R-:W-:Y:S01]  /*82d0*/  FMUL.FTZ R47, R37.reuse, R42 ;  /* 0x0000002a252f7220 */ /* 0x040fe20000410000 */
[----:B------:R-:W-:Y:S02]  /*82e0*/  HADD2.F32 R34, -RZ, R33.H0_H0 ;  /* 0x20000021ff227230 */ /* 0x000fe40000004100 */
[----:B------:R-:W-:Y:S01]  /*82f0*/  FMUL.FTZ R37, R37, R40 ;  /* 0x0000002825257220 */ /* 0x000fe20000410000 */
[----:B------:R-:W-:Y:S02]  /*8300*/  HADD2.F32 R43, -RZ, R43.H1_H1 ;  /* 0x3000002bff2b7230 */ /* 0x000fe40000004100 */
[C---:B------:R-:W-:Y:S01]  /*8310*/  FFMA.FTZ R31, R30.reuse, R38, -R45 ;  /* 0x000000261e1f7223 */ /* 0x040fe2000001082d */
[----:B------:R-:W-:Y:S01]  /*8320*/  FFMA.FTZ R30, R30, R41, R44 ;  /* 0x000000291e1e7223 */ /* 0x000fe2000001002c */
[----:B------:R-:W-:Y:S01]  /*8330*/  F2FP.F16.E4M3.UNPACK_B R41, R29.H1 ;  /* 0x0000001dff29723e */ /* 0x000fe200030006ff */
[C---:B------:R-:W-:Y:S01]  /*8340*/  FFMA.FTZ R47, R34.reuse, R40, -R47 ;  /* 0x00000028222f7223 */ /* 0x040fe2000001082f */
[----:B------:R-:W-:Y:S01]  /*8350*/  F2FP.F16.E4M3.UNPACK_B R38, R20.H1 ;  /* 0x00000014ff26723e */ /* 0x000fe200030006ff */
[----:B------:R-:W-:Y:S01]  /*8360*/  FFMA.FTZ R45, R34, R42, R37 ;  /* 0x0000002a222d7223 */ /* 0x000fe20000010025 */
[----:B------:R-:W-:Y:S01]  /*8370*/  HADD2.F32 R40, -RZ, R39.H1_H1 ;  /* 0x30000027ff287230 */ /* 0x000fe20000004100 */
[----:B------:R-:W-:Y:S01]  /*8380*/  F2FP.SATFINITE.E4M3.F32.PACK_AB_MERGE_C R13, R26, R13, RZ ;  /* 0x0000000d1a0d723e */ /* 0x000fe200048070ff */
[----:B------:R-:W-:-:S02]  /*8390*/  HADD2.F32 R37, -RZ, R36.H1_H1 ;  /* 0x30000024ff257230 */ /* 0x000fc40000004100 */
[----:B------:R-:W-:Y:S01]  /*83a0*/  HADD2.F32 R42, -RZ, R41.H0_H0 ;  /* 0x20000029ff2a7230 */ /* 0x000fe20000004100 */
[----:B------:R-:W-:Y:S01]  /*83b0*/  F2FP.SATFINITE.E4M3.F32.PACK_AB_MERGE_C R9, R8, R9, R13 ;  /* 0x000000090809723e */ /* 0x000fe2000480700d */
        /* <DEDUP_REMOVED lines=10> */
[----:B------:R-:W-:Y:S01]  /*8460*/  FFMA.FTZ R50, R34, R43, R46 ;  /* 0x0000002b22327223 */ /* 0x000fe2000001002e */
[----:B------:R-:W-:Y:S01]  /*8470*/  HADD2.F32 R35, -RZ, R35.H1_H1 ;  /* 0x30000023ff237230 */ /* 0x000fe20000004100 */
[----:B------:R-:W-:Y:S01]  /*8480*/  F2FP.F16.E4M3.UNPACK_B R34, R29 ;  /* 0x0000001dff22723e */ /* 0x000fe200020006ff */
[----:B------:R-:W-:Y:S02]  /*8490*/  HADD2.F32 R38, -RZ, R38.H1_H1 ;  /* 0x30000026ff267230 */ /* 0x000fe40000004100 */
[C---:B------:R-:W-:Y:S01]  /*84a0*/  FFMA.FTZ R44, R33.reuse, R39, -R44 ;  /* 0x00000027212c7223 */ /* 0x040fe2000001082c */
[----:B------:R-:W-:Y:S01]  /*84b0*/  FFMA.FTZ R42, R33, R42, R37 ;  /* 0x0000002a212a7223 */ /* 0x000fe20000010025 */
[----:B------:R-:W-:Y:S01]  /*84c0*/  HADD2.F32 R32, -RZ, R32.H1_H1 ;  /* 0x30000020ff207230 */ /* 0x000fe20000004100 */
[----:B------:R-:W-:Y:S01]  /*84d0*/  F2FP.F16.E4M3.UNPACK_B R33, R20 ;  /* 0x00000014ff21723e */ /* 0x000fe200020006ff */
[C---:B------:R-:W-:Y:S01]  /*84e0*/  FMUL.FTZ R37, R35.reuse, R41 ;  /* 0x0000002923257220 */ /* 0x040fe20000410000 */
[----:B------:R-:W-:Y:S01]  /*84f0*/  FMUL.FTZ R20, R35, R38 ;  /* 0x0000002623147220 */ /* 0x000fe20000410000 */
[----:B------:R-:W-:Y:S01]  /*8500*/  HADD2.F32 R35, -RZ, R34.H0_H0 ;  /* 0x20000022ff237230 */ /* 0x000fe20000004100 */
[----:B------:R-:W-:Y:S01]  /*8510*/  F2FP.SATFINITE.E4M3.F32.PACK_AB_MERGE_C R45, R50, R45, RZ ;  /* 0x0000002d322d723e */ /* 0x000fe200048070ff */
[----:B------:R-:W-:-:S02]  /*8520*/  HADD2.F32 R29, -RZ, R27.H0_H0 ;  /* 0x2000001bff1d7230 */ /* 0x000fc40000004100 */
[C---:B------:R-:W-:Y:S01]  /*8530*/  FFMA.FTZ R39, R32.reuse, R38, -R37 ;  /* 0x0000002620277223 */ /* 0x040fe20000010825 */
[----:B------:R-:W-:Y:S01]  /*8540*/  FFMA.FTZ R41, R32, R41, R20 ;  /* 0x0000002920297223 */ /* 0x000fe20000010014 */
[----:B------:R-:W-:Y:S02]  /*8550*/  HADD2.F32 R32, -RZ, R33.H0_H0 ;  /* 0x20000021ff207230 */ /* 0x000fe40000004100 */
[----:B------:R-:W-:Y:S02]  /*8560*/  HADD2.F32 R20, -RZ, R25.H0_H0 ;  /* 0x20000019ff147230 */ /* 0x000fe40000004100 */
[C---:B------:R-:W-:Y:S01]  /*8570*/  FMUL.FTZ R37, R29.reuse, R35 ;  /* 0x000000231d257220 */ /* 0x040fe20000410000 */
[----:B------:R-:W-:Y:S02]  /*8580*/  HADD2.F32 R34, -RZ, R34.H1_H1 ;  /* 0x30000022ff227230 */ /* 0x000fe40000004100 */
[----:B------:R-:W-:Y:S01]  /*8590*/  FMUL.FTZ R29, R29, R32 ;  /* 0x000000201d1d7220 */ /* 0x000fe20000410000 */
[----:B------:R-:W-:-:S02]  /*85a0*/  HADD2.F32 R27, -RZ, R27.H1_H1 ;  /* 0x3000001bff1b7230 */ /* 0x000fc40000004100 */
[C---:B------:R-:W-:Y:S01]  /*85b0*/  FFMA.FTZ R37, R20.reuse, R32, -R37 ;  /* 0x0000002014257223 */ /* 0x040fe20000010825 */
[----:B------:R-:W-:Y:S01]  /*85c0*/  HADD2.F32 R32, -RZ, R33.H1_H1 ;  /* 0x30000021ff207230 */ /* 0x000fe20000004100 */
[----:B------:R-:W-:Y:S01]  /*85d0*/  F2FP.F16.E4M3.UNPACK_B R33, R5.H1 ;  /* 0x00000005ff21723e */ /* 0x000fe200030006ff */
[----:B------:R-:W-:Y:S02]  /*85e0*/  HADD2.F32 R25, -RZ, R25.H1_H1 ;  /* 0x30000019ff197230 */ /* 0x000fe40000004100 */
        /* <DEDUP_REMOVED lines=55> */
.L_x_1136:
[----:B------:R-:W-:Y:S05]  /*8960*/  BSYNC B0 ;  /* 0x0000000000007941 */ /* 0x000fea0003800000 */
.L_x_1126:
        /* <DEDUP_REMOVED lines=8> */
.L_x_1123:
[----:B-12---:R-:W2:Y:S02]  /*89f0*/  LDL R0, [R1+0x10] ;  /* 0x0000100001007983 */ /* 0x006ea40000100800 */
[----:B--2---:R-:W-:-:S13]  /*8a00*/  ISETP.NE.AND P0, PT, R0, 0x3, PT ;  /* 0x000000030000780c */ /* 0x004fda0003f05270 */
[----:B------:R-:W-:Y:S05]  /*8a10*/  @!P0 BRA `(.L_x_1145) ;  /* 0x0000000000048947 */ /* 0x000fea0003800000 */
[----:B------:R-:W-:Y:S01]  /*8a20*/  BPT.TRAP 0x1 ;  /* 0x000000040000795c */ /* 0x000fe20000300000 */
.L_x_1145:
[----:B------:R-:W-:Y:S01]  /*8a30*/  IMAD R13, R19, 0x8, R18 ;  /* 0x00000008130d7824 */ /* 0x000fe200078e0212 */
[----:B-----5:R-:W-:-:S04]  /*8a40*/  SHF.L.U32 R4, R156, 0x1f, RZ ;  /* 0x0000001f9c047819 */ /* 0x020fc800000006ff */
[----:B------:R1:W2:Y:S01]  /*8a50*/  SYNCS.PHASECHK.TRANS64.TRYWAIT P1, [R13+URZ+0x13230], R4 ;  /* 0x013230040d0075a7 */ /* 0x0002a2000802017f */
[----:B------:R-:W-:Y:S05]  /*8a60*/  @!P0 BRA `(.L_x_1146) ;  /* 0x0000000000048947 */ /* 0x000fea0003800000 */
[----:B------:R-:W-:Y:S01]  /*8a70*/  BPT.TRAP 0x1 ;  /* 0x000000040000795c */ /* 0x000fe20000300000 */
.L_x_1146:
[----:B------:R-:W3:Y:S01]  /*8a80*/  S2R R0, SR_TID.X ;  /* 0x0000000000007919 */ /* 0x000ee20000002100 */
[----:B------:R-:W-:Y:S02]  /*8a90*/  LOP3.LUT R17, R17, 0xfffffffb, RZ, 0xc0, !PT ;  /* 0xfffffffb11117812 */ /* 0x000fe400078ec0ff */
[----:B---3--:R-:W-:-:S04]  /*8aa0*/  LOP3.LUT R0, R0, 0x7f, RZ, 0xc0, !PT ;  /* 0x0000007f00007812 */ /* 0x008fc800078ec0ff */
[----:B------:R-:W-:Y:S01]  /*8ab0*/  ISETP.NE.AND P2, PT, R0, RZ, PT ;  /* 0x000000ff0000720c */ /* 0x000fe20003f45270 */
[----:B------:R-:W-:-:S05]  /*8ac0*/  VIADD R0, R18, 0xe000 ;  /* 0x0000e00012007836 */ /* 0x000fca0000000000 */
[----:B------:R-:W-:-:S07]  /*8ad0*/  SHF.R.U32.HI R0, RZ, 0x4, R0 ;  /* 0x00000004ff007819 */ /* 0x000fce0000011600 */
[----:B------:R-:W-:Y:S01]  /*8ae0*/  @P2 LOP3.LUT R17, R17, 0x4, RZ, 0xfc, !PT ;  /* 0x0000000411112812 */ /* 0x000fe200078efcff */
[----:B--2---:R-:W-:Y:S06]  /*8af0*/  @P1 BRA `(.L_x_1147) ;  /* 0x0000000000081947 */ /* 0x004fec0003800000 */
[----:B------:R-:W2:Y:S02]  /*8b00*/  SYNCS.PHASECHK.TRANS64.TRYWAIT P1, [R13+URZ+0x13230], R4 ;  /* 0x013230040d0075a7 */ /* 0x000ea4000802017f */
[----:B--2---:R-:W-:Y:S05]  /*8b10*/  @!P1 BRA `(.L_x_1148) ;  /* 0x0000019c00409947 */ /* 0x004fea0003800000 */
.L_x_1147:
[----:B------:R-:W-:Y:S01]  /*8b20*/  LOP3.LUT R0, R0, 0x3fff, RZ, 0xc0, !PT ;  /* 0x00003fff00007812 */ /* 0x000fe200078ec0ff */
[----:B------:R-:W-:Y:S05]  /*8b30*/  WARPSYNC.ALL ;  /* 0x0000000000007948 */ /* 0x000fea0003800000 */
[----:B0-----:R-:W-:-:S05]  /*8b40*/  LOP3.LUT R3, R0, 0x10000, RZ, 0xfc, !PT ;  /* 0x0001000000037812 */ /* 0x001fca00078efcff */
[----:B------:R0:W-:Y:S01]  /*8b50*/  STL [R1+0x2c], R3 ;  /* 0x00002c0301007387 */ /* 0x0001e20000100800 */
[----:B------:R-:W-:Y:S01]  /*8b60*/  IMAD R8, R19, 0x280, R3 ;  /* 0x0000028013087824 */ /* 0x000fe200078e0203 */
[----:B-12---:R-:W-:Y:S01]  /*8b70*/  LOP3.LUT R4, R28, 0x10000, RZ, 0xfc, !PT ;  /* 0x000100001c047812 */ /* 0x006fe200078efcff */
[----:B------:R-:W-:Y:S01]  /*8b80*/  IMAD.MOV.U32 R9, RZ, RZ, -0x7fffffe0 ;  /* 0x80000020ff097424 */ /* 0x000fe200078e00ff */
[----:B------:R-:W2:Y:S01]  /*8b90*/  LDL R109, [R1+0x78] ;  /* 0x00007800016d7983 */ /* 0x000ea20000100800 */
[----:B------:R-:W-:Y:S01]  /*8ba0*/  IMAD.MOV.U32 R5, RZ, RZ, -0x7fffffe0 ;  /* 0x80000020ff057424 */ /* 0x000fe200078e00ff */
[C---:B------:R-:W-:Y:S01]  /*8bb0*/  R2UR UR6, R8.reuse ;  /* 0x00000000080672ca */ /* 0x040fe200000e0000 */
[----:B------:R-:W-:Y:S01]  /*8bc0*/  WARPGROUP.ARRIVE ;  /* 0x00000000000079c5 */ /* 0x000fe20000000000 */
[----:B------:R-:W-:Y:S01]  /*8bd0*/  R2UR UR7, R9 ;  /* 0x00000000090772ca */ /* 0x000fe200000e0000 */
[----:B------:R-:W-:Y:S01]  /*8be0*/  VIADD R6, R8, 0x80 ;  /* 0x0000008008067836 */ /* 0x000fe20000000000 */
[----:B------:R-:W-:Y:S01]  /*8bf0*/  R2UR UR4, R4 ;  /* 0x00000000040472ca */ /* 0x000fe200000e0000 */
[----:B------:R-:W-:Y:S01]  /*8c00*/  IMAD.MOV.U32 R7, RZ, RZ, -0x7fffffe0 ;  /* 0x80000020ff077424 */ /* 0x000fe200078e00ff */
[----:B------:R-:W-:Y:S01]  /*8c10*/  R2UR UR5, R5 ;  /* 0x00000000050572ca */ /* 0x000fe200000e0000 */
[----:B------:R-:W-:-:S02]  /*8c20*/  VIADD R10, R8, 0x100 ;  /* 0x00000100080a7836 */ /* 0x000fc40000000000 */
[----:B------:R-:W-:Y:S01]  /*8c30*/  IMAD.MOV.U32 R11, RZ, RZ, -0x7fffffe0 ;  /* 0x80000020ff0b7424 */ /* 0x000fe200078e00ff */
[----:B------:R-:W-:Y:S01]  /*8c40*/  R2UR UR8, R4 ;  /* 0x00000000040872ca */ /* 0x000fe200000e0000 */
[----:B------:R-:W-:Y:S01]  /*8c50*/  VIADD R14, R8, 0x2 ;  /* 0x00000002080e7836 */ /* 0x000fe20000000000 */
[C---:B------:R-:W-:Y:S01]  /*8c60*/  R2UR UR12, R4.reuse ;  /* 0x00000000040c72ca */ /* 0x040fe200000e0000 */
[----:B------:R-:W-:Y:S01]  /*8c70*/  IMAD.MOV.U32 R15, RZ, RZ, -0x7fffffe0 ;  /* 0x80000020ff0f7424 */ /* 0x000fe200078e00ff */
[----:B------:R-:W-:Y:S01]  /*8c80*/  R2UR UR16, R4 ;  /* 0x00000000041072ca */ /* 0x000fe200000e0000 */
[----:B------:R-:W2:Y:S01]  /*8c90*/  LDL.LU R108, [R1+0x54] ;  /* 0x00005400016c7983 */ /* 0x000ea20000300800 */
[----:B------:R-:W-:-:S03]  /*8ca0*/  ULDC UR43, c[0x0][0x9dc] ;  /* 0x00027700002b7ab9 */ /* 0x000fc60000000800 */
[----:B------:R-:W-:Y:S01]  /*8cb0*/  QGMMA.64x32x32.F32.E4M3.E4M3 R88, gdesc[UR4], RZ, !UPT, gsb0 ;  /* 0x00600000045879f3 */ /* 0x000fe2000c0008ff */
[----:B------:R-:W-:Y:S01]  /*8cc0*/  R2UR UR6, R6 ;  /* 0x00000000060672ca */ /* 0x000fe200000e0000 */
[----:B------:R-:W3:Y:S01]  /*8cd0*/  LDL R114, [R1+0x3c] ;  /* 0x00003c0001727983 */ /* 0x000ee20000100800 */
[----:B------:R-:W-:Y:S02]  /*8ce0*/  R2UR UR7, R7 ;  /* 0x00000000070772ca */ /* 0x000fe400000e0000 */
[----:B------:R-:W-:Y:S01]  /*8cf0*/  R2UR UR4, R4 ;  /* 0x00000000040472ca */ /* 0x000fe200000e0000 */
[----:B------:R-:W4:Y:S01]  /*8d00*/  LDL R112, [R1+0x38] ;  /* 0x0000380001707983 */ /* 0x000f220000100800 */
[----:B------:R-:W-:Y:S02]  /*8d10*/  R2UR UR5, R5 ;  /* 0x00000000050572ca */ /* 0x000fe400000e0000 */
[----:B------:R-:W-:Y:S01]  /*8d20*/  R2UR UR10, R10 ;  /* 0x000000000a0a72ca */ /* 0x000fe200000e0000 */
[----:B------:R-:W5:Y:S01]  /*8d30*/  LDL R107, [R1+0x28] ;  /* 0x00002800016b7983 */ /* 0x000f620000100800 */
[----:B------:R-:W-:-:S02]  /*8d40*/  WARPGROUP.DEPBAR.LE gsb0, 0x0 ;  /* 0x00008000000079c5 */ /* 0x000fc40000010000 */
[----:B------:R-:W-:-:S07]  /*8d50*/  WARPGROUP.ARRIVE ;  /* 0x00000000000079c5 */ /* 0x000fce0000000000 */
[----:B------:R-:W-:Y:S01]  /*8d60*/  QGMMA.64x32x32.F32.E4M3.E4M3 R72, gdesc[UR4], RZ, !UPT, gsb0 ;  /* 0x00600000044879f3 */ /* 0x000fe2000c0008ff */
[----:B------:R-:W-:Y:S02]  /*8d70*/  R2UR UR11, R11 ;  /* 0x000000000b0b72ca */ /* 0x000fe400000e0000 */
[----:B------:R-:W-:Y:S01]  /*8d80*/  R2UR UR9, R5 ;  /* 0x00000000050972ca */ /* 0x000fe200000e0000 */
[----:B------:R-:W-:Y:S01]  /*8d90*/  VIADD R6, R8, 0x180 ;  /* 0x0000018008067836 */ /* 0x000fe20000000000 */
[----:B------:R-:W-:Y:S02]  /*8da0*/  WARPGROUP.DEPBAR.LE gsb0, 0x0 ;  /* 0x00008000000079c5 */ /* 0x000fe40000010000 */
[----:B------:R-:W-:-:S09]  /*8db0*/  WARPGROUP.ARRIVE ;  /* 0x00000000000079c5 */ /* 0x000fd20000000000 */
[----:B------:R-:W-:Y:S01]  /*8dc0*/  QGMMA.64x32x32.F32.E4M3.E4M3 R56, gdesc[UR8], RZ, !UPT, gsb0 ;  /* 0x00600000083879f3 */ /* 0x000fe2000c0008ff */
[----:B------:R-:W-:Y:S01]  /*8dd0*/  IMAD.MOV.U32 R7, RZ, RZ, -0x7fffffe0 ;  /* 0x80000020ff077424 */ /* 0x000fe200078e00ff */
[----:B------:R-:W-:Y:S02]  /*8de0*/  R2UR UR14, R6 ;  /* 0x00000000060e72ca */ /* 0x000fe400000e0000 */
[----:B------:R-:W-:Y:S02]  /*8df0*/  R2UR UR13, R5 ;  /* 0x00000000050d72ca */ /* 0x000fe400000e0000 */
[----:B------:R-:W-:Y:S01]  /*8e00*/  R2UR UR15, R7 ;  /* 0x00000000070f72ca */ /* 0x000fe200000e0000 */
[----:B------:R-:W-:Y:S02]  /*8e10*/  WARPGROUP.DEPBAR.LE gsb0, 0x0 ;  /* 0x00008000000079c5 */ /* 0x000fe40000010000 */
[----:B------:R-:W-:-:S10]  /*8e20*/  WARPGROUP.ARRIVE ;  /* 0x00000000000079c5 */ /* 0x000fd40000000000 */
[----:B------:R-:W-:Y:S01]  /*8e30*/  QGMMA.64x32x32.F32.E4M3.E4M3 R40, gdesc[UR12], RZ, !UPT, gsb0 ;  /* 0x006000000c2879f3 */ /* 0x000fe2000c0008ff */
[----:B------:R-:W-:Y:S02]  /*8e40*/  VIADD R10, R8, 0x200 ;  /* 0x00000200080a7836 */ /* 0x000fe40000000000 */
        /* <DEDUP_REMOVED lines=11> */
[----:B------:R-:W-:Y:S02]  /*8f00*/  R2UR UR20, R6 ;  /* 0x00000000061472ca */ /* 0x000fe400000e0000 */
[----:B------:R-:W-:Y:S01]  /*8f10*/  R2UR UR21, R7 ;  /* 0x00000000071572ca */ /* 0x000fe200000e0000 */
[----:B------:R-:W-:-:S02]  /*8f20*/  WARPGROUP.DEPBAR.LE gsb0, 0x0 ;  /* 0x00008000000079c5 */ /* 0x000fc40000010000 */
[----:B------:R-:W-:-:S10]  /*8f30*/  WARPGROUP.ARRIVE ;  /* 0x00000000000079c5 */ /* 0x000fd40000000000 */
[----:B------:R-:W-:Y:S01]  /*8f40*/  QGMMA.64x32x32.F32.E4M3.E4M3 R88, gdesc[UR20], R88, gsb0 ;  /* 0x00600000145879f3 */ /* 0x000fe20008000858 */
        /* <DEDUP_REMOVED lines=33> */
[----:B------:R-:W1:Y:S01]  /*9160*/  S2R R110, SR_TID.X ;  /* 0x00000000006e7919 */ /* 0x000e620000002100 */
[----:B------:R-:W-:Y:S01]  /*9170*/  FMUL.FTZ R0, R2, R88 ;  /* 0x0000005802007220 */ /* 0x000fe20000410000 */
[----:B------:R-:W-:-:S02]  /*9180*/  WARPGROUP.DEPBAR.LE gsb0, 0x0 ;  /* 0x00008000000079c5 */ /* 0x000fc40000010000 */
[----:B------:R-:W-:Y:S01]  /*9190*/  WARPGROUP.ARRIVE ;  /* 0x00000000000079c5 */ /* 0x000fe20000000000 */
[----:B------:R-:W3:Y:S07]  /*91a0*/  LDC.64 R10, c[0x0][0x9e0] ;  /* 0x00027800ff0a7b82 */ /* 0x000eee0000000a00 */
[----:B------:R-:W-:Y:S01]  /*91b0*/  QGMMA.64x32x32.F32.E4M3.E4M3 R24, gdesc[UR4], R24, gsb0 ;  /* 0x00600000041879f3 */ /* 0x000fe20008000818 */
[C---:B------:R-:W-:Y:S01]  /*91c0*/  FMUL.FTZ R88, R2.reuse, R96 ;  /* 0x0000006002587220 */ /* 0x040fe20000410000 */
[C---:B------:R-:W-:Y:S01]  /*91d0*/  FMUL.FTZ R96, R2.reuse, R77 ;  /* 0x0000004d02607220 */ /* 0x040fe20000410000 */
[C---:B------:R-:W-:Y:S01]  /*91e0*/  FMUL.FTZ R77, R2.reuse, R78 ;  /* 0x0000004e024d7220 */ /* 0x040fe20000410000 */
[C---:B------:R-:W-:Y:S01]  /*91f0*/  FMUL.FTZ R78, R2.reuse, R79 ;  /* 0x0000004f024e7220 */ /* 0x040fe20000410000 */
[----:B------:R-:W-:Y:S01]  /*9200*/  FMUL.FTZ R79, R2, R80 ;  /* 0x00000050024f7220 */ /* 0x000fe20000410000 */
[----:B-1----:R-:W-:Y:S01]  /*9210*/  LOP3.LUT R110, R110, 0x7f, RZ, 0xc0, !PT ;  /* 0x0000007f6e6e7812 */ /* 0x002fe200078ec0ff */
[C---:B------:R-:W-:Y:S01]  /*9220*/  FMUL.FTZ R80, R2.reuse, R82 ;  /* 0x0000005202507220 */ /* 0x040fe20000410000 */
[C---:B------:R-:W-:Y:S01]  /*9230*/  FMUL.FTZ R82, R2.reuse, R86 ;  /* 0x0000005602527220 */ /* 0x040fe20000410000 */
[C---:B------:R-:W-:Y:S01]  /*9240*/  FMUL.FTZ R86, R2.reuse, R56 ;  /* 0x0000003802567220 */ /* 0x040fe20000410000 */
[----:B------:R-:W-:Y:S01]  /*9250*/  FMUL.FTZ R56, R2, R58 ;  /* 0x0000003a02387220 */ /* 0x000fe20000410000 */
[----:B------:R-:W-:Y:S01]  /*9260*/  ISETP.NE.AND P1, PT, R110, RZ, PT ;  /* 0x000000ff6e00720c */ /* 0x000fe20003f25270 */
[C---:B------:R-:W-:Y:S01]  /*9270*/  FMUL.FTZ R58, R2.reuse, R62 ;  /* 0x0000003e023a7220 */ /* 0x040fe20000410000 */
[C---:B------:R-:W-:Y:S01]  /*9280*/  FMUL.FTZ R62, R2.reuse, R67 ;  /* 0x00000043023e7220 */ /* 0x040fe20000410000 */
[C---:B------:R-:W-:Y:S01]  /*9290*/  FMUL.FTZ R67, R2.reuse, R68 ;  /* 0x0000004402437220 */ /* 0x040fe20000410000 */
[C---:B------:R-:W-:Y:S01]  /*92a0*/  FMUL.FTZ R68, R2.reuse, R69 ;  /* 0x0000004502447220 */ /* 0x040fe20000410000 */
[C---:B------:R-:W-:Y:S01]  /*92b0*/  FMUL.FTZ R9, R2.reuse, R90 ;  /* 0x0000005a02097220 */ /* 0x040fe20000410000 */
[C---:B------:R-:W-:Y:S01]  /*92c0*/  FMUL.FTZ R69, R2.reuse, R41 ;  /* 0x0000002902457220 */ /* 0x040fe20000410000 */
[C---:B0-----:R-:W-:Y:S01]  /*92d0*/  FMUL.FTZ R3, R2.reuse, R89 ;  /* 0x0000005902037220 */ /* 0x041fe20000410000 */
        /* <DEDUP_REMOVED lines=18> */
[----:B------:R-:W-:-:S02]  /*9400*/  @!P1 VIADD R13, R13, 0x13240 ;  /* 0x000132400d0d9836 */ /* 0x000fc40000000000 */
[----:B------:R-:W-:Y:S01]  /*9410*/  FMUL.FTZ R64, R2, R70 ;  /* 0x0000004602407220 */ /* 0x000fe20000410000 */
[----:B--2---:R-:W-:Y:S02]  /*9420*/  IMAD R110, R108, 0xc0, R109 ;  /* 0x000000c06c6e7824 */ /* 0x004fe400078e026d */
        /* <DEDUP_REMOVED lines=10> */
[----:B------:R0:W-:Y:S01]  /*94d0*/  STL [R1+0x14], R110 ;  /* 0x0000146e01007387 */ /* 0x0001e20000100800 */
[----:B------:R-:W-:Y:S01]  /*94e0*/  FMUL.FTZ R14, R2, R92 ;  /* 0x0000005c020e7220 */ /* 0x000fe20000410000 */
[----:B------:R-:W-:-:S02]  /*94f0*/  WARPGROUP.DEPBAR.LE gsb0, 0x0 ;  /* 0x00008000000079c5 */ /* 0x000fc40000010000 */
[C---:B------:R-:W-:Y:S01]  /*9500*/  FMUL.FTZ R54, R2.reuse, R25 ;  /* 0x0000001902367220 */ /* 0x040fe20000410000 */
        /* <DEDUP_REMOVED lines=8> */
[----:B------:R-:W-:Y:S01]  /*9590*/  @!P1 PRMT R24, RZ, 0x654, R13 ;  /* 0x00000654ff189816 */ /* 0x000fe2000000000d */
[C---:B------:R-:W-:Y:S01]  /*95a0*/  FMUL.FTZ R20, R2.reuse, R93 ;  /* 0x0000005d02147220 */ /* 0x040fe20000410000 */
[C---:B------:R-:W-:Y:S01]  /*95b0*/  FMUL.FTZ R15, R2.reuse, R94 ;  /* 0x0000005e020f7220 */ /* 0x040fe20000410000 */
[C---:B------:R-:W-:Y:S01]  /*95c0*/  FMUL.FTZ R28, R2.reuse, R30 ;  /* 0x0000001e021c7220 */ /* 0x040fe20000410000 */
[----:B------:R-:W-:Y:S01]  /*95d0*/  FMUL.FTZ R99, R2, R33 ;  /* 0x0000002102637220 */ /* 0x000fe20000410000 */
[----:B---3--:R-:W-:-:S02]  /*95e0*/  IMAD.IADD R103, R114, 0x1, R36 ;  /* 0x0000000172677824 */ /* 0x008fc400078e0224 */
        /* <DEDUP_REMOVED lines=21> */
[----:B------:R4:W-:Y:S01]  /*9740*/  @!P1 SYNCS.ARRIVE.TRANS64.RED.A1T0 RZ, [R24+URZ], RZ ;  /* 0x000000ff18ff99a7 */ /* 0x0009e2000810043f */
[----:B------:R-:W-:Y:S01]  /*9750*/  ISETP.GE.AND P1, PT, R11, 0x1, PT ;  /* 0x000000010b00780c */ /* 0x000fe20003f26270 */
[----:B------:R-:W1:Y:S01]  /*9760*/  MUFU.TANH R0, R0 ;  /* 0x0000000000007308 */ /* 0x000e620000002400 */
[----:B------:R-:W-:Y:S01]  /*9770*/  FMUL.FTZ R38, R2, R38 ;  /* 0x0000002602267220 */ /* 0x000fe20000410000 */
[----:B------:R-:W-:Y:S01]  /*9780*/  ULOP3.LUT UR43, URZ, UR43, URZ, 0x33, !UPT ;  /* 0x0000002b3f2b7292 */ /* 0x000fe2000f8e333f */
[----:B----4-:R-:W-:-:S05]  /*9790*/  IADD3 R24, -R112, 0x1, R103 ;  /* 0x0000000170187810 */ /* 0x010fca0007ffe167 */
[----:B------:R-:W2:Y:S01]  /*97a0*/  MUFU.TANH R3, R3 ;  /* 0x0000000300037308 */ /* 0x000ea20000002400 */
[----:B-----5:R-:W-:-:S07]  /*97b0*/  IMAD R25, R107, -0x2, R24 ;  /* 0xfffffffe6b197824 */ /* 0x020fce00078e0218 */
[----:B------:R-:W3:Y:S01]  /*97c0*/  MUFU.TANH R9, R9 ;  /* 0x0000000900097308 */ /* 0x000ee20000002400 */
[----:B------:R-:W-:-:S07]  /*97d0*/  IMAD R103, R107, -0x2, R103 ;  /* 0xfffffffe6b677824 */ /* 0x000fce00078e0267 */
[----:B------:R-:W4:Y:S08]  /*97e0*/  MUFU.TANH R12, R12 ;  /* 0x0000000c000c7308 */ /* 0x000f300000002400 */
        /* <DEDUP_REMOVED lines=75> */
[----:B------:R-:W-:Y:S01]  /*9ca0*/  VIADD R100, R25, UR43 ;  /* 0x0000002b19647c36 */ /* 0x000fe20008000000 */
[----:B------:R-:W-:-:S06]  /*9cb0*/  LOP3.LUT R17, R17, 0xffffffef, RZ, 0xc0, !PT ;  /* 0xffffffef11117812 */ /* 0x000fcc00078ec0ff */
[----:B------:R5:W0:Y:S01]  /*9cc0*/  MUFU.TANH R13, R38 ;  /* 0x00000026000d7308 */ /* 0x000a220000002400 */
[----:B------:R-:W-:Y:S01]  /*9cd0*/  @P1 LOP3.LUT R17, R17, 0x10, RZ, 0xfc, !PT ;  /* 0x0000001011111812 */ /* 0x000fe200078efcff */
[----:B------:R-:W-:Y:S02]  /*9ce0*/  IMAD R34, R107, -0x2, R36 ;  /* 0xfffffffe6b227824 */ /* 0x000fe400078e0224 */
[----:B------:R-:W-:Y:S02]  /*9cf0*/  IMAD.IADD R108, R100, 0x1, R110 ;  /* 0x00000001646c7824 */ /* 0x000fe400078e026e */
[----:B-----5:R-:W-:-:S05]  /*9d00*/  IMAD.IADD R38, R25, 0x1, R10 ;  /* 0x0000000119267824 */ /* 0x020fca00078e020a */
[----:B------:R-:W-:Y:S01]  /*9d10*/  VIADDMNMX R102, R110, R38, R103, PT ;  /* 0x000000266e667246 */ /* 0x000fe20003800167 */
[----:B-1234-:R-:W-:Y:S06]  /*9d20*/  @!P1 BRA `(.L_x_1149) ;  /* 0x00000000004c9947 */ /* 0x01efec0003800000 */
[----:B------:R-:W-:Y:S01]  /*9d30*/  IADD3 R39, -R112, R114, R110 ;  /* 0x0000007270277210 */ /* 0x000fe20007ffe16e */
[----:B------:R-:W-:Y:S03]  /*9d40*/  BSSY B0, `(.L_x_1150) ;  /* 0x000000e000007945 */ /* 0x000fe60003800000 */
        /* <DEDUP_REMOVED lines=9> */
.L_x_1151:
[----:B------:R-:W-:-:S13]  /*9de0*/  ISETP.NE.AND P1, PT, R11, 0x1, PT ;  /* 0x000000010b00780c */ /* 0x000fda0003f25270 */
[----:B------:R-:W1:Y:S02]  /*9df0*/  @P1 LDC.64 R24, c[0x0][0x9e8] ;  /* 0x00027a00ff181b82 */ /* 0x000e640000000a00 */
[----:B-1----:R-:W-:-:S05]  /*9e00*/  @P1 IMAD.HI.U32 R24, R39, R24, RZ ;  /* 0x0000001827181227 */ /* 0x002fca00078e00ff */
[----:B------:R-:W-:-:S07]  /*9e10*/  @P1 SHF.R.U32.HI R39, RZ, R25, R24 ;  /* 0x00000019ff271219 */ /* 0x000fce0000011618 */
.L_x_1152:
[----:B------:R-:W-:Y:S05]  /*9e20*/  BSYNC B0 ;  /* 0x0000000000007941 */ /* 0x000fea0003800000 */
.L_x_1150:
[----:B------:R-:W-:-:S05]  /*9e30*/  IMAD R39, R39, R11, R34 ;  /* 0x0000000b27277224 */ /* 0x000fca00078e0222 */
[----:B------:R-:W-:Y:S02]  /*9e40*/  VIMNMX R108, R108, R39, !PT ;  /* 0x000000276c6c7248 */ /* 0x000fe40007fe0100 */
[----:B------:R-:W-:-:S07]  /*9e50*/  VIADDMNMX R102, R39, R11, R102, PT ;  /* 0x0000000b27667246 */ /* 0x000fce0003800166 */
.L_x_1149:
[----:B------:R-:W-:Y:S01]  /*9e60*/  ISETP.GE.AND P1, PT, R36, 0x2, PT ;  /* 0x000000022400780c */ /* 0x000fe20003f26270 */
[----:B------:R-:W-:Y:S01]  /*9e70*/  VIADD R24, R110, 0x8 ;  /* 0x000000086e187836 */ /* 0x000fe20000000000 */
[----:B------:R-:W-:Y:S02]  /*9e80*/  ISETP.GE.AND P2, PT, R36, 0x9, PT ;  /* 0x000000092400780c */ /* 0x000fe40003f46270 */
[----:B------:R-:W-:Y:S01]  /*9e90*/  ISETP.GT.AND P4, PT, R108, 0x1, !P1 ;  /* 0x000000016c00780c */ /* 0x000fe20004f84270 */
[----:B------:R-:W-:Y:S01]  /*9ea0*/  IMAD.IADD R100, R100, 0x1, R24 ;  /* 0x0000000164647824 */ /* 0x000fe200078e0218 */
[----:B------:R-:W-:Y:S01]  /*9eb0*/  ISETP.GT.AND P3, PT, R108, 0x8, !P2 ;  /* 0x000000086c00780c */ /* 0x000fe20005764270 */
[----:B------:R1:W-:Y:S01]  /*9ec0*/  STL [R1+0x20], R24 ;  /* 0x0000201801007387 */ /* 0x0003e20000100800 */
[C---:B------:R-:W-:Y:S02]  /*9ed0*/  ISETP.LT.OR P4, PT, R102.reuse, 0x2, P4 ;  /* 0x000000026600780c */ /* 0x040fe40002781670 */
[----:B------:R-:W-:-:S02]  /*9ee0*/  ISETP.LT.OR P3, PT, R102, 0x9, P3 ;  /* 0x000000096600780c */ /* 0x000fc40001f61670 */
[----:B------:R-:W-:Y:S02]  /*9ef0*/  FSEL R39, R3, -INF , !P4 ;  /* 0xff80000003277808 */ /* 0x000fe40006000000 */
[C---:B------:R-:W-:Y:S02]  /*9f00*/  ISETP.GE.AND P5, PT, R36.reuse, 0xa, PT ;  /* 0x0000000a2400780c */ /* 0x040fe40003fa6270 */
[----:B------:R-:W-:Y:S02]  /*9f10*/  ISETP.GE.AND P4, PT, R36, 0x11, PT ;  /* 0x000000112400780c */ /* 0x000fe40003f86270 */
[----:B0-----:R-:W-:Y:S02]  /*9f20*/  FSEL R101, R14, -INF , !P3 ;  /* 0xff8000000e657808 */ /* 0x001fe40005800000 */
[----:B------:R-:W-:Y:S02]  /*9f30*/  ISETP.GT.AND P3, PT, R108, 0x9, !P5 ;  /* 0x000000096c00780c */ /* 0x000fe40006f64270 */
[----:B------:R-:W-:-:S02]  /*9f40*/  LOP3.LUT R17, R17, 0xfffffffe, RZ, 0xc0, !PT ;  /* 0xfffffffe11117812 */ /* 0x000fc400078ec0ff */
[----:B------:R-:W-:Y:S02]  /*9f50*/  ISETP.LT.OR P3, PT, R102, 0xa, P3 ;  /* 0x0000000a6600780c */ /* 0x000fe40001f61670 */
[----:B------:R-:W-:Y:S02]  /*9f60*/  LOP3.LUT R16, R16, 0xfffffffe, RZ, 0xc0, !PT ;  /* 0xfffffffe10107812 */ /* 0x000fe400078ec0ff */
[----:B------:R-:W-:Y:S02]  /*9f70*/  FSEL R107, R20, -INF , !P3 ;  /* 0xff800000146b7808 */ /* 0x000fe40005800000 */
[----:B------:R-:W-:Y:S02]  /*9f80*/  @P4 LOP3.LUT R17, R17, 0x1, RZ, 0xfc, !PT ;  /* 0x0000000111114812 */ /* 0x000fe400078efcff */
[----:B------:R-:W-:Y:S02]  /*9f90*/  ISETP.GT.AND P3, PT, R108, 0x10, !P4 ;  /* 0x000000106c00780c */ /* 0x000fe40006764270 */
[----:B------:R-:W-:-:S02]  /*9fa0*/  ISETP.GE.AND P4, PT, R36, 0x12, PT ;  /* 0x000000122400780c */ /* 0x000fc40003f86270 */
[----:B------:R-:W-:Y:S02]  /*9fb0*/  @P5 LOP3.LUT R16, R16, 0x1, RZ, 0xfc, !PT ;  /* 0x0000000110105812 */ /* 0x000fe400078efcff */
[----:B------:R-:W-:Y:S02]  /*9fc0*/  ISETP.LT.OR P3, PT, R102, 0x11, P3 ;  /* 0x000000116600780c */ /* 0x000fe40001f61670 */
[----:B------:R-:W-:Y:S02]  /*9fd0*/  LOP3.LUT R16, R16, 0x7fffffff, RZ, 0xc0, !PT ;  /* 0x7fffffff10107812 */ /* 0x000fe400078ec0ff */
[----:B------:R-:W-:Y:S02]  /*9fe0*/  FSEL R109, R88, -INF , !P3 ;  /* 0xff800000586d7808 */ /* 0x000fe40005800000 */
[----:B------:R-:W-:Y:S02]  /*9ff0*/  ISETP.GT.AND P3, PT, R108, 0x11, !P4 ;  /* 0x000000116c00780c */ /* 0x000fe40006764270 */
[----:B------:R-:W-:-:S02]  /*a000*/  LOP3.LUT R17, R17, 0xfffffffd, RZ, 0xc0, !PT ;  /* 0xfffffffd11117812 */ /* 0x000fc400078ec0ff */
[----:B------:R-:W-:Y:S02]  /*a010*/  @P4 LOP3.LUT R16, R16, 0x80000000, RZ, 0xfc, !PT ;  /* 0x8000000010104812 */ /* 0x000fe400078efcff */
[----:B------:R-:W-:Y:S02]  /*a020*/  ISETP.GE.AND P4, PT, R36, 0x19, PT ;  /* 0x000000192400780c */ /* 0x000fe40003f86270 */
[----:B------:R-:W-:Y:S02]  /*a030*/  ISETP.LT.OR P3, PT, R102, 0x12, P3 ;  /* 0x000000126600780c */ /* 0x000fe40001f61670 */
[----:B------:R-:W-:Y:S02]  /*a040*/  LOP3.LUT R16, R16, 0xbfffffff, RZ, 0xc0, !PT ;  /* 0xbfffffff10107812 */ /* 0x000fe400078ec0ff */
[----:B------:R-:W-:Y:S02]  /*a050*/  FSEL R111, R90, -INF , !P3 ;  /* 0xff8000005a6f7808 */ /* 0x000fe40005800000 */
[----:B------:R-:W-:-:S02]  /*a060*/  ISETP.GT.AND P3, PT, R108, 0x18, !P4 ;  /* 0x000000186c00780c */ /* 0x000fc40006764270 */
[----:B------:R-:W-:Y:S02]  /*a070*/  ISETP.GE.AND P6, PT, R36, 0x1, PT ;  /* 0x000000012400780c */ /* 0x000fe40003fc6270 */
[----:B------:R-:W-:Y:S02]  /*a080*/  ISETP.LT.OR P3, PT, R102, 0x19, P3 ;  /* 0x000000196600780c */ /* 0x000fe40001f61670 */
[----:B------:R-:W-:Y:S02]  /*a090*/  @P4 LOP3.LUT R16, R16, 0x40000000, RZ, 0xfc, !PT ;  /* 0x4000000010104812 */ /* 0x000fe400078efcff */
[----:B------:R-:W-:Y:S02]  /*a0a0*/  ISETP.GE.AND P4, PT, R36, 0x1a, PT ;  /* 0x0000001a2400780c */ /* 0x000fe40003f86270 */
[----:B------:R-:W-:Y:S02]  /*a0b0*/  LOP3.LUT R16, R16, 0xdfffffff, RZ, 0xc0, !PT ;  /* 0xdfffffff10107812 */ /* 0x000fe400078ec0ff */
[----:B------:R-:W-:-:S02]  /*a0c0*/  FSEL R113, R92, -INF , !P3 ;  /* 0xff8000005c717808 */ /* 0x000fc40005800000 */
[----:B------:R-:W-:Y:S02]  /*a0d0*/  ISETP.GT.AND P3, PT, R108, 0x19, !P4 ;  /* 0x000000196c00780c */ /* 0x000fe40006764270 */
[----:B------:R-:W-:Y:S02]  /*a0e0*/  VIADDMNMX R38, R24, R38, R103, PT ;  /* 0x0000002618267246 */ /* 0x000fe40003800167 */
        /* <DEDUP_REMOVED lines=194> */
[----:B-1----:R-:W-:Y:S05]  /*ad10*/  @!P5 BRA `(.L_x_1153) ;  /* 0x000000000050d947 */ /* 0x002fea0003800000 */
[----:B------:R-:W-:Y:S01]  /*ad20*/  IADD3 R3, R114, 0x8, R110 ;  /* 0x0000000872037810 */ /* 0x000fe20007ffe06e */
[----:B------:R-:W-:Y:S04]  /*ad30*/  BSSY B0, `(.L_x_1154) ;  /* 0x000000f000007945 */ /* 0x000fe80003800000 */
[----:B------:R-:W-:-:S05]  /*ad40*/  IMAD.IADD R3, R3, 0x1, -R112 ;  /* 0x0000000103037824 */ /* 0x000fca00078e0a70 */
        /* <DEDUP_REMOVED lines=9> */
.L_x_1155:
[----:B------:R-:W-:-:S13]  /*ade0*/  ISETP.NE.AND P5, PT, R11, 0x1, PT ;  /* 0x000000010b00780c */ /* 0x000fda0003fa5270 */
[----:B------:R-:W0:Y:S02]  /*adf0*/  @P5 LDC.64 R24, c[0x0][0x9e8] ;  /* 0x00027a00ff185b82 */ /* 0x000e240000000a00 */
[----:B0-----:R-:W-:-:S05]  /*ae00*/  @P5 IMAD.HI.U32 R24, R3, R24, RZ ;  /* 0x0000001803185227 */ /* 0x001fca00078e00ff */
[----:B------:R-:W-:-:S07]  /*ae10*/  @P5 SHF.R.U32.HI R3, RZ, R25, R24 ;  /* 0x00000019ff035219 */ /* 0x000fce0000011618 */
.L_x_1156:
[----:B------:R-:W-:Y:S05]  /*ae20*/  BSYNC B0 ;  /* 0x0000000000007941 */ /* 0x000fea0003800000 */
.L_x_1154:
[----:B------:R-:W-:-:S05]  /*ae30*/  IMAD R3, R3, R11, R34 ;  /* 0x0000000b03037224 */ /* 0x000fca00078e0222 */
[----:B------:R-:W-:Y:S02]  /*ae40*/  VIMNMX R100, R100, R3, !PT ;  /* 0x0000000364647248 */ /* 0x000fe40007fe0100 */
[----:B------:R-:W-:-:S07]  /*ae50*/  VIADDMNMX R38, R3, R11, R38, PT ;  /* 0x0000000b03267246 */ /* 0x000fce0003800126 */
.L_x_1153:
[C---:B------:R-:W-:Y:S01]  /*ae60*/  ISETP.GT.AND P1, PT, R100.reuse, 0x1, !P1 ;  /* 0x000000016400780c */ /* 0x040fe20004f24270 */
[----:B------:R-:W-:Y:S01]  /*ae70*/  ULDC UR4, c[0x0][0x988] ;  /* 0x0002620000047ab9 */ /* 0x000fe20000000800 */
[----:B------:R-:W-:Y:S01]  /*ae80*/  ISETP.GT.AND P2, PT, R100, 0x8, !P2 ;  /* 0x000000086400780c */ /* 0x000fe20005744270 */
[----:B------:R-:W-:Y:S01]  /*ae90*/  IMAD.IADD R10, R105, 0x1, R10 ;  /* 0x00000001690a7824 */ /* 0x000fe200078e020a */
        /* <DEDUP_REMOVED lines=66> */
[----:B------:R-:W-:Y:S02]  /*b2c0*/  ISETP.GT.AND P1, PT, R100, 0x30, !P2 ;  /* 0x000000306400780c */ /* 0x000fe40005724270 */
[----:B------:R-:W-:Y:S02]  /*b2d0*/  LOP3.LUT P2, RZ, R16, 0x2000, RZ, 0xc0, !PT ;  /* 0x0000200010ff7812 */ /* 0x000fe4000784c0ff */
[----:B------:R-:W-:Y:S02]  /*b2e0*/  ISETP.LT.OR P1, PT, R38, 0x31, P1 ;  /* 0x000000312600780c */ /* 0x000fe40000f21670 */
[----:B------:R-:W-:-:S02]  /*b2f0*/  FMNMX.FTZ R12, R69, R12, !PT ;  /* 0x0000000c450c7209 */ /* 0x000fc40007810000 */
[----:B------:R-:W-:Y:S02]  /*b300*/  FSEL R147, R80, -INF , !P1 ;  /* 0xff80000050937808 */ /* 0x000fe40004800000 */
[----:B------:R-:W-:Y:S02]  /*b310*/  ISETP.GT.AND P1, PT, R100, 0x31, !P5 ;  /* 0x000000316400780c */ /* 0x000fe40006f24270 */
[----:B------:R-:W-:Y:S02]  /*b320*/  FMNMX.FTZ R12, R135, R12, !PT ;  /* 0x0000000c870c7209 */ /* 0x000fe40007810000 */
        /* <DEDUP_REMOVED lines=23> */
[----:B------:R-:W-:Y:S01]  /*b4a0*/  FSEL R151, R56, -INF , !P1 ;  /* 0xff80000038977808 */ /* 0x000fe20004800000 */
[----:B------:R-:W-:Y:S01]  /*b4b0*/  IMAD.U32 R56, RZ, RZ, UR4 ;  /* 0x00000004ff387e24 */ /* 0x000fe2000f8e00ff */
        /* <DEDUP_REMOVED lines=10> */
[----:B------:R-:W-:Y:S01]  /*b560*/  ISETP.GT.AND P6, PT, R100, RZ, !P6 ;  /* 0x000000ff6400720c */ /* 0x000fe200077c4270 */
[----:B------:R-:W0:Y:S01]  /*b570*/  SHFL.BFLY PT, R3, R14, 0x2, 0x1f ;  /* 0x0c401f000e037f89 */ /* 0x000e2200000e0000 */
[C---:B------:R-:W-:Y:S02]  /*b580*/  ISETP.LT.OR P1, PT, R38.reuse, 0x49, P1 ;  /* 0x000000492600780c */ /* 0x040fe40000f21670 */
[----:B------:R-:W-:Y:S02]  /*b590*/  ISETP.LT.OR P6, PT, R38, 0x1, P6 ;  /* 0x000000012600780c */ /* 0x000fe400037c1670 */
[----:B------:R-:W-:Y:S02]  /*b5a0*/  FSEL R153, R58, -INF , !P1 ;  /* 0xff8000003a997808 */ /* 0x000fe40004800000 */
[----:B------:R-:W-:-:S02]  /*b5b0*/  LOP3.LUT P1, RZ, R16, 0x20000, RZ, 0xc0, !PT ;  /* 0x0002000010ff7812 */ /* 0x000fc4000782c0ff */
[C---:B------:R-:W-:Y:S02]  /*b5c0*/  ISETP.GT.AND P3, PT, R100.reuse, 0x91, !P3 ;  /* 0x000000916400780c */ /* 0x040fe40005f64270 */
[C---:B------:R-:W-:Y:S02]  /*b5d0*/  ISETP.GT.AND P1, PT, R100.reuse, 0x49, !P1 ;  /* 0x000000496400780c */ /* 0x040fe40004f24270 */
[----:B------:R-:W-:Y:S02]  /*b5e0*/  ISETP.GT.AND P4, PT, R100, 0x98, !P4 ;  /* 0x000000986400780c */ /* 0x000fe40006784270 */
[C---:B------:R-:W-:Y:S02]  /*b5f0*/  ISETP.LT.OR P1, PT, R38.reuse, 0x4a, P1 ;  /* 0x0000004a2600780c */ /* 0x040fe40000f21670 */
[----:B------:R-:W-:Y:S02]  /*b600*/  ISETP.LT.OR P3, PT, R38, 0x92, P3 ;  /* 0x000000922600780c */ /* 0x000fe40001f61670 */
[----:B------:R-:W-:-:S02]  /*b610*/  FSEL R59, R59, -INF , !P1 ;  /* 0xff8000003b3b7808 */ /* 0x000fc40004800000 */
[----:B------:R-:W-:Y:S02]  /*b620*/  LOP3.LUT P1, RZ, R16, 0x10000, RZ, 0xc0, !PT ;  /* 0x0001000010ff7812 */ /* 0x000fe4000782c0ff */
[----:B------:R-:W-:Y:S02]  /*b630*/  ISETP.LT.OR P4, PT, R38, 0x99, P4 ;  /* 0x000000992600780c */ /* 0x000fe40002781670 */
[----:B------:R-:W-:Y:S02]  /*b640*/  ISETP.GT.AND P1, PT, R100, 0x50, !P1 ;  /* 0x000000506400780c */ /* 0x000fe40004f24270 */
[----:B0-----:R-:W-:Y:S02]  /*b650*/  FMNMX.FTZ R20, R14, R3, !PT ;  /* 0x000000030e147209 */ /* 0x001fe40007810000 */
[----:B------:R-:W-:Y:S02]  /*b660*/  ISETP.LT.OR P1, PT, R38, 0x51, P1 ;  /* 0x000000512600780c */ /* 0x000fe40000f21670 */
[----:B------:R-:W-:Y:S01]  /*b670*/  FSEL R14, R9, -INF , !P6 ;  /* 0xff800000090e7808 */ /* 0x000fe20007000000 */
[----:B------:R-:W0:Y:S01]  /*b680*/  SHFL.BFLY PT, R3, R20, 0x1, 0x1f ;  /* 0x0c201f0014037f89 */ /* 0x000e2200000e0000 */
        /* <DEDUP_REMOVED lines=16> */
[----:B------:R-:W-:Y:S02]  /*b790*/  FMNMX.FTZ R40, R95, R40, !PT ;  /* 0x000000285f287209 */ /* 0x000fe40007810000 */
[----:B------:R-:W-:Y:S02]  /*b7a0*/  ISETP.LT.OR P1, PT, R38, 0x5a, P1 ;  /* 0x0000005a2600780c */ /* 0x000fe40000f21670 */
[----:B------:R-:W-:-:S02]  /*b7b0*/  FMNMX.FTZ R40, R103, R40, !PT ;  /* 0x0000002867287209 */ /* 0x000fc40007810000 */
[----:B------:R-:W-:Y:S02]  /*b7c0*/  FSEL R66, R66, -INF , !P1 ;  /* 0xff80000042427808 */ /* 0x000fe40004800000 */
        /* <DEDUP_REMOVED lines=8> */
[----:B------:R-:W-:Y:S02]  /*b850*/  LOP3.LUT P2, RZ, R16, 0x4, RZ, 0xc0, !PT ;  /* 0x0000000410ff7812 */ /* 0x000fe4000784c0ff */
        /* <DEDUP_REMOVED lines=8> */
[----:B------:R-:W-:Y:S02]  /*b8e0*/  LOP3.LUT P5, RZ, R16, 0x2, RZ, 0xc0, !PT ;  /* 0x0000000210ff7812 */ /* 0x000fe400078ac0ff */
[----:B------:R-:W-:Y:S02]  /*b8f0*/  FSEL R42, R42, -INF , !P1 ;  /* 0xff8000002a2a7808 */ /* 0x000fe40004800000 */
[----:B------:R-:W-:Y:S02]  /*b900*/  LOP3.LUT P1, RZ, R16, 0x200, RZ, 0xc0, !PT ;  /* 0x0000020010ff7812 */ /* 0x000fe4000782c0ff */
[----:B------:R-:W-:Y:S02]  /*b910*/  FMNMX.FTZ R52, R83, R52, !PT ;  /* 0x0000003453347209 */ /* 0x000fe40007810000 */
[----:B------:R-:W-:Y:S02]  /*b920*/  ISETP.GT.AND P1, PT, R100, 0x69, !P1 ;  /* 0x000000696400780c */ /* 0x000fe40004f24270 */
[----:B0-----:R-:W-:-:S02]  /*b930*/  FMNMX.FTZ R3, R20, R3, !PT ;  /* 0x0000000314037209 */ /* 0x001fc40007810000 */
[----:B------:R-:W-:Y:S02]  /*b940*/  ISETP.LT.OR P1, PT, R38, 0x6a, P1 ;  /* 0x0000006a2600780c */ /* 0x000fe40000f21670 */
[----:B------:R-:W-:Y:S01]  /*b950*/  FMNMX.FTZ R52, R151, R52, !PT ;  /* 0x0000003497347209 */ /* 0x000fe20007810000 */
[----:B------:R-:W-:-:S01]  /*b960*/  FFMA.FTZ R12, R3, R56, -8 ;  /* 0xc1000000030c7423 */ /* 0x000fc20000010038 */
        /* <DEDUP_REMOVED lines=11> */
[----:B------:R-:W-:Y:S02]  /*ba20*/  FSEL R31, R31, -INF , !P3 ;  /* 0xff8000001f1f7808 */ /* 0x000fe40005800000 */
[----:B------:R-:W-:Y:S02]  /*ba30*/  ISETP.LT.OR P1, PT, R38, 0x72, P1 ;  /* 0x000000722600780c */ /* 0x000fe40000f21670 */
[----:B------:R-:W-:Y:S02]  /*ba40*/  FSEL R13, R13, -INF , !P4 ;  /* 0xff8000000d0d7808 */ /* 0x000fe40006000000 */
        /* <DEDUP_REMOVED lines=27> */
[C---:B------:R-:W-:Y:S02]  /*bc00*/  ISETP.GT.AND P1, PT, R100.reuse, 0x90, !P2 ;  /* 0x000000906400780c */ /* 0x040fe40005724270 */
[----:B------:R-:W-:Y:S01]  /*bc10*/  ISETP.GT.AND P2, PT, R100, 0x99, !P5 ;  /* 0x000000996400780c */ /* 0x000fe20006f44270 */
[----:B------:R-:W-:-:S01]  /*bc20*/  FFMA.FTZ R9, R79, R56, -R12 ;  /* 0x000000384f097223 */ /* 0x000fc2000001080c */
[----:B------:R-:W-:Y:S01]  /*bc30*/  ISETP.LT.OR P1, PT, R38, 0x91, P1 ;  /* 0x000000912600780c */ /* 0x000fe20000f21670 */
[----:B------:R-:W-:-:S01]  /*bc40*/  FFMA.FTZ R0, R0, R56, -R12 ;  /* 0x0000003800007223 */ /* 0x000fc2000001080c */
[----:B------:R-:W-:Y:S01]  /*bc50*/  ISETP.LT.OR P2, PT, R38, 0x9a, P2 ;  /* 0x0000009a2600780c */ /* 0x000fe20001741670 */
[----:B------:R0:W-:Y:S01]  /*bc60*/  MUFU.EX2 R40, R9 ;  /* 0x0000000900287308 */ /* 0x0001e20000000800 */
[----:B------:R-:W-:-:S01]  /*bc70*/  FFMA.FTZ R39, R39, R56, -R12 ;  /* 0x0000003827277223 */ /* 0x000fc2000001080c */
[-CC-:B------:R-:W-:Y:S01]  /*bc80*/  FFMA.FTZ R72, R71, R56.reuse, -R12.reuse ;  /* 0x0000003847487223 */ /* 0x180fe2000001080c */
[----:B------:R-:W-:Y:S01]  /*bc90*/  FSEL R33, R33, -INF , !P2 ;  /* 0xff80000021217808 */ /* 0x000fe20005000000 */
[-CC-:B------:R-:W-:Y:S01]  /*bca0*/  FFMA.FTZ R20, R101, R56.reuse, -R12.reuse ;  /* 0x0000003865147223 */ /* 0x180fe2000001080c */
[----:B------:R-:W-:-:S01]  /*bcb0*/  FFMA.FTZ R101, R107, R56, -R12 ;  /* 0x000000386b657223 */ /* 0x000fc2000001080c */
[-CC-:B------:R-:W-:Y:S01]  /*bcc0*/  FFMA.FTZ R24, R109, R56.reuse, -R12.reuse ;  /* 0x000000386d187223 */ /* 0x180fe2000001080c */
[----:B------:R-:W-:-:S01]  /*bcd0*/  FFMA.FTZ R107, R111, R56, -R12 ;  /* 0x000000386f6b7223 */ /* 0x000fc2000001080c */
[----:B------:R-:W-:Y:S01]  /*bce0*/  MUFU.EX2 R0, R0 ;  /* 0x0000000000007308 */ /* 0x000fe20000000800 */
[----:B0-----:R-:W-:Y:S01]  /*bcf0*/  FMNMX.FTZ R9, R155, R54, !PT ;  /* 0x000000369b097209 */ /* 0x001fe20007810000 */
[-CC-:B------:R-:W-:Y:S01]  /*bd00*/  FFMA.FTZ R32, R113, R56.reuse, -R12.reuse ;  /* 0x0000003871207223 */ /* 0x180fe2000001080c */
[----:B------:R-:W-:-:S01]  /*bd10*/  FFMA.FTZ R79, R97, R56, -R12 ;  /* 0x00000038614f7223 */ /* 0x000fc2000001080c */
[-CC-:B------:R-:W-:Y:S01]  /*bd20*/  FFMA.FTZ R109, R115, R56.reuse, -R12.reuse ;  /* 0x00000038736d7223 */ /* 0x180fe2000001080c */
[----:B------:R-:W-:Y:S01]  /*bd30*/  FMNMX.FTZ R9, R64, R9, !PT ;  /* 0x0000000940097209 */ /* 0x000fe20007810000 */
[-CC-:B------:R-:W-:Y:S01]  /*bd40*/  FFMA.FTZ R117, R117, R56.reuse, -R12.reuse ;  /* 0x0000003875757223 */ /* 0x180fe2000001080c */
[----:B------:R-:W-:-:S01]  /*bd50*/  FFMA.FTZ R73, R73, R56, -R12 ;  /* 0x0000003849497223 */ /* 0x000fc2000001080c */
[----:B------:R-:W-:Y:S01]  /*bd60*/  MUFU.EX2 R39, R39 ;  /* 0x0000002700277308 */ /* 0x000fe20000000800 */
[----:B------:R-:W-:Y:S01]  /*bd70*/  FMNMX.FTZ R9, R66, R9, !PT ;  /* 0x0000000942097209 */ /* 0x000fe20007810000 */
[-CC-:B------:R-:W-:Y:S01]  /*bd80*/  FFMA.FTZ R119, R119, R56.reuse, -R12.reuse ;  /* 0x0000003877777223 */ /* 0x180fe2000001080c */
[----:B------:R-:W-:-:S01]  /*bd90*/  FFMA.FTZ R111, R121, R56, -R12 ;  /* 0x00000038796f7223 */ /* 0x000fc2000001080c */
[-CC-:B------:R-:W-:Y:S01]  /*bda0*/  FFMA.FTZ R123, R123, R56.reuse, -R12.reuse ;  /* 0x000000387b7b7223 */ /* 0x180fe2000001080c */
[----:B------:R-:W-:Y:S01]  /*bdb0*/  FMNMX.FTZ R58, R8, R9, !PT ;  /* 0x00000009083a7209 */ /* 0x000fe20007810000 */
[-CC-:B------:R-:W-:Y:S01]  /*bdc0*/  FFMA.FTZ R85, R85, R56.reuse, -R12.reuse ;  /* 0x0000003855557223 */ /* 0x180fe2000001080c */
[----:B------:R-:W-:-:S01]  /*bdd0*/  FFMA.FTZ R125, R125, R56, -R12 ;  /* 0x000000387d7d7223 */ /* 0x000fc2000001080c */
[--C-:B------:R-:W-:Y:S01]  /*bde0*/  FFMA.FTZ R87, R87, R56, -R12.reuse ;  /* 0x0000003857577223 */ /* 0x100fe2000001080c */
        /* <DEDUP_REMOVED lines=11> */
[--C-:B------:R-:W-:Y:S01]  /*bea0*/  FFMA.FTZ R113, R137, R56, -R12.reuse ;  /* 0x0000003889717223 */ /* 0x100fe2000001080c */
[----:B------:R-:W-:Y:S01]  /*beb0*/  FMNMX.FTZ R9, R45, R60, !PT ;  /* 0x0000003c2d097209 */ /* 0x000fe20007810000 */
[-CC-:B------:R-:W-:Y:S01]  /*bec0*/  FFMA.FTZ R60, R67, R56.reuse, -R12.reuse ;  /* 0x00000038433c7223 */ /* 0x180fe2000001080c */
[----:B------:R-:W-:Y:S01]  /*bed0*/  FSEL R67, R30, -INF , !P1 ;  /* 0xff8000001e437808 */ /* 0x000fe20004800000 */
[-CC-:B------:R-:W-:Y:S01]  /*bee0*/  FFMA.FTZ R47, R47, R56.reuse, -R12.reuse ;  /* 0x000000382f2f7223 */ /* 0x180fe2000001080c */
[----:B------:R-:W-:Y:S01]  /*bef0*/  FMNMX.FTZ R9, R46, R9, !PT ;  /* 0x000000092e097209 */ /* 0x000fe20007810000 */
[-CC-:B------:R-:W-:Y:S01]  /*bf00*/  FFMA.FTZ R68, R139, R56.reuse, -R12.reuse ;  /* 0x000000388b447223 */ /* 0x180fe2000001080c */
[----:B------:R-:W-:-:S01]  /*bf10*/  FFMA.FTZ R74, R99, R56, -R12 ;  /* 0x00000038634a7223 */ /* 0x000fc2000001080c */
[----:B------:R-:W-:Y:S01]  /*bf20*/  FFMA.FTZ R35, R35, R56, -R12 ;  /* 0x0000003823237223 */ /* 0x000fe2000001080c */
[----:B------:R-:W-:Y:S01]  /*bf30*/  FMNMX.FTZ R9, R48, R9, !PT ;  /* 0x0000000930097209 */ /* 0x000fe20007810000 */
[----:B------:R-:W-:Y:S01]  /*bf40*/  MUFU.EX2 R20, R20 ;  /* 0x0000001400147308 */ /* 0x000fe20000000800 */
[----:B------:R-:W-:-:S02]  /*bf50*/  ISETP.GE.AND P5, PT, R11, 0x1, PT ;  /* 0x000000010b00780c */ /* 0x000fc40003fa6270 */
        /* <DEDUP_REMOVED lines=15> */
[-CC-:B------:R-:W-:Y:S01]  /*c050*/  FFMA.FTZ R62, R49, R56.reuse, -R12.reuse ;  /* 0x00000038313e7223 */ /* 0x180fe2000001080c */
[----:B------:R-:W-:-:S01]  /*c060*/  FFMA.FTZ R49, R51, R56, -R12 ;  /* 0x0000003833317223 */ /* 0x000fc2000001080c */
[-CC-:B------:R-:W-:Y:S01]  /*c070*/  FFMA.FTZ R51, R53, R56.reuse, -R12.reuse ;  /* 0x0000003835337223 */ /* 0x180fe2000001080c */
[----:B------:R-:W-:-:S01]  /*c080*/  FFMA.FTZ R53, R55, R56, -R12 ;  /* 0x0000003837357223 */ /* 0x000fc2000001080c */
[----:B------:R-:W0:Y:S01]  /*c090*/  SHFL.BFLY PT, R70, R9, 0x2, 0x1f ;  /* 0x0c401f0009467f89 */ /* 0x000e2200000e0000 */
[----:B------:R-:W-:-:S01]  /*c0a0*/  FFMA.FTZ R55, R143, R56, -R12 ;  /* 0x000000388f377223 */ /* 0x000fc2000001080c */
[----:B------:R-:W1:Y:S08]  /*c0b0*/  MUFU.EX2 R109, R109 ;  /* 0x0000006d006d7308 */ /* 0x000e700000000800 */
[----:B------:R-:W-:Y:S08]  /*c0c0*/  MUFU.EX2 R34, R117 ;  /* 0x0000007500227308 */ /* 0x000ff00000000800 */
[----:B------:R-:W-:Y:S01]  /*c0d0*/  MUFU.EX2 R73, R73 ;  /* 0x0000004900497308 */ /* 0x000fe20000000800 */
[----:B-1----:R-:W-:-:S04]  /*c0e0*/  F2FP.SATFINITE.E4M3.F32.PACK_AB_MERGE_C R154, R109, R32, RZ ;  /* 0x000000206d9a723e */ /* 0x002fc800048070ff */
[----:B------:R-:W-:Y:S02]  /*c0f0*/  F2FP.SATFINITE.E4M3.F32.PACK_AB_MERGE_C R154, R107, R24, R154 ;  /* 0x000000186b9a723e */ /* 0x000fe4000480709a */
[----:B0-----:R-:W-:Y:S01]  /*c100*/  FMNMX.FTZ R76, R9, R70, !PT ;  /* 0x00000046094c7209 */ /* 0x001fe20007810000 */
[----:B------:R-:W-:Y:S01]  /*c110*/  FFMA.FTZ R70, R141, R56, -R12 ;  /* 0x000000388d467223 */ /* 0x000fe2000001080c */
[----:B------:R-:W-:Y:S03]  /*c120*/  MUFU.EX2 R36, R119 ;  /* 0x0000007700247308 */ /* 0x000fe60000000800 */
[----:B------:R-:W0:Y:S05]  /*c130*/  SHFL.BFLY PT, R9, R76, 0x1, 0x1f ;  /* 0x0c201f004c097f89 */ /* 0x000e2a00000e0000 */
[----:B------:R-:W1:Y:S08]  /*c140*/  MUFU.EX2 R111, R111 ;  /* 0x0000006f006f7308 */ /* 0x000e700000000800 */
[----:B------:R-:W-:Y:S08]  /*c150*/  MUFU.EX2 R79, R79 ;  /* 0x0000004f004f7308 */ /* 0x000ff00000000800 */
[----:B------:R-:W-:Y:S01]  /*c160*/  MUFU.EX2 R44, R123 ;  /* 0x0000007b002c7308 */ /* 0x000fe20000000800 */
[----:B-1----:R-:W-:-:S02]  /*c170*/  F2FP.SATFINITE.E4M3.F32.PACK_AB_MERGE_C R148, R111, R36, RZ ;  /* 0x000000246f94723e */ /* 0x002fc400048070ff */
[----:B0-----:R-:W-:Y:S01]  /*c180*/  FMNMX.FTZ R9, R76, R9, !PT ;  /* 0x000000094c097209 */ /* 0x001fe20007810000 */
[----:B------:R-:W-:-:S01]  /*c190*/  FFMA.FTZ R76, R37, R56, -R12 ;  /* 0x00000038254c7223 */ /* 0x000fc2000001080c */
[----:B------:R-:W-:Y:S02]  /*c1a0*/  F2FP.SATFINITE.E4M3.F32.PACK_AB_MERGE_C R148, R73, R34, R148 ;  /* 0x000000224994723e */ /* 0x000fe40004807094 */
[C---:B------:R-:W-:Y:S01]  /*c1b0*/  FSETP.NEU.FTZ.AND P1, PT, R9.reuse, -INF , PT ;  /* 0xff8000000900780b */ /* 0x040fe20003f3d000 */
[----:B------:R-:W-:Y:S01]  /*c1c0*/  FFMA.FTZ R71, R9, R56, -8 ;  /* 0xc100000009477423 */ /* 0x000fe20000010038 */
[----:B------:R-:W-:Y:S04]  /*c1d0*/  MUFU.EX2 R85, R85 ;  /* 0x0000005500557308 */ /* 0x000fe80000000800 */
[----:B------:R-:W-:-:S04]  /*c1e0*/  FSEL R12, R71, RZ, P1 ;  /* 0x000000ff470c7208 */ /* 0x000fc80000800000 */
        /* <DEDUP_REMOVED lines=8> */
[----:B------:R-:W-:Y:S01]  /*c270*/  MUFU.EX2 R14, R14 ;  /* 0x0000000e000e7308 */ /* 0x000fe20000000800 */
[----:B------:R-:W-:-:S01]  /*c280*/  FFMA.FTZ R59, R61, R56, -R12 ;  /* 0x000000383d3b7223 */ /* 0x000fc2000001080c */
[----:B------:R-:W-:Y:S01]  /*c290*/  FFMA.FTZ R61, R64, R56, -R12 ;  /* 0x00000038403d7223 */ /* 0x000fe2000001080c */
[----:B------:R-:W-:-:S01]  /*c2a0*/  FADD.FTZ R64, R20, R89 ;  /* 0x0000005914407221 */ /* 0x000fc20000010000 */
[-CC-:B------:R-:W-:Y:S01]  /*c2b0*/  FFMA.FTZ R80, R91, R56.reuse, -R12.reuse ;  /* 0x000000385b507223 */ /* 0x180fe2000001080c */
[----:B------:R-:W-:-:S01]  /*c2c0*/  FFMA.FTZ R37, R93, R56, -R12 ;  /* 0x000000385d257223 */ /* 0x000fc2000001080c */
[----:B------:R-:W-:Y:S01]  /*c2d0*/  FFMA.FTZ R82, R95, R56, -R12 ;  /* 0x000000385f527223 */ /* 0x000fe2000001080c */
[----:B------:R-:W-:-:S01]  /*c2e0*/  FADD.FTZ R89, R101, R64 ;  /* 0x0000004065597221 */ /* 0x000fc20000010000 */
[----:B------:R-:W0:Y:S01]  /*c2f0*/  MUFU.EX2 R25, R25 ;  /* 0x0000001900197308 */ /* 0x000e220000000800 */
[----:B------:R-:W-:-:S01]  /*c300*/  FFMA.FTZ R64, R66, R56, -R12 ;  /* 0x0000003842407223 */ /* 0x000fc2000001080c */
[----:B------:R-:W-:Y:S01]  /*c310*/  FFMA.FTZ R71, R103, R56, -R12 ;  /* 0x0000003867477223 */ /* 0x000fe2000001080c */
[----:B------:R-:W-:-:S01]  /*c320*/  FADD.FTZ R98, R24, R89 ;  /* 0x0000005918627221 */ /* 0x000fc20000010000 */
[-CC-:B------:R-:W-:Y:S01]  /*c330*/  FFMA.FTZ R84, R75, R56.reuse, -R12.reuse ;  /* 0x000000384b547223 */ /* 0x180fe2000001080c */
[----:B------:R-:W-:-:S01]  /*c340*/  FFMA.FTZ R75, R77, R56, -R12 ;  /* 0x000000384d4b7223 */ /* 0x000fc2000001080c */
[----:B------:R-:W-:Y:S01]  /*c350*/  FFMA.FTZ R86, R145, R56, -R12 ;  /* 0x0000003891567223 */ /* 0x000fe2000001080c */
[----:B------:R-:W-:-:S01]  /*c360*/  FADD.FTZ R91, R107, R98 ;  /* 0x000000626b5b7221 */ /* 0x000fc20000010000 */
[----:B------:R-:W1:Y:S01]  /*c370*/  MUFU.EX2 R15, R15 ;  /* 0x0000000f000f7308 */ /* 0x000e620000000800 */
[----:B------:R-:W-:-:S01]  /*c380*/  FFMA.FTZ R77, R147, R56, -R12 ;  /* 0x00000038934d7223 */ /* 0x000fc2000001080c */
[----:B------:R-:W-:Y:S01]  /*c390*/  FFMA.FTZ R88, R81, R56, -R12 ;  /* 0x0000003851587223 */ /* 0x000fe2000001080c */
[----:B------:R-:W-:-:S01]  /*c3a0*/  FADD.FTZ R98, R32, R91 ;  /* 0x0000005b20627221 */ /* 0x000fc20000010000 */
[-CC-:B------:R-:W-:Y:S01]  /*c3b0*/  FFMA.FTZ R81, R149, R56.reuse, -R12.reuse ;  /* 0x0000003895517223 */ /* 0x180fe2000001080c */
[----:B------:R-:W-:-:S01]  /*c3c0*/  FFMA.FTZ R90, R83, R56, -R12 ;  /* 0x00000038535a7223 */ /* 0x000fc2000001080c */
[----:B------:R-:W-:Y:S01]  /*c3d0*/  FFMA.FTZ R83, R151, R56, -R12 ;  /* 0x0000003897537223 */ /* 0x000fe2000001080c */
[----:B------:R-:W-:-:S01]  /*c3e0*/  FADD.FTZ R91, R109, R98 ;  /* 0x000000626d5b7221 */ /* 0x000fc20000010000 */
[----:B------:R-:W2:Y:S01]  /*c3f0*/  MUFU.EX2 R78, R78 ;  /* 0x0000004e004e7308 */ /* 0x000ea20000000800 */
[----:B0-----:R-:W-:-:S01]  /*c400*/  FADD.FTZ R66, R14, R25 ;  /* 0x000000190e427221 */ /* 0x001fc20000010000 */
[----:B------:R-:W-:Y:S01]  /*c410*/  FFMA.FTZ R92, R57, R56, -R12 ;  /* 0x00000038395c7223 */ /* 0x000fe2000001080c */
[----:B------:R-:W-:-:S01]  /*c420*/  FADD.FTZ R98, R34, R91 ;  /* 0x0000005b22627221 */ /* 0x000fc20000010000 */
[----:B------:R-:W-:Y:S01]  /*c430*/  F2FP.SATFINITE.E4M3.F32.PACK_AB_MERGE_C R150, R85, R44, RZ ;  /* 0x0000002c5596723e */ /* 0x000fe200048070ff */
[----:B------:R-:W-:-:S01]  /*c440*/  FFMA.FTZ R57, R153, R56, -R12 ;  /* 0x0000003899397223 */ /* 0x000fc2000001080c */
[----:B------:R-:W-:Y:S01]  /*c450*/  FFMA.FTZ R45, R45, R56, -R12 ;  /* 0x000000382d2d7223 */ /* 0x000fe2000001080c */
[----:B------:R-:W-:-:S01]  /*c460*/  FADD.FTZ R91, R73, R98 ;  /* 0x00000062495b7221 */ /* 0x000fc20000010000 */
[----:B------:R-:W0:Y:S01]  /*c470*/  MUFU.EX2 R21, R21 ;  /* 0x0000001500157308 */ /* 0x000e220000000800 */
[----:B-1----:R-:W-:-:S01]  /*c480*/  FADD.FTZ R89, R15, R66 ;  /* 0x000000420f597221 */ /* 0x002fc20000010000 */
[----:B------:R-:W-:Y:S01]  /*c490*/  FFMA.FTZ R96, R155, R56, -R12 ;  /* 0x000000389b607223 */ /* 0x000fe2000001080c */
[----:B------:R-:W-:-:S01]  /*c4a0*/  FADD.FTZ R98, R36, R91 ;  /* 0x0000005b24627221 */ /* 0x000fc20000010000 */
[-CC-:B------:R-:W-:Y:S01]  /*c4b0*/  FFMA.FTZ R8, R8, R56.reuse, -R12.reuse ;  /* 0x0000003808087223 */ /* 0x180fe2000001080c */
[----:B------:R-:W-:-:S01]  /*c4c0*/  FFMA.FTZ R41, R41, R56, -R12 ;  /* 0x0000003829297223 */ /* 0x000fc2000001080c */
[----:B------:R-:W-:Y:S01]  /*c4d0*/  F2FP.SATFINITE.E4M3.F32.PACK_AB_MERGE_C R150, R79, R40, R150 ;  /* 0x000000284f96723e */ /* 0x000fe20004807096 */
[----:B------:R-:W-:-:S01]  /*c4e0*/  FADD.FTZ R91, R111, R98 ;  /* 0x000000626f5b7221 */ /* 0x000fc20000010000 */
[----:B------:R-:W1:Y:S01]  /*c4f0*/  MUFU.EX2 R80, R80 ;  /* 0x0000005000507308 */ /* 0x000e620000000800 */
[----:B--2---:R-:W-:-:S01]  /*c500*/  FADD.FTZ R66, R78, R89 ;  /* 0x000000594e427221 */ /* 0x004fc20000010000 */
        /* <DEDUP_REMOVED lines=10> */
[-CC-:B------:R-:W-:Y:S01]  /*c5b0*/  FFMA.FTZ R29, R29, R56.reuse, -R12.reuse ;  /* 0x000000381d1d7223 */ /* 0x180fe2000001080c */
[----:B------:R-:W-:-:S01]  /*c5c0*/  FFMA.FTZ R67, R67, R56, -R12 ;  /* 0x0000003843437223 */ /* 0x000fc2000001080c */
[-CC-:B------:R-:W-:Y:S01]  /*c5d0*/  FFMA.FTZ R31, R31, R56.reuse, -R12.reuse ;  /* 0x000000381f1f7223 */ /* 0x180fe2000001080c */
[----:B------:R-:W-:-:S01]  /*c5e0*/  FFMA.FTZ R13, R13, R56, -R12 ;  /* 0x000000380d0d7223 */ /* 0x000fc2000001080c */
[----:B------:R-:W0:Y:S01]  /*c5f0*/  MUFU.EX2 R82, R82 ;  /* 0x0000005200527308 */ /* 0x000e220000000800 */
[----:B-1----:R-:W-:-:S01]  /*c600*/  FADD.FTZ R66, R80, R89 ;  /* 0x0000005950427221 */ /* 0x002fc20000010000 */
[----:B------:R-:W-:Y:S01]  /*c610*/  FFMA.FTZ R33, R33, R56, -R12 ;  /* 0x0000003821217223 */ /* 0x000fe2000001080c */
[----:B------:R-:W-:-:S04]  /*c620*/  F2FP.SATFINITE.E4M3.F32.PACK_AB_MERGE_C R78, R78, R15, RZ ;  /* 0x0000000f4e4e723e */ /* 0x000fc800048070ff */
[----:B------:R-:W-:Y:S01]  /*c630*/  F2FP.SATFINITE.E4M3.F32.PACK_AB_MERGE_C R153, R25, R14, R78 ;  /* 0x0000000e1999723e */ /* 0x000fe2000480704e */
[----:B------:R-:W1:Y:S01]  /*c640*/  MUFU.EX2 R71, R71 ;  /* 0x0000004700477308 */ /* 0x000e620000000800 */
[----:B--2---:R-:W-:-:S07]  /*c650*/  FADD.FTZ R89, R37, R66 ;  /* 0x0000004225597221 */ /* 0x004fce0000010000 */
        /* <DEDUP_REMOVED lines=12> */
[----:B------:R-:W-:Y:S01]  /*c720*/  FADD.FTZ R89, R85, R32 ;  /* 0x0000002055597221 */ /* 0x000fe20000010000 */
[----:B------:R-:W-:-:S03]  /*c730*/  F2FP.SATFINITE.E4M3.F32.PACK_AB_MERGE_C R75, R86, R75, RZ ;  /* 0x0000004b564b723e */ /* 0x000fc600048070ff */
[----:B------:R-:W-:Y:S01]  /*c740*/  FADD.FTZ R24, R52, R89 ;  /* 0x0000005934187221 */ /* 0x000fe20000010000 */
[----:B------:R-:W-:Y:S01]  /*c750*/  F2FP.SATFINITE.E4M3.F32.PACK_AB_MERGE_C R149, R84, R71, R75 ;  /* 0x000000475495723e */ /* 0x000fe2000480704b */
[----:B------:R-:W-:Y:S01]  /*c760*/  MUFU.EX2 R81, R81 ;  /* 0x0000005100517308 */ /* 0x000fe20000000800 */
[----:B--2---:R-:W-:-:S07]  /*c770*/  FADD.FTZ R85, R77, R20 ;  /* 0x000000144d557221 */ /* 0x004fce0000010000 */
[----:B------:R-:W1:Y:S01]  /*c780*/  MUFU.EX2 R87, R87 ;  /* 0x0000005700577308 */ /* 0x000e620000000800 */
[----:B0-----:R-:W-:-:S07]  /*c790*/  FADD.FTZ R20, R88, R85 ;  /* 0x0000005558147221 */ /* 0x001fce0000010000 */
[----:B------:R-:W-:Y:S08]  /*c7a0*/  MUFU.EX2 R90, R90 ;  /* 0x0000005a005a7308 */ /* 0x000ff00000000800 */
[----:B------:R-:W0:Y:S01]  /*c7b0*/  MUFU.EX2 R54, R54 ;  /* 0x0000003600367308 */ /* 0x000e220000000800 */
[----:B-1----:R-:W-:-:S07]  /*c7c0*/  FADD.FTZ R73, R87, R24 ;  /* 0x0000001857497221 */ /* 0x002fce0000010000 */
[----:B------:R-:W-:Y:S08]  /*c7d0*/  MUFU.EX2 R83, R83 ;  /* 0x0000005300537308 */ /* 0x000ff00000000800 */
[----:B------:R-:W-:Y:S01]  /*c7e0*/  MUFU.EX2 R92, R92 ;  /* 0x0000005c005c7308 */ /* 0x000fe20000000800 */
[----:B0-----:R-:W-:-:S07]  /*c7f0*/  FADD.FTZ R32, R54, R73 ;  /* 0x0000004936207221 */ /* 0x001fce0000010000 */
[----:B------:R-:W0:Y:S08]  /*c800*/  MUFU.EX2 R97, R97 ;  /* 0x0000006100617308 */ /* 0x000e300000000800 */
[----:B------:R-:W1:Y:S08]  /*c810*/  MUFU.EX2 R57, R57 ;  /* 0x0000003900397308 */ /* 0x000e700000000800 */
[----:B------:R2:W-:Y:S01]  /*c820*/  MUFU.EX2 R0, R45 ;  /* 0x0000002d00007308 */ /* 0x0005e20000000800 */
[C---:B0-----:R-:W-:Y:S01]  /*c830*/  F2FP.SATFINITE.E4M3.F32.PACK_AB_MERGE_C R144, R97.reuse, R54, RZ ;  /* 0x000000366190723e */ /* 0x041fe200048070ff */
[----:B------:R-:W-:-:S03]  /*c840*/  FADD.FTZ R97, R97, R32 ;  /* 0x0000002061617221 */ /* 0x000fc60000010000 */
[----:B------:R-:W-:-:S03]  /*c850*/  F2FP.SATFINITE.E4M3.F32.PACK_AB_MERGE_C R144, R87, R52, R144 ;  /* 0x000000345790723e */ /* 0x000fc60004807090 */
[----:B------:R-:W0:Y:S01]  /*c860*/  MUFU.EX2 R58, R58 ;  /* 0x0000003a003a7308 */ /* 0x000e220000000800 */
[----:B--2---:R-:W-:-:S01]  /*c870*/  FADD.FTZ R45, R81, R20 ;  /* 0x00000014512d7221 */ /* 0x004fc20000010000 */
[-CC-:B------:R-:W-:Y:S01]  /*c880*/  FFMA.FTZ R20, R48, R56.reuse, -R12.reuse ;  /* 0x0000003830147223 */ /* 0x180fe2000001080c */
[C---:B------:R-:W-:Y:S02]  /*c890*/  F2FP.SATFINITE.E4M3.F32.PACK_AB_MERGE_C R81, R90.reuse, R81, RZ ;  /* 0x000000515a51723e */ /* 0x040fe400048070ff */
[----:B------:R-:W-:Y:S01]  /*c8a0*/  FADD.FTZ R24, R90, R45 ;  /* 0x0000002d5a187221 */ /* 0x000fe20000010000 */
[----:B------:R-:W-:-:S01]  /*c8b0*/  FFMA.FTZ R45, R50, R56, -R12 ;  /* 0x00000038322d7223 */ /* 0x000fc2000001080c */
[----:B------:R-:W-:Y:S01]  /*c8c0*/  F2FP.SATFINITE.E4M3.F32.PACK_AB_MERGE_C R151, R88, R77, R81 ;  /* 0x0000004d5897723e */ /* 0x000fe20004807051 */
[----:B------:R-:W-:Y:S01]  /*c8d0*/  MUFU.EX2 R60, R60 ;  /* 0x0000003c003c7308 */ /* 0x000fe20000000800 */
[----:B------:R-:W-:-:S04]  /*c8e0*/  FADD.FTZ R73, R83, R24 ;  /* 0x0000001853497221 */ /* 0x000fc80000010000 */
[----:B------:R-:W-:-:S03]  /*c8f0*/  FADD.FTZ R24, R92, R73 ;  /* 0x000000495c187221 */ /* 0x000fc60000010000 */
[----:B------:R-:W2:Y:S01]  /*c900*/  MUFU.EX2 R65, R65 ;  /* 0x0000004100417308 */ /* 0x000ea20000000800 */
[----:B-1----:R-:W-:-:S01]  /*c910*/  FADD.FTZ R73, R57, R24 ;  /* 0x0000001839497221 */ /* 0x002fc20000010000 */
[----:B0-----:R-:W-:Y:S01]  /*c920*/  FADD.FTZ R32, R58, R97 ;  /* 0x000000613a207221 */ /* 0x001fe20000010000 */
[----:B------:R-:W-:-:S05]  /*c930*/  FFMA.FTZ R24, R26, R56, -R12 ;  /* 0x000000381a187223 */ /* 0x000fca000001080c */
[----:B------:R-:W0:Y:S08]  /*c940*/  MUFU.EX2 R94, R94 ;  /* 0x0000005e005e7308 */ /* 0x000e300000000800 */
[----:B------:R-:W1:Y:S01]  /*c950*/  MUFU.EX2 R63, R63 ;  /* 0x0000003f003f7308 */ /* 0x000e620000000800 */
[----:B--2---:R-:W-:-:S07]  /*c960*/  F2FP.SATFINITE.E4M3.F32.PACK_AB_MERGE_C R146, R65, R60, RZ ;  /* 0x0000003c4192723e */ /* 0x004fce00048070ff */
[----:B------:R-:W2:Y:S01]  /*c970*/  MUFU.EX2 R59, R59 ;  /* 0x0000003b003b7308 */ /* 0x000ea20000000800 */
[----:B0-----:R-:W-:-:S01]  /*c980*/  FADD.FTZ R26, R94, R73 ;  /* 0x000000495e1a7221 */ /* 0x001fc20000010000 */
[----:B------:R-:W-:-:S04]  /*c990*/  F2FP.SATFINITE.E4M3.F32.PACK_AB_MERGE_C R57, R94, R57, RZ ;  /* 0x000000395e39723e */ /* 0x000fc800048070ff */
[----:B------:R-:W-:Y:S02]  /*c9a0*/  F2FP.SATFINITE.E4M3.F32.PACK_AB_MERGE_C R145, R92, R83, R57 ;  /* 0x000000535c91723e */ /* 0x000fe40004807039 */
[----:B------:R-:W0:Y:S01]  /*c9b0*/  MUFU.EX2 R96, R96 ;  /* 0x0000006000607308 */ /* 0x000e220000000800 */
[----:B-1----:R-:W-:-:S01]  /*c9c0*/  FADD.FTZ R79, R63, R32 ;  /* 0x000000203f4f7221 */ /* 0x002fc20000010000 */
[----:B------:R-:W-:-:S03]  /*c9d0*/  F2FP.SATFINITE.E4M3.F32.PACK_AB_MERGE_C R146, R63, R58, R146 ;  /* 0x0000003a3f92723e */ /* 0x000fc60004807092 */
[----:B------:R-:W-:-:S03]  /*c9e0*/  FADD.FTZ R60, R60, R79 ;  /* 0x0000004f3c3c7221 */ /* 0x000fc60000010000 */
[----:B------:R-:W1:Y:S01]  /*c9f0*/  MUFU.EX2 R61, R61 ;  /* 0x0000003d003d7308 */ /* 0x000e620000000800 */
[----:B--2---:R-:W-:-:S01]  /*ca00*/  FADD.FTZ R63, R59, R26 ;  /* 0x0000001a3b3f7221 */ /* 0x004fc20000010000 */
[----:B------:R-:W-:-:S06]  /*ca10*/  FADD.FTZ R65, R65, R60 ;  /* 0x0000003c41417221 */ /* 0x000fcc0000010000 */
[----:B------:R-:W-:Y:S01]  /*ca20*/  MUFU.EX2 R38, R38 ;  /* 0x0000002600267308 */ /* 0x000fe20000000800 */
[----:B0-----:R-:W-:-:S07]  /*ca30*/  FADD.FTZ R26, R96, R63 ;  /* 0x0000003f601a7221 */ /* 0x001fce0000010000 */
[----:B------:R-:W0:Y:S01]  /*ca40*/  MUFU.EX2 R113, R113 ;  /* 0x0000007100717308 */ /* 0x000e220000000800 */
[----:B-1----:R-:W-:-:S07]  /*ca50*/  FADD.FTZ R63, R61, R26 ;  /* 0x0000001a3d3f7221 */ /* 0x002fce0000010000 */
[----:B------:R-:W1:Y:S08]  /*ca60*/  MUFU.EX2 R64, R64 ;  /* 0x0000004000407308 */ /* 0x000e700000000800 */
[----:B------:R-:W-:Y:S01]  /*ca70*/  MUFU.EX2 R30, R133 ;  /* 0x00000085001e7308 */ /* 0x000fe20000000800 */
[----:B0-----:R-:W-:-:S07]  /*ca80*/  F2FP.SATFINITE.E4M3.F32.PACK_AB_MERGE_C R140, R113, R38, RZ ;  /* 0x00000026718c723e */ /* 0x001fce00048070ff */
[----:B------:R-:W0:Y:S01]  /*ca90*/  MUFU.EX2 R69, R69 ;  /* 0x0000004500457308 */ /* 0x000e220000000800 */
[----:B-1----:R-:W-:-:S01]  /*caa0*/  FADD.FTZ R63, R64, R63 ;  /* 0x0000003f403f7221 */ /* 0x002fc20000010000 */
[----:B------:R-:W-:-:S04]  /*cab0*/  F2FP.SATFINITE.E4M3.F32.PACK_AB_MERGE_C R61, R64, R61, RZ ;  /* 0x0000003d403d723e */ /* 0x000fc800048070ff */
[----:B------:R-:W-:Y:S02]  /*cac0*/  F2FP.SATFINITE.E4M3.F32.PACK_AB_MERGE_C R147, R96, R59, R61 ;  /* 0x0000003b6093723e */ /* 0x000fe4000480703d */
[----:B------:R-:W1:Y:S08]  /*cad0*/  MUFU.EX2 R8, R8 ;  /* 0x0000000800087308 */ /* 0x000e700000000800 */
[----:B------:R-:W2:Y:S01]  /*cae0*/  MUFU.EX2 R41, R41 ;  /* 0x0000002900297308 */ /* 0x000ea20000000800 */
[----:B0-----:R-:W-:Y:S01]  /*caf0*/  F2FP.SATFINITE.E4M3.F32.PACK_AB_MERGE_C R140, R69, R30, R140 ;  /* 0x0000001e458c723e */ /* 0x001fe2000480708c */
[----:B------:R-:W-:-:S04]  /*cb00*/  FADD.FTZ R30, R30, R65 ;  /* 0x000000411e1e7221 */ /* 0x000fc80000010000 */
[----:B------:R-:W-:Y:S02]  /*cb10*/  FADD.FTZ R69, R69, R30 ;  /* 0x0000001e45457221 */ /* 0x000fe40000010000 */
[----:B------:R-:W0:Y:S01]  /*cb20*/  MUFU.EX2 R42, R42 ;  /* 0x0000002a002a7308 */ /* 0x000e220000000800 */
[----:B-1----:R-:W-:-:S01]  /*cb30*/  FADD.FTZ R12, R8, R63 ;  /* 0x0000003f080c7221 */ /* 0x002fc20000010000 */
[----:B------:R-:W-:-:S04]  /*cb40*/  FADD.FTZ R38, R38, R69 ;  /* 0x0000004526267221 */ /* 0x000fc80000010000 */
[----:B------:R-:W-:Y:S02]  /*cb50*/  FADD.FTZ R38, R113, R38 ;  /* 0x0000002671267221 */ /* 0x000fe40000010000 */
[----:B------:R-:W-:Y:S01]  /*cb60*/  MUFU.EX2 R49, R49 ;  /* 0x0000003100317308 */ /* 0x000fe20000000800 */
[----:B--2---:R-:W-:-:S07]  /*cb70*/  FADD.FTZ R15, R41, R12 ;  /* 0x0000000c290f7221 */ /* 0x004fce0000010000 */
[----:B------:R-:W1:Y:S01]  /*cb80*/  MUFU.EX2 R68, R68 ;  /* 0x0000004400447308 */ /* 0x000e620000000800 */
[----:B0-----:R-:W-:-:S07]  /*cb90*/  FADD.FTZ R12, R42, R15 ;  /* 0x0000000f2a0c7221 */ /* 0x001fce0000010000 */
[----:B------:R-:W0:Y:S08]  /*cba0*/  MUFU.EX2 R43, R43 ;  /* 0x0000002b002b7308 */ /* 0x000e300000000800 */
[----:B------:R-:W-:Y:S01]  /*cbb0*/  MUFU.EX2 R47, R47 ;  /* 0x0000002f002f7308 */ /* 0x000fe20000000800 */
[----:B-1----:R-:W-:-:S07]  /*cbc0*/  F2FP.SATFINITE.E4M3.F32.PACK_AB_MERGE_C R142, R68, R49, RZ ;  /* 0x00000031448e723e */ /* 0x002fce00048070ff */
[----:B------:R-:W1:Y:S01]  /*cbd0*/  MUFU.EX2 R62, R62 ;  /* 0x0000003e003e7308 */ /* 0x000e620000000800 */
[----:B0-----:R-:W-:-:S01]  /*cbe0*/  FADD.FTZ R15, R43, R12 ;  /* 0x0000000c2b0f7221 */ /* 0x001fc20000010000 */
[----:B------:R-:W-:-:S03]  /*cbf0*/  F2FP.SATFINITE.E4M3.F32.PACK_AB_MERGE_C R42, R43, R42, RZ ;  /* 0x0000002a2b2a723e */ /* 0x000fc600048070ff */
[----:B------:R-:W-:Y:S01]  /*cc00*/  FADD.FTZ R12, R0, R15 ;  /* 0x0000000f000c7221 */ /* 0x000fe20000010000 */
[----:B------:R-:W-:Y:S02]  /*cc10*/  F2FP.SATFINITE.E4M3.F32.PACK_AB_MERGE_C R141, R41, R8, R42 ;  /* 0x00000008298d723e */ /* 0x000fe4000480702a */
[----:B------:R-:W0:Y:S08]  /*cc20*/  MUFU.EX2 R39, R39 ;  /* 0x0000002700277308 */ /* 0x000e300000000800 */
[----:B------:R-:W2:Y:S01]  /*cc30*/  MUFU.EX2 R20, R20 ;  /* 0x0000001400147308 */ /* 0x000ea20000000800 */
[----:B-1----:R-:W-:Y:S01]  /*cc40*/  F2FP.SATFINITE.E4M3.F32.PACK_AB_MERGE_C R142, R62, R47, R142 ;  /* 0x0000002f3e8e723e */ /* 0x002fe2000480708e */
[----:B------:R-:W-:-:S04]  /*cc50*/  FADD.FTZ R47, R47, R38 ;  /* 0x000000262f2f7221 */ /* 0x000fc80000010000 */
[----:B------:R-:W-:Y:S02]  /*cc60*/  FADD.FTZ R62, R62, R47 ;  /* 0x0000002f3e3e7221 */ /* 0x000fe40000010000 */
[----:B------:R-:W-:Y:S01]  /*cc70*/  MUFU.EX2 R53, R53 ;  /* 0x0000003500357308 */ /* 0x000fe20000000800 */
[----:B0-----:R-:W-:-:S01]  /*cc80*/  FADD.FTZ R15, R39, R12 ;  /* 0x0000000c270f7221 */ /* 0x001fc20000010000 */
[----:B------:R-:W-:-:S04]  /*cc90*/  FADD.FTZ R49, R49, R62 ;  /* 0x0000003e31317221 */ /* 0x000fc80000010000 */
[----:B------:R-:W-:Y:S02]  /*cca0*/  FADD.FTZ R68, R68, R49 ;  /* 0x0000003144447221 */ /* 0x000fe40000010000 */
[----:B------:R-:W0:Y:S01]  /*ccb0*/  MUFU.EX2 R72, R72 ;  /* 0x0000004800487308 */ /* 0x000e220000000800 */
[----:B--2---:R-:W-:-:S07]  /*ccc0*/  FADD.FTZ R26, R20, R15 ;  /* 0x0000000f141a7221 */ /* 0x004fce0000010000 */
        /* <DEDUP_REMOVED lines=25> */
[----:B------:R-:W-:-:S04]  /*ce60*/  F2FP.SATFINITE.E4M3.F32.PACK_AB_MERGE_C R28, R29, R28, RZ ;  /* 0x0000001c1d1c723e */ /* 0x000fc800048070ff */
        /* <DEDUP_REMOVED lines=8> */
[----:B------:R-:W-:-:S06]  /*cef0*/  FADD.FTZ R35, R35, R74 ;  /* 0x0000004a23237221 */ /* 0x000fcc0000010000 */
[----:B------:R-:W0:Y:S01]  /*cf00*/  MUFU.EX2 R14, R33 ;  /* 0x00000021000e7308 */ /* 0x000e220000000800 */
[----:B--2---:R-:W-:-:S01]  /*cf10*/  FADD.FTZ R8, R12, R15 ;  /* 0x0000000f0c087221 */ /* 0x004fc20000010000 */
[----:B0-----:R-:W-:-:S03]  /*cf20*/  F2FP.SATFINITE.E4M3.F32.PACK_AB_MERGE_C R0, R14, R13, RZ ;  /* 0x0000000d0e00723e */ /* 0x001fc600048070ff */
[----:B------:R-:W-:Y:S01]  /*cf30*/  FADD.FTZ R13, R13, R8 ;  /* 0x000000080d0d7221 */ /* 0x000fe20000010000 */
[----:B------:R-:W-:Y:S01]  /*cf40*/  F2FP.SATFINITE.E4M3.F32.PACK_AB_MERGE_C R139, R12, R67, R0 ;  /* 0x000000430c8b723e */ /* 0x000fe20004807000 */
[----:B------:R-:W-:Y:S02]  /*cf50*/  FADD.FTZ R12, R76, R35 ;  /* 0x000000234c0c7221 */ /* 0x000fe40000010000 */
[----:B------:R-:W-:-:S01]  /*cf60*/  FADD.FTZ R8, R14, R13 ;  /* 0x0000000d0e087221 */ /* 0x000fc20000010000 */
[----:B------:R-:W-:Y:S02]  /*cf70*/  VIADD R0, R106, 0xfffffffe ;  /* 0xfffffffe6a007836 */ /* 0x000fe40000000000 */
[----:B------:R0:W-:Y:S04]  /*cf80*/  STL [R1+0x8], R12 ;  /* 0x0000080c01007387 */ /* 0x0001e80000100800 */
[----:B------:R0:W-:Y:S01]  /*cf90*/  STL [R1+0x4], R8 ;  /* 0x0000040801007387 */ /* 0x0001e20000100800 */
[----:B------:R-:W-:Y:S05]  /*cfa0*/  @!P5 BRA `(.L_x_1157) ;  /* 0x000000000048d947 */ /* 0x000fea0003800000 */
[C---:B------:R-:W-:Y:S01]  /*cfb0*/  ISETP.GT.AND P1, PT, R105.reuse, RZ, PT ;  /* 0x000000ff6900720c */ /* 0x040fe20003f24270 */
[----:B------:R-:W-:Y:S01]  /*cfc0*/  BSSY B0, `(.L_x_1158) ;  /* 0x000000e000007945 */ /* 0x000fe20003800000 */
[----:B0-----:R-:W-:-:S11]  /*cfd0*/  VIADD R8, R105, 0xffffffff ;  /* 0xffffffff69087836 */ /* 0x001fd60000000000 */
        /* <DEDUP_REMOVED lines=8> */
.L_x_1159:
[----:B------:R-:W-:-:S13]  /*d060*/  ISETP.NE.AND P1, PT, R11, 0x1, PT ;  /* 0x000000010b00780c */ /* 0x000fda0003f25270 */
[----:B------:R-:W0:Y:S02]  /*d070*/  @P1 LDC.64 R12, c[0x0][0x9e8] ;  /* 0x00027a00ff0c1b82 */ /* 0x000e240000000a00 */
[----:B0-----:R-:W-:-:S05]  /*d080*/  @P1 IMAD.HI.U32 R12, R8, R12, RZ ;  /* 0x0000000c080c1227 */ /* 0x001fca00078e00ff */
[----:B------:R-:W-:-:S07]  /*d090*/  @P1 SHF.R.U32.HI R8, RZ, R13, R12 ;  /* 0x0000000dff081219 */ /* 0x000fce000001160c */
.L_x_1160:
[----:B------:R-:W-:Y:S05]  /*d0a0*/  BSYNC B0 ;  /* 0x0000000000007941 */ /* 0x000fea0003800000 */
.L_x_1158:
[----:B------:R-:W-:-:S05]  /*d0b0*/  IMAD R11, R8, R11, R11 ;  /* 0x0000000b080b7224 */ /* 0x000fca00078e020b */
[----:B------:R-:W-:-:S07]  /*d0c0*/  VIMNMX R10, R10, R11, PT ;  /* 0x0000000b0a0a7248 */ /* 0x000fce0003fe0100 */
.L_x_1157:
[----:B0-----:R-:W2:Y:S01]  /*d0d0*/  LDL R8, [R1+0x48] ;  /* 0x0000480001087983 */ /* 0x001ea20000100800 */
[----:B------:R-:W-:Y:S01]  /*d0e0*/  IMAD.HI R10, R10, 0x66666667, RZ ;  /* 0x666666670a0a7827 */ /* 0x000fe200078e02ff */
[----:B------:R-:W-:Y:S01]  /*d0f0*/  ULDC UR40, c[0x0][0x9e4] ;  /* 0x0002790000287ab9 */ /* 0x000fe20000000800 */
[----:B------:R-:W-:Y:S01]  /*d100*/  ULDC UR37, c[0x0][0x9e4] ;  /* 0x0002790000257ab9 */ /* 0x000fe20000000800 */
[----:B------:R-:W-:Y:S01]  /*d110*/  ULDC UR36, c[0x0][0x988] ;  /* 0x0002620000247ab9 */ /* 0x000fe20000000800 */
[----:B------:R-:W-:Y:S01]  /*d120*/  ULDC UR39, c[0x0][0x988] ;  /* 0x0002620000277ab9 */ /* 0x000fe20000000800 */
[----:B------:R-:W-:Y:S01]  /*d130*/  SHF.R.U32.HI R11, RZ, 0x1f, R10 ;  /* 0x0000001fff0b7819 */ /* 0x000fe2000001160a */
[----:B------:R-:W-:Y:S01]  /*d140*/  ULDC UR38, c[0x0][0x988] ;  /* 0x0002620000267ab9 */ /* 0x000fe20000000800 */
[----:B------:R-:W-:Y:S01]  /*d150*/  ULDC UR42, c[0x0][0x9e0] ;  /* 0x00027800002a7ab9 */ /* 0x000fe20000000800 */
[----:B------:R-:W-:Y:S01]  /*d160*/  ULDC UR41, c[0x0][0x9e0] ;  /* 0x0002780000297ab9 */ /* 0x000fe20000000800 */
[----:B------:R-:W-:Y:S01]  /*d170*/  LEA.HI.SX32 R11, R10, R11, 0x1a ;  /* 0x0000000b0a0b7211 */ /* 0x000fe200078fd2ff */
[----:B------:R-:W-:Y:S01]  /*d180*/  BSSY B1, `(.L_x_1161) ;  /* 0x00004eb000017945 */ /* 0x000fe20003800000 */
        /* <DEDUP_REMOVED lines=16> */
[----:B--2---:R-:W-:-:S04]  /*d290*/  VIMNMX R8, R8, R11, !PT ;  /* 0x0000000b08087248 */ /* 0x004fc80007fe0100 */
[----:B------:R-:W-:Y:S01]  /*d2a0*/  ISETP.GE.AND P1, PT, R0, R8, PT ;  /* 0x000000080000720c */ /* 0x000fe20003f26270 */
[----:B------:R0:W-:-:S12]  /*d2b0*/  STL [R1+0x34], R8 ;  /* 0x0000340801007387 */ /* 0x0001d80000100800 */
[----:B0-----:R-:W-:Y:S05]  /*d2c0*/  @!P1 BRA `(.L_x_1162) ;  /* 0x0000004c00589947 */ /* 0x001fea0003800000 */
[----:B------:R-:W-:Y:S01]  /*d2d0*/  IMAD.IADD R15, R104, 0x1, R110 ;  /* 0x00000001680f7824 */ /* 0x000fe200078e026e */
[----:B------:R-:W-:Y:S01]  /*d2e0*/  BSSY B0, `(.L_x_1163) ;  /* 0x00004d0000007945 */ /* 0x000fe20003800000 */
[----:B------:R-:W-:Y:S02]  /*d2f0*/  IMAD.MOV.U32 R55, RZ, RZ, RZ ;  /* 0x000000ffff377224 */ /* 0x000fe400078e00ff */
[----:B------:R-:W-:Y:S01]  /*d300*/  VIADD R21, R15, 0x8 ;  /* 0x000000080f157836 */ /* 0x000fe20000000000 */
[----:B------:R-:W-:-:S04]  /*d310*/  LOP3.LUT R10, RZ, R15, RZ, 0x33, !PT ;  /* 0x0000000fff0a7212 */ /* 0x000fc800078e33ff */
[----:B------:R-:W-:-:S05]  /*d320*/  LOP3.LUT R8, RZ, R21, RZ, 0x33, !PT ;  /* 0x00000015ff087212 */ /* 0x000fca00078e33ff */
[----:B------:R0:W-:Y:S04]  /*d330*/  STL [R1+0x18], R8 ;  /* 0x0000180801007387 */ /* 0x0001e80000100800 */
[----:B------:R0:W-:Y:S02]  /*d340*/  STL [R1+0x1c], R10 ;  /* 0x00001c0a01007387 */ /* 0x0001e40000100800 */
.L_x_1183:
[----:B------:R-:W-:-:S05]  /*d350*/  VIADD R14, R19, 0x1 ;  /* 0x00000001130e7836 */ /* 0x000fca0000000000 */
[----:B------:R-:W-:-:S04]  /*d360*/  ISETP.NE.AND P1, PT, R14, 0x2, PT ;  /* 0x000000020e00780c */ /* 0x000fc80003f25270 */
[----:B------:R-:W-:Y:S02]  /*d370*/  SEL R11, RZ, 0x1, P1 ;  /* 0x00000001ff0b7807 */ /* 0x000fe40000800000 */
[----:B------:R-:W-:Y:S02]  /*d380*/  SEL R14, R14, RZ, P1 ;  /* 0x000000ff0e0e7207 */ /* 0x000fe40000800000 */
[----:B0-----:R-:W-:-:S05]  /*d390*/  LOP3.LUT R10, R156, R11, RZ, 0x3c, !PT ;  /* 0x0000000b9c0a7212 */ /* 0x001fca00078e3cff */
[----:B------:R0:W-:Y:S01]  /*d3a0*/  STL [R1], R10 ;  /* 0x0000000a01007387 */ /* 0x0001e20000100800 */
[----:B------:R-:W-:Y:S05]  /*d3b0*/  @!P0 BRA `(.L_x_1164) ;  /* 0x0000000000048947 */ /* 0x000fea0003800000 */
[----:B------:R-:W-:Y:S01]  /*d3c0*/  BPT.TRAP 0x1 ;  /* 0x000000040000795c */ /* 0x000fe20000300000 */
.L_x_1164:
[----:B------:R-:W-:Y:S01]  /*d3d0*/  IMAD R8, R14, 0x8, R18 ;  /* 0x000000080e087824 */ /* 0x000fe200078e0212 */
[----:B------:R-:W-:-:S04]  /*d3e0*/  SHF.L.U32 R11, R10, 0x1f, RZ ;  /* 0x0000001f0a0b7819 */ /* 0x000fc800000006ff */
[----:B------:R1:W2:Y:S01]  /*d3f0*/  SYNCS.PHASECHK.TRANS64.TRYWAIT P1, [R8+URZ+0x13230], R11 ;  /* 0x0132300b080075a7 */ /* 0x0002a2000802017f */
[----:B------:R-:W-:Y:S05]  /*d400*/  @!P0 BRA `(.L_x_1165) ;  /* 0x0000000000048947 */ /* 0x000fea0003800000 */
[----:B------:R-:W-:Y:S01]  /*d410*/  BPT.TRAP 0x1 ;  /* 0x000000040000795c */ /* 0x000fe20000300000 */
.L_x_1165:
[----:B0-----:R-:W3:Y:S01]  /*d420*/  LDL R10, [R1+0x2c] ;  /* 0x00002c00010a7983 */ /* 0x001ee20000100800 */
[----:B------:R-:W-:Y:S01]  /*d430*/  BSSY B2, `(.L_x_1166) ;  /* 0x0000007000027945 */ /* 0x000fe20003800000 */
[----:B---3--:R-:W-:-:S04]  /*d440*/  IMAD R20, R14, 0x280, R10 ;  /* 0x000002800e147824 */ /* 0x008fc800078e020a */
[C---:B------:R-:W-:Y:S02]  /*d450*/  VIADD R12, R20.reuse, 0x80 ;  /* 0x00000080140c7836 */ /* 0x040fe40000000000 */
[----:B------:R-:W-:Y:S01]  /*d460*/  VIADD R56, R20, 0x100 ;  /* 0x0000010014387836 */ /* 0x000fe20000000000 */
[----:B--2---:R-:W-:Y:S06]  /*d470*/  @P1 BRA `(.L_x_1167) ;  /* 0x0000000000081947 */ /* 0x004fec0003800000 */
[----:B------:R-:W0:Y:S02]  /*d480*/  SYNCS.PHASECHK.TRANS64.TRYWAIT P1, [R8+URZ+0x13230], R11 ;  /* 0x0132300b080075a7 */ /* 0x000e24000802017f */
[----:B0-----:R-:W-:Y:S05]  /*d490*/  @!P1 BRA `(.L_x_1168) ;  /* 0x0000015000f49947 */ /* 0x001fea0003800000 */
.L_x_1167:
[----:B------:R-:W-:Y:S05]  /*d4a0*/  BSYNC B2 ;  /* 0x0000000000027941 */ /* 0x000fea0003800000 */
.L_x_1166:
[----:B------:R-:W-:Y:S01]  /*d4b0*/  IMAD.MOV.U32 R10, RZ, RZ, R20 ;  /* 0x000000ffff0a7224 */ /* 0x000fe200078e0014 */
[----:B------:R-:W-:Y:S01]  /*d4c0*/  R2UR UR12, R4 ;  /* 0x00000000040c72ca */ /* 0x000fe200000e0000 */
[----:B01----:R-:W-:Y:S01]  /*d4d0*/  IMAD.MOV.U32 R11, RZ, RZ, -0x7fffffe0 ;  /* 0x80000020ff0b7424 */ /* 0x003fe200078e00ff */
[----:B------:R-:W-:Y:S01]  /*d4e0*/  R2UR UR13, R5 ;  /* 0x00000000050d72ca */ /* 0x000fe200000e0000 */
[----:B------:R-:W-:Y:S01]  /*d4f0*/  WARPGROUP.ARRIVE ;  /* 0x00000000000079c5 */ /* 0x000fe20000000000 */
[----:B------:R-:W-:Y:S01]  /*d500*/  R2UR UR14, R10 ;  /* 0x000000000a0e72ca */ /* 0x000fe200000e0000 */
[----:B------:R-:W-:Y:S01]  /*d510*/  IMAD.MOV.U32 R13, RZ, RZ, -0x7fffffe0 ;  /* 0x80000020ff0d7424 */ /* 0x000fe200078e00ff */
[----:B------:R-:W-:Y:S01]  /*d520*/  R2UR UR15, R11 ;  /* 0x000000000b0f72ca */ /* 0x000fe200000e0000 */
[----:B------:R-:W-:Y:S01]  /*d530*/  IMAD.MOV.U32 R10, RZ, RZ, R56 ;  /* 0x000000ffff0a7224 */ /* 0x000fe200078e0038 */
[----:B------:R-:W-:Y:S01]  /*d540*/  R2UR UR22, R12 ;  /* 0x000000000c1672ca */ /* 0x000fe200000e0000 */
[C---:B------:R-:W-:Y:S01]  /*d550*/  VIADD R12, R20.reuse, 0x180 ;  /* 0x00000180140c7836 */ /* 0x040fe20000000000 */
[----:B------:R-:W-:Y:S01]  /*d560*/  R2UR UR23, R13 ;  /* 0x000000000d1772ca */ /* 0x000fe200000e0000 */
[----:B------:R-:W-:Y:S01]  /*d570*/  VIADD R56, R20, 0x182 ;  /* 0x0000018214387836 */ /* 0x000fe20000000000 */
[----:B------:R-:W-:Y:S01]  /*d580*/  R2UR UR20, R4 ;  /* 0x00000000041472ca */ /* 0x000fe200000e0000 */
[----:B------:R-:W-:Y:S01]  /*d590*/  IMAD.MOV.U32 R57, RZ, RZ, -0x7fffffe0 ;  /* 0x80000020ff397424 */ /* 0x000fe200078e00ff */
[----:B------:R-:W-:-:S02]  /*d5a0*/  R2UR UR21, R5 ;  /* 0x00000000051572ca */ /* 0x000fc400000e0000 */
[----:B------:R-:W-:Y:S01]  /*d5b0*/  R2UR UR26, R10 ;  /* 0x000000000a1a72ca */ /* 0x000fe200000e0000 */
[----:B------:R-:W-:Y:S01]  /*d5c0*/  VIADD R10, R20, 0x200 ;  /* 0x00000200140a7836 */ /* 0x000fe20000000000 */
[----:B------:R-:W-:Y:S01]  /*d5d0*/  R2UR UR27, R11 ;  /* 0x000000000b1b72ca */ /* 0x000fe200000e0000 */
[----:B------:R-:W-:Y:S01]  /*d5e0*/  QGMMA.64x32x32.F32.E4M3.E4M3 R120, gdesc[UR12], RZ, !UPT, gsb0 ;  /* 0x006000000c7879f3 */ /* 0x000fe2000c0008ff */
[----:B------:R-:W-:Y:S02]  /*d5f0*/  R2UR UR24, R4 ;  /* 0x00000000041872ca */ /* 0x000fe400000e0000 */
[----:B------:R-:W-:Y:S02]  /*d600*/  R2UR UR25, R5 ;  /* 0x00000000051972ca */ /* 0x000fe400000e0000 */
        /* <DEDUP_REMOVED lines=8> */
[----:B------:R-:W-:Y:S01]  /*d690*/  IMAD.MOV.U32 R11, RZ, RZ, -0x7fffffe0 ;  /* 0x80000020ff0b7424 */ /* 0x000fe200078e00ff */
[----:B------:R-:W-:Y:S02]  /*d6a0*/  R2UR UR4, R4 ;  /* 0x00000000040472ca */ /* 0x000fe400000e0000 */
[----:B------:R-:W-:-:S02]  /*d6b0*/  R2UR UR5, R5 ;  /* 0x00000000050572ca */ /* 0x000fc400000e0000 */
[----:B------:R-:W-:Y:S01]  /*d6c0*/  R2UR UR18, R12 ;  /* 0x000000000c1272ca */ /* 0x000fe200000e0000 */
[----:B------:R-:W-:Y:S01]  /*d6d0*/  VIADD R12, R20, 0x102 ;  /* 0x00000102140c7836 */ /* 0x000fe20000000000 */
[----:B------:R-:W-:Y:S01]  /*d6e0*/  R2UR UR19, R13 ;  /* 0x000000000d1372ca */ /* 0x000fe200000e0000 */
[----:B------:R-:W-:Y:S01]  /*d6f0*/  IMAD.MOV.U32 R13, RZ, RZ, -0x7fffffe0 ;  /* 0x80000020ff0d7424 */ /* 0x000fe200078e00ff */
[----:B------:R-:W-:Y:S02]  /*d700*/  R2UR UR16, R6 ;  /* 0x00000000061072ca */ /* 0x000fe400000e0000 */
[----:B------:R-:W-:Y:S02]  /*d710*/  R2UR UR17, R7 ;  /* 0x00000000071172ca */ /* 0x000fe400000e0000 */
[----:B------:R-:W-:Y:S01]  /*d720*/  R2UR UR14, R10 ;  /* 0x000000000a0e72ca */ /* 0x000fe200000e0000 */
[----:B------:R-:W-:Y:S01]  /*d730*/  VIADD R10, R20, 0x202 ;  /* 0x00000202140a7836 */ /* 0x000fe20000000000 */
[----:B------:R-:W-:Y:S01]  /*d740*/  R2UR UR15, R11 ;  /* 0x000000000b0f72ca */ /* 0x000fe200000e0000 */
[----:B------:R-:W-:Y:S01]  /*d750*/  IMAD.MOV.U32 R11, RZ, RZ, -0x7fffffe0 ;  /* 0x80000020ff0b7424 */ /* 0x000fe200078e00ff */
[----:B------:R-:W-:-:S02]  /*d760*/  R2UR UR12, R6 ;  /* 0x00000000060c72ca */ /* 0x000fc400000e0000 */
        /* <DEDUP_REMOVED lines=43> */
.L_x_1169:
[----:B------:R-:W-:Y:S01]  /*da20*/  SHF.L.U32 R10, R156, 0x1f, RZ ;  /* 0x0000001f9c0a7819 */ /* 0x000fe200000006ff */
[----:B------:R-:W-:-:S04]  /*da30*/  IMAD R20, R19, 0x8, R18 ;  /* 0x0000000813147824 */ /* 0x000fc800078e0212 */
[----:B------:R0:W1:Y:S01]  /*da40*/  SYNCS.PHASECHK.TRANS64.TRYWAIT P1, [R20+URZ+0x13250], R10 ;  /* 0x0132500a140075a7 */ /* 0x000062000802017f */
[----:B------:R-:W-:Y:S05]  /*da50*/  @!P0 BRA `(.L_x_1170) ;  /* 0x0000000000048947 */ /* 0x000fea0003800000 */
[----:B------:R-:W-:Y:S01]  /*da60*/  BPT.TRAP 0x1 ;  /* 0x000000040000795c */ /* 0x000fe20000300000 */
.L_x_1170:
[----:B------:R-:W-:Y:S04]  /*da70*/  BSSY B2, `(.L_x_1171) ;  /* 0x0000004000027945 */ /* 0x000fe80003800000 */
[----:B-1----:R-:W-:Y:S05]  /*da80*/  @P1 BRA `(.L_x_1172) ;  /* 0x0000000000081947 */ /* 0x002fea0003800000 */
[----:B------:R-:W1:Y:S02]  /*da90*/  SYNCS.PHASECHK.TRANS64.TRYWAIT P1, [R20+URZ+0x13250], R10 ;  /* 0x0132500a140075a7 */ /* 0x000e64000802017f */
[----:B-1----:R-:W-:Y:S05]  /*daa0*/  @!P1 BRA `(.L_x_1173) ;  /* 0x0000014c00849947 */ /* 0x002fea0003800000 */
.L_x_1172:
[----:B------:R-:W-:Y:S05]  /*dab0*/  BSYNC B2 ;  /* 0x0000000000027941 */ /* 0x000fea0003800000 */
.L_x_1171:
[----:B01----:R-:W-:Y:S01]  /*dac0*/  VIADD R10, R18, 0x1000 ;  /* 0x00001000120a7836 */ /* 0x003fe20000000000 */
[----:B------:R-:W-:Y:S01]  /*dad0*/  WARPGROUP.ARRIVE ;  /* 0x00000000000079c5 */ /* 0x000fe20000000000 */
[----:B------:R-:W-:Y:S01]  /*dae0*/  IMAD.MOV.U32 R11, RZ, RZ, -0x3ffffff0 ;  /* 0xc0000010ff0b7424 */ /* 0x000fe200078e00ff */
[----:B------:R-:W-:Y:S02]  /*daf0*/  LOP3.LUT P1, RZ, R17, 0x10, RZ, 0xc0, !PT ;  /* 0x0000001011ff7812 */ /* 0x000fe4000782c0ff */
[----:B------:R-:W-:Y:S02]  /*db00*/  SHF.R.U32.HI R10, RZ, 0x4, R10 ;  /* 0x00000004ff0a7819 */ /* 0x000fe4000001160a */
[----:B------:R-:W-:Y:S02]  /*db10*/  R2UR UR7, R11 ;  /* 0x000000000b0772ca */ /* 0x000fe400000e0000 */
[----:B------:R-:W-:-:S04]  /*db20*/  LOP3.LUT R10, R10, 0x3fff, RZ, 0xc0, !PT ;  /* 0x00003fff0a0a7812 */ /* 0x000fc800078ec0ff */
[----:B------:R-:W-:-:S05]  /*db30*/  LOP3.LUT R10, R10, 0x10000, RZ, 0xfc, !PT ;  /* 0x000100000a0a7812 */ /* 0x000fca00078efcff */
[----:B------:R-:W-:-:S05]  /*db40*/  IMAD R10, R19, 0x280, R10 ;  /* 0x00000280130a7824 */ /* 0x000fca00078e020a */
[----:B------:R-:W-:-:S13]  /*db50*/  R2UR UR6, R10 ;  /* 0x000000000a0672ca */ /* 0x000fda00000e0000 */
[----:B------:R-:W-:Y:S01]  /*db60*/  QGMMA.64x64x32.F32.E4M3.E4M3 R24, R152, gdesc[UR4], R24, gsb0 ;  /* 0x00e0000498187df3 */ /* 0x000fe20008000818 */
[----:B------:R-:W-:Y:S02]  /*db70*/  VIADD R12, R10, 0x80 ;  /* 0x000000800a0c7836 */ /* 0x000fe40000000000 */
[----:B------:R-:W-:-:S03]  /*db80*/  IMAD.MOV.U32 R13, RZ, RZ, -0x3ffffff0 ;  /* 0xc0000010ff0d7424 */ /* 0x000fc600078e00ff */
[----:B------:R-:W-:Y:S02]  /*db90*/  R2UR UR6, R12 ;  /* 0x000000000c0672ca */ /* 0x000fe400000e0000 */
[----:B------:R-:W-:Y:S01]  /*dba0*/  R2UR UR7, R13 ;  /* 0x000000000d0772ca */ /* 0x000fe200000e0000 */
[----:B------:R-:W-:Y:S02]  /*dbb0*/  WARPGROUP.DEPBAR.LE gsb0, 0x0 ;  /* 0x00008000000079c5 */ /* 0x000fe40000010000 */
[----:B------:R-:W2:Y:S04]  /*dbc0*/  LDL R152, [R1+0x3c] ;  /* 0x00003c0001987983 */ /* 0x000ea80000100800 */
[----:B------:R-:W3:Y:S04]  /*dbd0*/  LDL R153, [R1+0x38] ;  /* 0x0000380001997983 */ /* 0x000ee80000100800 */
[----:B------:R-:W4:Y:S04]  /*dbe0*/  LDL R154, [R1+0x28] ;  /* 0x00002800019a7983 */ /* 0x000f280000100800 */
[----:B------:R-:W5:Y:S01]  /*dbf0*/  LDL R155, [R1+0x14] ;  /* 0x00001400019b7983 */ /* 0x000f620000100800 */
[----:B------:R-:W-:Y:S01]  /*dc00*/  WARPGROUP.ARRIVE ;  /* 0x00000000000079c5 */ /* 0x000fe20000000000 */
[----:B------:R-:W-:-:S02]  /*dc10*/  VIADD R12, R10, 0x100 ;  /* 0x000001000a0c7836 */ /* 0x000fc40000000000 */
[C---:B------:R-:W-:Y:S01]  /*dc20*/  FMUL.FTZ R11, R2.reuse, R120 ;  /* 0x00000078020b7220 */ /* 0x040fe20000410000 */
[----:B------:R-:W-:Y:S02]  /*dc30*/  IMAD.MOV.U32 R13, RZ, RZ, -0x3ffffff0 ;  /* 0xc0000010ff0d7424 */ /* 0x000fe400078e00ff */
[C---:B------:R-:W-:Y:S01]  /*dc40*/  FMUL.FTZ R120, R2.reuse, R124 ;  /* 0x0000007c02787220 */ /* 0x040fe20000410000 */
[----:B------:R-:W-:Y:S01]  /*dc50*/  FMUL.FTZ R124, R2, R128 ;  /* 0x00000080027c7220 */ /* 0x000fe20000410000 */
[----:B------:R-:W-:Y:S01]  /*dc60*/  QGMMA.64x64x32.F32.E4M3.E4M3 R24, R148, gdesc[UR4], R24, gsb0 ;  /* 0x00e0000494187df3 */ /* 0x000fe20008000818 */
[----:B------:R-:W-:Y:S01]  /*dc70*/  R2UR UR6, R12 ;  /* 0x000000000c0672ca */ /* 0x000fe200000e0000 */
[----:B------:R-:W-:Y:S01]  /*dc80*/  VIADD R12, R10, 0x180 ;  /* 0x000001800a0c7836 */ /* 0x000fe20000000000 */
[----:B------:R-:W-:Y:S01]  /*dc90*/  R2UR UR7, R13 ;  /* 0x000000000d0772ca */ /* 0x000fe200000e0000 */
[----:B------:R-:W-:Y:S02]  /*dca0*/  IMAD.MOV.U32 R13, RZ, RZ, -0x3ffffff0 ;  /* 0xc0000010ff0d7424 */ /* 0x000fe400078e00ff */
[C---:B------:R-:W-:Y:S01]  /*dcb0*/  FMUL.FTZ R128, R2.reuse, R132 ;  /* 0x0000008402807220 */ /* 0x040fe20000410000 */
[----:B------:R-:W-:Y:S01]  /*dcc0*/  FMUL.FTZ R132, R2, R56 ;  /* 0x0000003802847220 */ /* 0x000fe20000410000 */
[----:B------:R-:W-:-:S02]  /*dcd0*/  VIADD R56, R10, 0x200 ;  /* 0x000002000a387836 */ /* 0x000fc40000000000 */
[C---:B------:R-:W-:Y:S01]  /*dce0*/  FMUL.FTZ R61, R2.reuse, R61 ;  /* 0x0000003d023d7220 */ /* 0x040fe20000410000 */
[C---:B------:R-:W-:Y:S01]  /*dcf0*/  FMUL.FTZ R19, R2.reuse, R123 ;  /* 0x0000007b02137220 */ /* 0x040fe20000410000 */
[C---:B------:R-:W-:Y:S01]  /*dd00*/  FMUL.FTZ R123, R2.reuse, R127 ;  /* 0x0000007f027b7220 */ /* 0x040fe20000410000 */
[C---:B------:R-:W-:Y:S01]  /*dd10*/  FMUL.FTZ R127, R2.reuse, R131 ;  /* 0x00000083027f7220 */ /* 0x040fe20000410000 */
[----:B------:R0:W1:Y:S01]  /*dd20*/  MUFU.TANH R10, R61 ;  /* 0x0000003d000a7308 */ /* 0x0000620000002400 */
        /* <DEDUP_REMOVED lines=59> */
[----:B------:R-:W0:Y:S01]  /*e0e0*/  MUFU.TANH R11, R11 ;  /* 0x0000000b000b7308 */ /* 0x000e220000002400 */
[----:B------:R-:W-:-:S02]  /*e0f0*/  WARPGROUP.DEPBAR.LE gsb0, 0x0 ;  /* 0x00008000000079c5 */ /* 0x000fc40000010000 */
[----:B------:R-:W-:-:S06]  /*e100*/  WARPGROUP.ARRIVE ;  /* 0x00000000000079c5 */ /* 0x000fcc0000000000 */
[----:B------:R-:W1:Y:S01]  /*e110*/  S2R R151, SR_TID.X ;  /* 0x0000000000977919 */ /* 0x000e620000002100 */
[----:B------:R-:W0:Y:S01]  /*e120*/  MUFU.TANH R19, R19 ;  /* 0x0000001300137308 */ /* 0x000e220000002400 */
[----:B------:R-:W-:Y:S01]  /*e130*/  QGMMA.64x64x32.F32.E4M3.E4M3 R24, R144, gdesc[UR4], R24, gsb0 ;  /* 0x00e0000490187df3 */ /* 0x000fe20008000818 */
[----:B------:R-:W-:Y:S01]  /*e140*/  R2UR UR6, R12 ;  /* 0x000000000c0672ca */ /* 0x000fe200000e0000 */
[C---:B------:R-:W-:Y:S01]  /*e150*/  FMUL.FTZ R12, R2.reuse, R121 ;  /* 0x00000079020c7220 */ /* 0x040fe20000410000 */
[----:B------:R-:W-:Y:S01]  /*e160*/  R2UR UR7, R13 ;  /* 0x000000000d0772ca */ /* 0x000fe200000e0000 */
[C---:B------:R-:W-:Y:S01]  /*e170*/  FMUL.FTZ R121, R2.reuse, R125 ;  /* 0x0000007d02797220 */ /* 0x040fe20000410000 */
[C---:B------:R-:W-:Y:S01]  /*e180*/  FMUL.FTZ R125, R2.reuse, R129 ;  /* 0x00000081027d7220 */ /* 0x040fe20000410000 */
[C---:B------:R-:W-:Y:S01]  /*e190*/  FMUL.FTZ R129, R2.reuse, R133 ;  /* 0x0000008502817220 */ /* 0x040fe20000410000 */
[----:B------:R-:W-:Y:S01]  /*e1a0*/  FMUL.FTZ R133, R2, R57 ;  /* 0x0000003902857220 */ /* 0x000fe20000410000 */
[----:B------:R-:W-:-:S02]  /*e1b0*/  IMAD.MOV.U32 R57, RZ, RZ, -0x3ffffff0 ;  /* 0xc0000010ff397424 */ /* 0x000fc400078e00ff */
[C---:B------:R-:W-:Y:S01]  /*e1c0*/  FMUL.FTZ R13, R2.reuse, R122 ;  /* 0x0000007a020d7220 */ /* 0x040fe20000410000 */
[C---:B------:R-:W-:Y:S01]  /*e1d0*/  FMUL.FTZ R122, R2.reuse, R126 ;  /* 0x0000007e027a7220 */ /* 0x040fe20000410000 */
[C---:B------:R-:W-:Y:S01]  /*e1e0*/  FMUL.FTZ R126, R2.reuse, R130 ;  /* 0x00000082027e7220 */ /* 0x040fe20000410000 */
[C---:B------:R-:W-:Y:S01]  /*e1f0*/  FMUL.FTZ R130, R2.reuse, R134 ;  /* 0x0000008602827220 */ /* 0x040fe20000410000 */
[C---:B------:R-:W-:Y:S01]  /*e200*/  FMUL.FTZ R134, R2.reuse, R64 ;  /* 0x0000004002867220 */ /* 0x040fe20000410000 */
[----:B------:R-:W-:Y:S01]  /*e210*/  FMUL.FTZ R64, R2, R67 ;  /* 0x0000004302407220 */ /* 0x000fe20000410000 */
[----:B------:R-:W0:Y:S08]  /*e220*/  MUFU.TANH R12, R12 ;  /* 0x0000000c000c7308 */ /* 0x000e300000002400 */
[----:B------:R-:W0:Y:S01]  /*e230*/  MUFU.TANH R13, R13 ;  /* 0x0000000d000d7308 */ /* 0x000e220000002400 */
[----:B-1----:R-:W-:-:S04]  /*e240*/  LOP3.LUT R151, R151, 0x7f, RZ, 0xc0, !PT ;  /* 0x0000007f97977812 */ /* 0x002fc800078ec0ff */
[----:B------:R-:W-:-:S03]  /*e250*/  ISETP.NE.AND P2, PT, R151, RZ, PT ;  /* 0x000000ff9700720c */ /* 0x000fc60003f45270 */
[----:B------:R-:W1:Y:S08]  /*e260*/  MUFU.TANH R120, R120 ;  /* 0x0000007800787308 */ /* 0x000e700000002400 */
        /* <DEDUP_REMOVED lines=9> */
[----:B------:R-:W-:Y:S01]  /*e300*/  R2UR UR6, R56 ;  /* 0x00000000380672ca */ /* 0x000fe200000e0000 */
[----:B------:R-:W-:Y:S01]  /*e310*/  @!P2 VIADD R56, R8, 0x13240 ;  /* 0x000132400838a836 */ /* 0x000fe20000000000 */
[----:B------:R-:W-:Y:S01]  /*e320*/  R2UR UR7, R57 ;  /* 0x00000000390772ca */ /* 0x000fe200000e0000 */
[----:B------:R-:W-:Y:S01]  /*e330*/  FMUL.FTZ R57, R2, R70 ;  /* 0x0000004602397220 */ /* 0x000fe20000410000 */
[----:B------:R-:W-:Y:S02]  /*e340*/  IMAD R70, R0, -0xa0, RZ ;  /* 0xffffff6000467824 */ /* 0x000fe400078e02ff */
[----:B------:R-:W0:Y:S01]  /*e350*/  MUFU.TANH R127, R127 ;  /* 0x0000007f007f7308 */ /* 0x000e220000002400 */
[----:B------:R-:W-:-:S07]  /*e360*/  @!P2 PRMT R56, RZ, 0x654, R56 ;  /* 0x00000654ff38a816 */ /* 0x000fce0000000038 */
[----:B------:R2:W0:Y:S08]  /*e370*/  MUFU.TANH R8, R57 ;  /* 0x0000003900087308 */ /* 0x0004300000002400 */
        /* <DEDUP_REMOVED lines=10> */
[----:B------:R-:W-:Y:S07]  /*e420*/  QGMMA.64x64x32.F32.E4M3.E4M3 R24, R136, gdesc[UR4], R24, gsb0 ;  /* 0x00e0000488187df3 */ /* 0x000fee0008000818 */
[----:B------:R-:W0:Y:S08]  /*e430*/  MUFU.TANH R108, R108 ;  /* 0x0000006c006c7308 */ /* 0x000e300000002400 */
[----:B------:R-:W0:Y:S08]  /*e440*/  MUFU.TANH R109, R109 ;  /* 0x0000006d006d7308 */ /* 0x000e300000002400 */
[----:B------:R-:W0:Y:S01]  /*e450*/  MUFU.TANH R110, R110 ;  /* 0x0000006e006e7308 */ /* 0x000e220000002400 */
[----:B--2---:R-:W-:-:S07]  /*e460*/  IADD3 R57, R70, 0x1, R152 ;  /* 0x0000000146397810 */ /* 0x004fce0007ffe098 */
[----:B------:R-:W2:Y:S01]  /*e470*/  MUFU.TANH R111, R111 ;  /* 0x0000006f006f7308 */ /* 0x000ea20000002400 */
[----:B---3--:R-:W-:Y:S02]  /*e480*/  IMAD.IADD R57, R57, 0x1, -R153 ;  /* 0x0000000139397824 */ /* 0x008fe400078e0a99 */
[C---:B----4-:R-:W-:Y:S02]  /*e490*/  IMAD R67, R154.reuse, -0x2, R70 ;  /* 0xfffffffe9a437824 */ /* 0x050fe400078e0246 */
[----:B------:R-:W-:-:S03]  /*e4a0*/  IMAD R57, R154, -0x2, R57 ;  /* 0xfffffffe9a397824 */ /* 0x000fc600078e0239 */
[----:B------:R-:W3:Y:S08]  /*e4b0*/  MUFU.TANH R112, R112 ;  /* 0x0000007000707308 */ /* 0x000ef00000002400 */
[----:B------:R-:W4:Y:S08]  /*e4c0*/  MUFU.TANH R113, R113 ;  /* 0x0000007100717308 */ /* 0x000f300000002400 */
[----:B------:R-:W0:Y:S08]  /*e4d0*/  MUFU.TANH R114, R114 ;  /* 0x0000007200727308 */ /* 0x000e300000002400 */
[----:B------:R-:W0:Y:S08]  /*e4e0*/  MUFU.TANH R115, R115 ;  /* 0x0000007300737308 */ /* 0x000e300000002400 */
[----:B------:R-:W0:Y:S08]  /*e4f0*/  MUFU.TANH R116, R116 ;  /* 0x0000007400747308 */ /* 0x000e300000002400 */
[----:B------:R-:W0:Y:S01]  /*e500*/  MUFU.TANH R117, R117 ;  /* 0x0000007500757308 */ /* 0x000e220000002400 */
[----:B------:R-:W-:-:S02]  /*e510*/  WARPGROUP.DEPBAR.LE gsb0, 0x0 ;  /* 0x00008000000079c5 */ /* 0x000fc40000010000 */
[C---:B------:R-:W-:Y:S01]  /*e520*/  VIADD R137, R57.reuse, UR42 ;  /* 0x0000002a39897c36 */ /* 0x040fe20008000000 */
[----:B------:R0:W-:Y:S01]  /*e530*/  @!P2 SYNCS.ARRIVE.TRANS64.RED.A1T0 RZ, [R56+URZ], RZ ;  /* 0x000000ff38ffa9a7 */ /* 0x0001e2000810043f */
[----:B------:R-:W-:-:S03]  /*e540*/  VIADD R136, R57, UR43 ;  /* 0x0000002b39887c36 */ /* 0x000fc60008000000 */
[----:B------:R-:W0:Y:S01]  /*e550*/  MUFU.TANH R118, R118 ;  /* 0x0000007600767308 */ /* 0x000e220000002400 */
[C---:B-----5:R-:W-:Y:S02]  /*e560*/  IMAD.IADD R135, R155.reuse, 0x1, R137 ;  /* 0x000000019b877824 */ /* 0x060fe400078e0289 */
[----:B------:R-:W-:-:S05]  /*e570*/  IMAD.IADD R71, R155, 0x1, R136 ;  /* 0x000000019b477824 */ /* 0x000fca00078e0288 */
        /* <DEDUP_REMOVED lines=51> */
[----:B------:R-:W2:Y:S01]  /*e8b0*/  LDL R155, [R1+0x1c] ;  /* 0x00001c00019b7983 */ /* 0x000ea20000100800 */
[----:B------:R-:W-:-:S05]  /*e8c0*/  IMAD.U32 R138, RZ, RZ, UR40 ;  /* 0x00000028ff8a7e24 */ /* 0x000fca000f8e00ff */
[----:B------:R-:W-:-:S13]  /*e8d0*/  ISETP.NE.AND P1, PT, R138, 0x1, PT ;  /* 0x000000018a00780c */ /* 0x000fda0003f25270 */
[----:B0-----:R-:W2:Y:S02]  /*e8e0*/  @P1 LDC.64 R56, c[0x0][0x9e8] ;  /* 0x00027a00ff381b82 */ /* 0x001ea40000000a00 */
[----:B--2---:R-:W-:-:S04]  /*e8f0*/  @P1 IMAD.HI.U32 R56, R155, R56, RZ ;  /* 0x000000389b381227 */ /* 0x004fc800078e00ff */
[----:B------:R-:W-:Y:S01]  /*e900*/  IMAD.MOV.U32 R139, RZ, RZ, R155 ;  /* 0x000000ffff8b7224 */ /* 0x000fe200078e009b */
[----:B------:R-:W-:-:S04]  /*e910*/  @P1 SHF.R.U32.HI R139, RZ, R57, R56 ;  /* 0x00000039ff8b1219 */ /* 0x000fc80000011638 */
[----:B------:R-:W-:Y:S01]  /*e920*/  LOP3.LUT R56, RZ, R139, RZ, 0x33, !PT ;  /* 0x0000008bff387212 */ /* 0x000fe200078e33ff */
[----:B------:R-:W-:Y:S06]  /*e930*/  BRA `(.L_x_1177) ;  /* 0x0000000000187947 */ /* 0x000fec0003800000 */
.L_x_1176:
[----:B------:R-:W-:-:S05]  /*e940*/  IMAD.U32 R138, RZ, RZ, UR40 ;  /* 0x00000028ff8a7e24 */ /* 0x000fca000f8e00ff */
[----:B------:R-:W-:-:S13]  /*e950*/  ISETP.NE.AND P1, PT, R138, 0x1, PT ;  /* 0x000000018a00780c */ /* 0x000fda0003f25270 */
[----:B0-----:R-:W0:Y:S02]  /*e960*/  @P1 LDC.64 R56, c[0x0][0x9e8] ;  /* 0x00027a00ff381b82 */ /* 0x001e240000000a00 */
[----:B0-----:R-:W-:-:S04]  /*e970*/  @P1 IMAD.HI.U32 R139, R15, R56, RZ ;  /* 0x000000380f8b1227 */ /* 0x001fc800078e00ff */
[----:B------:R-:W-:Y:S01]  /*e980*/  IMAD.MOV.U32 R56, RZ, RZ, R15 ;  /* 0x000000ffff387224 */ /* 0x000fe200078e000f */
[----:B------:R-:W-:-:S07]  /*e990*/  @P1 SHF.R.U32.HI R56, RZ, R57, R139 ;  /* 0x00000039ff381219 */ /* 0x000fce000001168b */
.L_x_1177:
[----:B------:R-:W-:Y:S05]  /*e9a0*/  BSYNC B2 ;  /* 0x0000000000027941 */ /* 0x000fea0003800000 */
.L_x_1175:
[----:B------:R-:W-:-:S05]  /*e9b0*/  IMAD R56, R56, R138, R67 ;  /* 0x0000008a38387224 */ /* 0x000fca00078e0243 */
[----:B------:R-:W-:Y:S02]  /*e9c0*/  VIMNMX R71, R71, R56, !PT ;  /* 0x0000003847477248 */ /* 0x000fe40007fe0100 */
[----:B------:R-:W-:-:S07]  /*e9d0*/  VIADDMNMX R135, R56, R138, R135, PT ;  /* 0x0000008a38877246 */ /* 0x000fce0003800187 */
.L_x_1174:
[C---:B------:R-:W-:Y:S01]  /*e9e0*/  ISETP.GE.AND P1, PT, R70.reuse, 0x2, PT ;  /* 0x000000024600780c */ /* 0x040fe20003f26270 */
[----:B0-----:R-:W2:Y:S01]  /*e9f0*/  LDL R56, [R1+0x20] ;  /* 0x0000200001387983 */ /* 0x001ea20000100800 */
[----:B------:R-:W-:Y:S02]  /*ea00*/  ISETP.GE.AND P2, PT, R70, 0x9, PT ;  /* 0x000000094600780c */ /* 0x000fe40003f46270 */
[C---:B------:R-:W-:Y:S02]  /*ea10*/  ISETP.GT.AND P3, PT, R71.reuse, 0x1, !P1 ;  /* 0x000000014700780c */ /* 0x040fe40004f64270 */
[----:B------:R-:W-:Y:S02]  /*ea20*/  ISETP.GT.AND P4, PT, R71, 0x8, !P2 ;  /* 0x000000084700780c */ /* 0x000fe40005784270 */
[C---:B------:R-:W-:Y:S02]  /*ea30*/  ISETP.LT.OR P3, PT, R135.reuse, 0x2, P3 ;  /* 0x000000028700780c */ /* 0x040fe40001f61670 */
[----:B------:R-:W-:-:S02]  /*ea40*/  ISETP.LT.OR P4, PT, R135, 0x9, P4 ;  /* 0x000000098700780c */ /* 0x000fc40002781670 */
[----:B------:R-:W-:Y:S02]  /*ea50*/  FSEL R12, R12, -INF , !P3 ;  /* 0xff8000000c0c7808 */ /* 0x000fe40005800000 */
[----:B------:R-:W-:Y:S02]  /*ea60*/  ISETP.GE.AND P3, PT, R70, 0xa, PT ;  /* 0x0000000a4600780c */ /* 0x000fe40003f66270 */
[----:B------:R-:W-:Y:S02]  /*ea70*/  FSEL R120, R120, -INF , !P4 ;  /* 0xff80000078787808 */ /* 0x000fe40006000000 */
[----:B------:R-:W-:Y:S02]  /*ea80*/  ISETP.GT.AND P4, PT, R71, 0x9, !P3 ;  /* 0x000000094700780c */ /* 0x000fe40005f84270 */
[----:B------:R-:W-:Y:S02]  /*ea90*/  LOP3.LUT R17, R17, 0xfffffffd, RZ, 0xc0, !PT ;  /* 0xfffffffd11117812 */ /* 0x000fe400078ec0ff */
[----:B------:R-:W-:-:S02]  /*eaa0*/  ISETP.LT.OR P4, PT, R135, 0xa, P4 ;  /* 0x0000000a8700780c */ /* 0x000fc40002781670 */
[----:B------:R-:W-:Y:S02]  /*eab0*/  LOP3.LUT R16, R16, 0x7fffffff, RZ, 0xc0, !PT ;  /* 0x7fffffff10107812 */ /* 0x000fe400078ec0ff */
        /* <DEDUP_REMOVED lines=11> */
[----:B------:R-:W-:Y:S02]  /*eb70*/  ISETP.GT.AND P6, PT, R71, 0x18, !P6 ;  /* 0x000000184700780c */ /* 0x000fe400077c4270 */
[----:B------:R-:W-:Y:S02]  /*eb80*/  LOP3.LUT R17, R17, 0xfffffffe, RZ, 0xc0, !PT ;  /* 0xfffffffe11117812 */ /* 0x000fe400078ec0ff */
        /* <DEDUP_REMOVED lines=54> */
[----:B------:R-:W-:Y:S01]  /*eef0*/  ISETP.LT.OR P6, PT, R135, 0x3a, P6 ;  /* 0x0000003a8700780c */ /* 0x000fe200037c1670 */
[C---:B--2---:R-:W-:Y:S02]  /*ef00*/  IMAD.IADD R137, R56.reuse, 0x1, R137 ;  /* 0x0000000138897824 */ /* 0x044fe400078e0289 */
[----:B------:R-:W-:Y:S01]  /*ef10*/  IMAD.IADD R136, R56, 0x1, R136 ;  /* 0x0000000138887824 */ /* 0x000fe200078e0288 */
[----:B------:R-:W-:-:S02]  /*ef20*/  FSEL R117, R117, -INF , !P6 ;  /* 0xff80000075757808 */ /* 0x000fc40007000000 */
        /* <DEDUP_REMOVED lines=148> */
[----:B------:R-:W-:-:S13]  /*f870*/  LOP3.LUT P6, RZ, R17, 0x10, RZ, 0xc0, !PT ;  /* 0x0000001011ff7812 */ /* 0x000fda00078cc0ff */
[----:B------:R-:W-:Y:S05]  /*f880*/  @!P6 BRA `(.L_x_1178) ;  /* 0x000000000058e947 */ /* 0x000fea0003800000 */
[----:B------:R-:W-:Y:S01]  /*f890*/  ISETP.GT.AND P6, PT, R21, -0x1, PT ;  /* 0xffffffff1500780c */ /* 0x000fe20003fc4270 */
[----:B------:R-:W-:-:S12]  /*f8a0*/  BSSY B2, `(.L_x_1179) ;  /* 0x0000011000027945 */ /* 0x000fd80003800000 */
[----:B------:R-:W-:Y:S05]  /*f8b0*/  @P6 BRA `(.L_x_1180) ;  /* 0x0000000000246947 */ /* 0x000fea0003800000 */
[----:B------:R-:W2:Y:S01]  /*f8c0*/  LDL R139, [R1+0x18] ;  /* 0x00001800018b7983 */ /* 0x000ea20000100800 */
[----:B------:R-:W-:-:S05]  /*f8d0*/  IMAD.U32 R56, RZ, RZ, UR40 ;  /* 0x00000028ff387e24 */ /* 0x000fca000f8e00ff */
[----:B------:R-:W-:-:S13]  /*f8e0*/  ISETP.NE.AND P6, PT, R56, 0x1, PT ;  /* 0x000000013800780c */ /* 0x000fda0003fc5270 */
[----:B------:R-:W2:Y:S02]  /*f8f0*/  @P6 LDC.64 R10, c[0x0][0x9e8] ;  /* 0x00027a00ff0a6b82 */ /* 0x000ea40000000a00 */
[----:B--2---:R-:W-:-:S04]  /*f900*/  @P6 IMAD.HI.U32 R10, R139, R10, RZ ;  /* 0x0000000a8b0a6227 */ /* 0x004fc800078e00ff */
[----:B------:R-:W-:Y:S01]  /*f910*/  IMAD.MOV.U32 R70, RZ, RZ, R139 ;  /* 0x000000ffff467224 */ /* 0x000fe200078e008b */
[----:B------:R-:W-:-:S04]  /*f920*/  @P6 SHF.R.U32.HI R70, RZ, R11, R10 ;  /* 0x0000000bff466219 */ /* 0x000fc8000001160a */
[----:B------:R-:W-:Y:S01]  /*f930*/  LOP3.LUT R10, RZ, R70, RZ, 0x33, !PT ;  /* 0x00000046ff0a7212 */ /* 0x000fe200078e33ff */
[----:B------:R-:W-:Y:S06]  /*f940*/  BRA `(.L_x_1181) ;  /* 0x0000000000187947 */ /* 0x000fec0003800000 */
.L_x_1180:
[----:B------:R-:W-:-:S05]  /*f950*/  IMAD.U32 R56, RZ, RZ, UR40 ;  /* 0x00000028ff387e24 */ /* 0x000fca000f8e00ff */
[----:B------:R-:W-:-:S13]  /*f960*/  ISETP.NE.AND P6, PT, R56, 0x1, PT ;  /* 0x000000013800780c */ /* 0x000fda0003fc5270 */
[----:B------:R-:W0:Y:S02]  /*f970*/  @P6 LDC.64 R10, c[0x0][0x9e8] ;  /* 0x00027a00ff0a6b82 */ /* 0x000e240000000a00 */
[----:B0-----:R-:W-:-:S04]  /*f980*/  @P6 IMAD.HI.U32 R70, R21, R10, RZ ;  /* 0x0000000a15466227 */ /* 0x001fc800078e00ff */
[----:B------:R-:W-:Y:S01]  /*f990*/  IMAD.MOV.U32 R10, RZ, RZ, R21 ;  /* 0x000000ffff0a7224 */ /* 0x000fe200078e0015 */
[----:B------:R-:W-:-:S07]  /*f9a0*/  @P6 SHF.R.U32.HI R10, RZ, R11, R70 ;  /* 0x0000000bff0a6219 */ /* 0x000fce0000011646 */
.L_x_1181:
[----:B------:R-:W-:Y:S05]  /*f9b0*/  BSYNC B2 ;  /* 0x0000000000027941 */ /* 0x000fea0003800000 */
.L_x_1179:
[----:B------:R-:W-:-:S05]  /*f9c0*/  IMAD R67, R10, R56, R67 ;  /* 0x000000380a437224 */ /* 0x000fca00078e0243 */
[----:B------:R-:W-:Y:S02]  /*f9d0*/  VIMNMX R136, R136, R67, !PT ;  /* 0x0000004388887248 */ /* 0x000fe40007fe0100 */
[----:B------:R-:W-:-:S07]  /*f9e0*/  VIADDMNMX R137, R67, R56, R137, PT ;  /* 0x0000003843897246 */ /* 0x000fce0003800189 */
.L_x_1178:
[C---:B------:R-:W-:Y:S01]  /*f9f0*/  ISETP.GT.AND P1, PT, R136.reuse, 0x1, !P1 ;  /* 0x000000018800780c */ /* 0x040fe20004f24270 */
[----:B------:R-:W2:Y:S01]  /*fa00*/  LDL.LU R135, [R1+0x8] ;  /* 0x0000080001877983 */ /* 0x000ea20000300800 */
[----:B------:R-:W-:Y:S02]  /*fa10*/  LOP3.LUT P6, RZ, R17, 0x2, RZ, 0xc0, !PT ;  /* 0x0000000211ff7812 */ /* 0x000fe400078cc0ff */
[----:B------:R-:W-:Y:S01]  /*fa20*/  ISETP.LT.OR P1, PT, R137, 0x2, P1 ;  /* 0x000000028900780c */ /* 0x000fe20000f21670 */
[----:B------:R-:W3:Y:S01]  /*fa30*/  LDL.LU R71, [R1+0x4] ;  /* 0x0000040001477983 */ /* 0x000ee20000300800 */
[----:B------:R-:W-:Y:S01]  /*fa40*/  LOP3.LUT R17, R17, 0xffffffdf, RZ, 0xc0, !PT ;  /* 0xffffffdf11117812 */ /* 0x000fe200078ec0ff */
[----:B------:R-:W-:Y:S01]  /*fa50*/  IMAD.U32 R56, RZ, RZ, UR39 ;  /* 0x00000027ff387e24 */ /* 0x000fe2000f8e00ff */
[----:B------:R-:W-:Y:S02]  /*fa60*/  FSEL R19, R19, -INF , !P1 ;  /* 0xff80000013137808 */ /* 0x000fe40004800000 */
[----:B------:R-:W-:-:S02]  /*fa70*/  ISETP.GT.AND P1, PT, R136, 0x18, !P6 ;  /* 0x000000188800780c */ /* 0x000fc40007724270 */
[----:B------:R-:W-:Y:S02]  /*fa80*/  @P0 LOP3.LUT R17, R17, 0x20, RZ, 0xfc, !PT ;  /* 0x0000002011110812 */ /* 0x000fe400078efcff */
[----:B------:R-:W-:Y:S02]  /*fa90*/  ISETP.LT.OR P1, PT, R137, 0x19, P1 ;  /* 0x000000198900780c */ /* 0x000fe40000f21670 */
[----:B------:R-:W-:Y:S02]  /*faa0*/  ISETP.GT.AND P5, PT, R136, 0x11, !P5 ;  /* 0x000000118800780c */ /* 0x000fe40006fa4270 */
[----:B------:R-:W-:Y:S02]  /*fab0*/  FSEL R130, R130, -INF , !P1 ;  /* 0xff80000082827808 */ /* 0x000fe40004800000 */
[----:B------:R-:W-:Y:S02]  /*fac0*/  LOP3.LUT P1, RZ, R17, 0x1, RZ, 0xc0, !PT ;  /* 0x0000000111ff7812 */ /* 0x000fe4000782c0ff */
[----:B------:R-:W-:-:S02]  /*fad0*/  ISETP.LT.OR P5, PT, R137, 0x12, P5 ;  /* 0x000000128900780c */ /* 0x000fc40002fa1670 */
[C---:B------:R-:W-:Y:S02]  /*fae0*/  ISETP.GT.AND P1, PT, R136.reuse, 0x19, !P1 ;  /* 0x000000198800780c */ /* 0x040fe40004f24270 */
[----:B------:R-:W-:Y:S02]  /*faf0*/  FSEL R127, R127, -INF , !P5 ;  /* 0xff8000007f7f7808 */ /* 0x000fe40006800000 */
[----:B------:R-:W-:Y:S02]  /*fb00*/  ISETP.LT.OR P1, PT, R137, 0x1a, P1 ;  /* 0x0000001a8900780c */ /* 0x000fe40000f21670 */
[----:B------:R-:W-:Y:S02]  /*fb10*/  ISETP.GT.AND P4, PT, R136, 0x10, !P4 ;  /* 0x000000108800780c */ /* 0x000fe40006784270 */
[----:B------:R-:W-:Y:S02]  /*fb20*/  FSEL R131, R131, -INF , !P1 ;  /* 0xff80000083837808 */ /* 0x000fe40004800000 */
[----:B------:R-:W-:-:S02]  /*fb30*/  LOP3.LUT P1, RZ, R16, 0x80000000, RZ, 0xc0, !PT ;  /* 0x8000000010ff7812 */ /* 0x000fc4000782c0ff */
[----:B------:R-:W-:Y:S02]  /*fb40*/  LOP3.LUT P5, RZ, R16, 0x20000000, RZ, 0xc0, !PT ;  /* 0x2000000010ff7812 */ /* 0x000fe400078ac0ff */
[----:B------:R-:W-:Y:S02]  /*fb50*/  ISETP.GT.AND P1, PT, R136, 0x20, !P1 ;  /* 0x000000208800780c */ /* 0x000fe40004f24270 */
[C---:B------:R-:W-:Y:S02]  /*fb60*/  ISETP.LT.OR P4, PT, R137.reuse, 0x11, P4 ;  /* 0x000000118900780c */ /* 0x040fe40002781670 */
[----:B------:R-:W-:Y:S02]  /*fb70*/  ISETP.LT.OR P1, PT, R137, 0x21, P1 ;  /* 0x000000218900780c */ /* 0x000fe40000f21670 */
[----:B------:R-:W-:Y:S02]  /*fb80*/  FSEL R126, R126, -INF , !P4 ;  /* 0xff8000007e7e7808 */ /* 0x000fe40006000000 */
[----:B------:R-:W-:-:S02]  /*fb90*/  FSEL R106, R106, -INF , !P1 ;  /* 0xff8000006a6a7808 */ /* 0x000fc40004800000 */
[----:B------:R-:W-:Y:S02]  /*fba0*/  LOP3.LUT P1, RZ, R16, 0x40000000, RZ, 0xc0, !PT ;  /* 0x4000000010ff7812 */ /* 0x000fe4000782c0ff */
[C---:B------:R-:W-:Y:S02]  /*fbb0*/  ISETP.GT.AND P3, PT, R136.reuse, 0x9, !P3 ;  /* 0x000000098800780c */ /* 0x040fe40005f64270 */
[----:B------:R-:W-:Y:S02]  /*fbc0*/  ISETP.GT.AND P1, PT, R136, 0x21, !P1 ;  /* 0x000000218800780c */ /* 0x000fe40004f24270 */
[----:B------:R-:W-:Y:S02]  /*fbd0*/  LOP3.LUT P4, RZ, R16, 0x10000000, RZ, 0xc0, !PT ;  /* 0x1000000010ff7812 */ /* 0x000fe4000788c0ff */
[C---:B------:R-:W-:Y:S02]  /*fbe0*/  ISETP.LT.OR P1, PT, R137.reuse, 0x22, P1 ;  /* 0x000000228900780c */ /* 0x040fe40000f21670 */
[----:B------:R-:W-:-:S02]  /*fbf0*/  ISETP.LT.OR P3, PT, R137, 0xa, P3 ;  /* 0x0000000a8900780c */ /* 0x000fc40001f61670 */
[----:B------:R-:W-:Y:S02]  /*fc00*/  FSEL R107, R107, -INF , !P1 ;  /* 0xff8000006b6b7808 */ /* 0x000fe40004800000 */
[C---:B------:R-:W-:Y:S02]  /*fc10*/  ISETP.GT.AND P1, PT, R136.reuse, 0x28, !P5 ;  /* 0x000000288800780c */ /* 0x040fe40006f24270 */
[----:B------:R-:W-:Y:S02]  /*fc20*/  FSEL R123, R123, -INF , !P3 ;  /* 0xff8000007b7b7808 */ /* 0x000fe40005800000 */
[----:B------:R-:W-:Y:S02]  /*fc30*/  ISETP.LT.OR P1, PT, R137, 0x29, P1 ;  /* 0x000000298900780c */ /* 0x000fe40000f21670 */
[----:B------:R-:W-:Y:S02]  /*fc40*/  ISETP.GT.AND P2, PT, R136, 0x8, !P2 ;  /* 0x000000088800780c */ /* 0x000fe40005744270 */
[----:B------:R-:W-:-:S02]  /*fc50*/  FSEL R110, R110, -INF , !P1 ;  /* 0xff8000006e6e7808 */ /* 0x000fc40004800000 */
[----:B------:R-:W-:Y:S02]  /*fc60*/  ISETP.GT.AND P1, PT, R136, 0x29, !P4 ;  /* 0x000000298800780c */ /* 0x000fe40006724270 */
[----:B------:R-:W-:Y:S02]  /*fc70*/  LOP3.LUT P3, RZ, R16, 0x8000000, RZ, 0xc0, !PT ;  /* 0x0800000010ff7812 */ /* 0x000fe4000786c0ff */
[C---:B------:R-:W-:Y:S02]  /*fc80*/  ISETP.LT.OR P1, PT, R137.reuse, 0x2a, P1 ;  /* 0x0000002a8900780c */ /* 0x040fe40000f21670 */
[----:B------:R-:W-:Y:S02]  /*fc90*/  ISETP.LT.OR P2, PT, R137, 0x9, P2 ;  /* 0x000000098900780c */ /* 0x000fe40001741670 */
[----:B------:R-:W-:Y:S02]  /*fca0*/  FSEL R111, R111, -INF , !P1 ;  /* 0xff8000006f6f7808 */ /* 0x000fe40004800000 */
[----:B------:R-:W-:-:S02]  /*fcb0*/  ISETP.GT.AND P1, PT, R136, 0x30, !P3 ;  /* 0x000000308800780c */ /* 0x000fc40005f24270 */
[----:B------:R-:W-:Y:S02]  /*fcc0*/  FSEL R122, R122, -INF , !P2 ;  /* 0xff8000007a7a7808 */ /* 0x000fe40005000000 */
[----:B------:R-:W-:Y:S02]  /*fcd0*/  ISETP.LT.OR P1, PT, R137, 0x31, P1 ;  /* 0x000000318900780c */ /* 0x000fe40000f21670 */
[----:B------:R-:W-:Y:S02]  /*fce0*/  LOP3.LUT P2, RZ, R16, 0x4000000, RZ, 0xc0, !PT ;  /* 0x0400000010ff7812 */ /* 0x000fe4000784c0ff */
[----:B------:R-:W-:Y:S02]  /*fcf0*/  FSEL R114, R114, -INF , !P1 ;  /* 0xff80000072727808 */ /* 0x000fe40004800000 */
[----:B------:R-:W-:Y:S02]  /*fd00*/  ISETP.GT.AND P1, PT, R136, 0x31, !P2 ;  /* 0x000000318800780c */ /* 0x000fe40005724270 */
[----:B------:R-:W-:-:S02]  /*fd10*/  LOP3.LUT P0, RZ, R16, 0x2000000, RZ, 0xc0, !PT ;  /* 0x0200000010ff7812 */ /* 0x000fc4000780c0ff */
[----:B------:R-:W-:Y:S02]  /*fd20*/  ISETP.LT.OR P1, PT, R137, 0x32, P1 ;  /* 0x000000328900780c */ /* 0x000fe40000f21670 */
[----:B------:R-:W-:Y:S02]  /*fd30*/  LOP3.LUT P6, RZ, R16, 0x1000000, RZ, 0xc0, !PT ;  /* 0x0100000010ff7812 */ /* 0x000fe400078cc0ff */
[----:B------:R-:W-:Y:S02]  /*fd40*/  FSEL R115, R115, -INF , !P1 ;  /* 0xff80000073737808 */ /* 0x000fe40004800000 */
        /* <DEDUP_REMOVED lines=22> */
[C---:B------:R-:W-:Y:S02]  /*feb0*/  LOP3.LUT P5, RZ, R16.reuse, 0x80000, RZ, 0xc0, !PT ;  /* 0x0008000010ff7812 */ /* 0x040fe400078ac0ff */
[----:B------:R-:W-:Y:S02]  /*fec0*/  FSEL R91, R91, -INF , !P1 ;  /* 0xff8000005b5b7808 */ /* 0x000fe40004800000 */
[----:B------:R-:W-:Y:S02]  /*fed0*/  LOP3.LUT P1, RZ, R16, 0x200000, RZ, 0xc0, !PT ;  /* 0x0020000010ff7812 */ /* 0x000fe4000782c0ff */
[----:B------:R-:W-:Y:S02]  /*fee0*/  FMNMX.FTZ R10, R105, R10, !PT ;  /* 0x0000000a690a7209 */ /* 0x000fe40007810000 */
[----:B------:R-:W-:-:S02]  /*fef0*/  ISETP.GT.AND P1, PT, R136, 0x48, !P1 ;  /* 0x000000488800780c */ /* 0x000fc40004f24270 */
[----:B------:R-:W-:Y:S02]  /*ff00*/  FMNMX.FTZ R10, R108, R10, !PT ;  /* 0x0000000a6c0a7209 */ /* 0x000fe40007810000 */
[----:B------:R-:W-:Y:S02]  /*ff10*/  ISETP.LT.OR P1, PT, R137, 0x49, P1 ;  /* 0x000000498900780c */ /* 0x000fe40000f21670 */
[----:B------:R-:W-:Y:S02]  /*ff20*/  LOP3.LUT P4, RZ, R16, 0x40000, RZ, 0xc0, !PT ;  /* 0x0004000010ff7812 */ /* 0x000fe4000788c0ff */
[----:B------:R-:W-:Y:S02]  /*ff30*/  FSEL R94, R94, -INF , !P1 ;  /* 0xff8000005e5e7808 */ /* 0x000fe40004800000 */
[----:B------:R-:W-:Y:S02]  /*ff40*/  LOP3.LUT P1, RZ, R16, 0x100000, RZ, 0xc0, !PT ;  /* 0x0010000010ff7812 */ /* 0x000fe4000782c0ff */
[----:B------:R-:W-:-:S02]  /*ff50*/  FMNMX.FTZ R10, R109, R10, !PT ;  /* 0x0000000a6d0a7209 */ /* 0x000fc40007810000 */
[----:B------:R-:W-:Y:S02]  /*ff60*/  ISETP.GT.AND P1, PT, R136, 0x49, !P1 ;  /* 0x000000498800780c */ /* 0x000fe40004f24270 */
[----:B------:R-:W-:Y:S02]  /*ff70*/  FMNMX.FTZ R10, R112, R10, !PT ;  /* 0x0000000a700a7209 */ /* 0x000fe40007810000 */
[----:B------:R-:W-:Y:S02]  /*ff80*/  ISETP.LT.OR P1, PT, R137, 0x4a, P1 ;  /* 0x0000004a8900780c */ /* 0x000fe40000f21670 */
[----:B------:R-:W-:Y:S02]  /*ff90*/  LOP3.LUT P3, RZ, R16, 0x20000, RZ, 0xc0, !PT ;  /* 0x0002000010ff7812 */ /* 0x000fe4000786c0ff */
[----:B------:R-:W-:Y:S02]  /*ffa0*/  FSEL R95, R95, -INF , !P1 ;  /* 0xff8000005f5f7808 */ /* 0x000fe40004800000 */
[----:B------:R-:W-:-:S02]  /*ffb0*/  ISETP.GT.AND P1, PT, R136, 0x50, !P5 ;  /* 0x000000508800780c */ /* 0x000fc40006f24270 */
[----:B------:R-:W-:Y:S02]  /*ffc0*/  FMNMX.FTZ R10, R113, R10, !PT ;  /* 0x0000000a710a7209 */ /* 0x000fe40007810000 */
[----:B------:R-:W-:Y:S02]  /*ffd0*/  ISETP.LT.OR P1, PT, R137, 0x51, P1 ;  /* 0x000000518900780c */ /* 0x000fe40000f21670 */
[----:B------:R-:W-:Y:S02]  /*ffe0*/  FMNMX.FTZ R10, R116, R10, !PT ;  /* 0x0000000a740a7209 */ /* 0x000fe40007810000 */
[----:B------:R-:W-:Y:S02]  /*fff0*/  FSEL R98, R98, -INF , !P1 ;  /* 0xff80000062627808 */ /* 0x000fe40004800000 */
[----:B------:R-:W-:Y:S02]  /*10000*/  ISETP.GT.AND P1, PT, R136, 0x51, !P4 ;  /* 0x000000518800780c */ /* 0x000fe40006724270 */
[----:B------:R-:W-:-:S02]  /*10010*/  FMNMX.FTZ R10, R117, R10, !PT ;  /* 0x0000000a750a7209 */ /* 0x000fc40007810000 */
        /* <DEDUP_REMOVED lines=17> */
[----:B------:R-:W-:-:S02]  /*10130*/  FMNMX.FTZ R10, R96, R10, !PT ;  /* 0x0000000a600a7209 */ /* 0x000fc40007810000 */
[----:B------:R-:W-:Y:S02]  /*10140*/  FSEL R74, R74, -INF , !P1 ;  /* 0xff8000004a4a7808 */ /* 0x000fe40004800000 */
[----:B------:R-:W-:Y:S02]  /*10150*/  ISETP.GT.AND P1, PT, R136, 0x61, !P6 ;  /* 0x000000618800780c */ /* 0x000fe40007724270 */
[----:B------:R-:W-:Y:S02]  /*10160*/  FMNMX.FTZ R10, R97, R10, !PT ;  /* 0x0000000a610a7209 */ /* 0x000fe40007810000 */
[----:B------:R-:W-:Y:S02]  /*10170*/  ISETP.LT.OR P1, PT, R137, 0x62, P1 ;  /* 0x000000628900780c */ /* 0x000fe40000f21670 */
[----:B------:R-:W-:Y:S02]  /*10180*/  FMNMX.FTZ R10, R100, R10, !PT ;  /* 0x0000000a640a7209 */ /* 0x000fe40007810000 */
[----:B------:R-:W-:-:S02]  /*10190*/  LOP3.LUT P0, RZ, R16, 0x1, RZ, 0xc0, !PT ;  /* 0x0000000110ff7812 */ /* 0x000fc4000780c0ff */
[----:B------:R-:W-:Y:S02]  /*101a0*/  FSEL R75, R75, -INF , !P1 ;  /* 0xff8000004b4b7808 */ /* 0x000fe40004800000 */
[----:B------:R-:W-:Y:S02]  /*101b0*/  LOP3.LUT P1, RZ, R16, 0x2000, RZ, 0xc0, !PT ;  /* 0x0000200010ff7812 */ /* 0x000fe4000782c0ff */
[----:B------:R-:W-:Y:S02]  /*101c0*/  FMNMX.FTZ R10, R101, R10, !PT ;  /* 0x0000000a650a7209 */ /* 0x000fe40007810000 */
[C---:B------:R-:W-:Y:S02]  /*101d0*/  ISETP.GT.AND P0, PT, R136.reuse, RZ, !P0 ;  /* 0x000000ff8800720c */ /* 0x040fe40004704270 */
[----:B------:R-:W-:Y:S02]  /*101e0*/  ISETP.GT.AND P1, PT, R136, 0x68, !P1 ;  /* 0x000000688800780c */ /* 0x000fe40004f24270 */
[----:B------:R-:W-:-:S02]  /*101f0*/  FMNMX.FTZ R10, R72, R10, !PT ;  /* 0x0000000a480a7209 */ /* 0x000fc40007810000 */
[C---:B------:R-:W-:Y:S02]  /*10200*/  ISETP.LT.OR P0, PT, R137.reuse, 0x1, P0 ;  /* 0x000000018900780c */ /* 0x040fe40000701670 */
[----:B------:R-:W-:Y:S02]  /*10210*/  ISETP.LT.OR P1, PT, R137, 0x69, P1 ;  /* 0x000000698900780c */ /* 0x000fe40000f21670 */
[----:B------:R-:W-:Y:S02]  /*10220*/  FMNMX.FTZ R10, R73, R10, !PT ;  /* 0x0000000a490a7209 */ /* 0x000fe40007810000 */
[----:B------:R-:W-:Y:S02]  /*10230*/  FSEL R13, R13, -INF , !P0 ;  /* 0xff8000000d0d7808 */ /* 0x000fe40004000000 */
[----:B------:R-:W-:Y:S02]  /*10240*/  FSEL R78, R78, -INF , !P1 ;  /* 0xff8000004e4e7808 */ /* 0x000fe40004800000 */
[----:B------:R-:W-:-:S02]  /*10250*/  FMNMX.FTZ R10, R76, R10, !PT ;  /* 0x0000000a4c0a7209 */ /* 0x000fc40007810000 */
[----:B------:R-:W-:Y:S02]  /*10260*/  LOP3.LUT P1, RZ, R16, 0x1000, RZ, 0xc0, !PT ;  /* 0x0000100010ff7812 */ /* 0x000fe4000782c0ff */
[----:B------:R-:W-:Y:S02]  /*10270*/  FMNMX.FTZ R67, R13, R9, !PT ;  /* 0x000000090d437209 */ /* 0x000fe40007810000 */
[----:B------:R-:W-:Y:S02]  /*10280*/  FMNMX.FTZ R10, R77, R10, !PT ;  /* 0x0000000a4d0a7209 */ /* 0x000fe40007810000 */
[----:B------:R-:W-:Y:S02]  /*10290*/  ISETP.GT.AND P1, PT, R136, 0x69, !P1 ;  /* 0x000000698800780c */ /* 0x000fe40004f24270 */
[----:B------:R-:W-:Y:S02]  /*102a0*/  FMNMX.FTZ R67, R19, R67, !PT ;  /* 0x0000004313437209 */ /* 0x000fe40007810000 */
[----:B------:R-:W-:-:S02]  /*102b0*/  FMNMX.FTZ R10, R80, R10, !PT ;  /* 0x0000000a500a7209 */ /* 0x000fc40007810000 */
[----:B------:R-:W-:Y:S02]  /*102c0*/  ISETP.LT.OR P1, PT, R137, 0x6a, P1 ;  /* 0x0000006a8900780c */ /* 0x000fe40000f21670 */
[----:B------:R-:W-:Y:S02]  /*102d0*/  FMNMX.FTZ R67, R122, R67, !PT ;  /* 0x000000437a437209 */ /* 0x000fe40007810000 */
[----:B------:R-:W-:Y:S02]  /*102e0*/  FMNMX.FTZ R10, R81, R10, !PT ;  /* 0x0000000a510a7209 */ /* 0x000fe40007810000 */
[----:B------:R-:W-:Y:S02]  /*102f0*/  FSEL R79, R79, -INF , !P1 ;  /* 0xff8000004f4f7808 */ /* 0x000fe40004800000 */
[----:B------:R-:W-:Y:S02]  /*10300*/  LOP3.LUT P1, RZ, R16, 0x800, RZ, 0xc0, !PT ;  /* 0x0000080010ff7812 */ /* 0x000fe4000782c0ff */
[----:B------:R-:W-:-:S02]  /*10310*/  FMNMX.FTZ R67, R123, R67, !PT ;  /* 0x000000437b437209 */ /* 0x000fc40007810000 */
[----:B------:R-:W-:Y:S02]  /*10320*/  FMNMX.FTZ R10, R84, R10, !PT ;  /* 0x0000000a540a7209 */ /* 0x000fe40007810000 */
[----:B------:R-:W-:Y:S02]  /*10330*/  ISETP.GT.AND P1, PT, R136, 0x70, !P1 ;  /* 0x000000708800780c */ /* 0x000fe40004f24270 */
[----:B------:R-:W-:Y:S02]  /*10340*/  FMNMX.FTZ R67, R126, R67, !PT ;  /* 0x000000437e437209 */ /* 0x000fe40007810000 */
[----:B------:R-:W-:Y:S02]  /*10350*/  FMNMX.FTZ R10, R85, R10, !PT ;  /* 0x0000000a550a7209 */ /* 0x000fe40007810000 */
[----:B------:R-:W-:Y:S02]  /*10360*/  ISETP.LT.OR P1, PT, R137, 0x71, P1 ;  /* 0x000000718900780c */ /* 0x000fe40000f21670 */
[----:B------:R-:W-:-:S02]  /*10370*/  FMNMX.FTZ R67, R127, R67, !PT ;  /* 0x000000437f437209 */ /* 0x000fc40007810000 */
[----:B------:R-:W-:Y:S02]  /*10380*/  FMNMX.FTZ R10, R132, R10, !PT ;  /* 0x0000000a840a7209 */ /* 0x000fe40007810000 */
[----:B------:R-:W-:Y:S02]  /*10390*/  FSEL R82, R82, -INF , !P1 ;  /* 0xff80000052527808 */ /* 0x000fe40004800000 */
[----:B------:R-:W-:Y:S02]  /*103a0*/  FMNMX.FTZ R67, R130, R67, !PT ;  /* 0x0000004382437209 */ /* 0x000fe40007810000 */
[----:B------:R-:W-:Y:S02]  /*103b0*/  LOP3.LUT P1, RZ, R16, 0x400, RZ, 0xc0, !PT ;  /* 0x0000040010ff7812 */ /* 0x000fe4000782c0ff */
[----:B------:R-:W-:Y:S02]  /*103c0*/  FMNMX.FTZ R10, R133, R10, !PT ;  /* 0x0000000a850a7209 */ /* 0x000fe40007810000 */
[----:B------:R-:W-:-:S02]  /*103d0*/  FMNMX.FTZ R67, R131, R67, !PT ;  /* 0x0000004383437209 */ /* 0x000fc40007810000 */
[----:B------:R-:W-:Y:S02]  /*103e0*/  ISETP.GT.AND P1, PT, R136, 0x71, !P1 ;  /* 0x000000718800780c */ /* 0x000fe40004f24270 */
[----:B------:R-:W-:Y:S02]  /*103f0*/  FMNMX.FTZ R10, R60, R10, !PT ;  /* 0x0000000a3c0a7209 */ /* 0x000fe40007810000 */
[----:B------:R-:W-:Y:S02]  /*10400*/  FMNMX.FTZ R67, R106, R67, !PT ;  /* 0x000000436a437209 */ /* 0x000fe40007810000 */
[----:B------:R-:W-:Y:S02]  /*10410*/  ISETP.LT.OR P1, PT, R137, 0x72, P1 ;  /* 0x000000728900780c */ /* 0x000fe40000f21670 */
[----:B------:R-:W-:Y:S02]  /*10420*/  FMNMX.FTZ R10, R57, R10, !PT ;  /* 0x0000000a390a7209 */ /* 0x000fe40007810000 */
[----:B------:R-:W-:-:S02]  /*10430*/  FMNMX.FTZ R67, R107, R67, !PT ;  /* 0x000000436b437209 */ /* 0x000fc40007810000 */
[----:B------:R-:W-:Y:S02]  /*10440*/  FSEL R83, R83, -INF , !P1 ;  /* 0xff80000053537808 */ /* 0x000fe40004800000 */
[----:B------:R-:W-:Y:S02]  /*10450*/  LOP3.LUT P1, RZ, R16, 0x200, RZ, 0xc0, !PT ;  /* 0x0000020010ff7812 */ /* 0x000fe4000782c0ff */
[----:B------:R-:W-:Y:S02]  /*10460*/  FMNMX.FTZ R10, R134, R10, !PT ;  /* 0x0000000a860a7209 */ /* 0x000fe40007810000 */
[----:B------:R-:W-:Y:S02]  /*10470*/  FMNMX.FTZ R67, R110, R67, !PT ;  /* 0x000000436e437209 */ /* 0x000fe40007810000 */
[----:B------:R-:W-:Y:S02]  /*10480*/  ISETP.GT.AND P1, PT, R136, 0x78, !P1 ;  /* 0x000000788800780c */ /* 0x000fe40004f24270 */
[----:B------:R-:W-:-:S02]  /*10490*/  FMNMX.FTZ R10, R65, R10, !PT ;  /* 0x0000000a410a7209 */ /* 0x000fc40007810000 */
[----:B------:R-:W-:Y:S02]  /*104a0*/  LOP3.LUT P5, RZ, R16, 0x40, RZ, 0xc0, !PT ;  /* 0x0000004010ff7812 */ /* 0x000fe400078ac0ff */
[----:B------:R-:W-:Y:S02]  /*104b0*/  FMNMX.FTZ R67, R111, R67, !PT ;  /* 0x000000436f437209 */ /* 0x000fe40007810000 */
[----:B------:R-:W-:Y:S02]  /*104c0*/  ISETP.LT.OR P1, PT, R137, 0x79, P1 ;  /* 0x000000798900780c */ /* 0x000fe40000f21670 */
[----:B------:R-:W-:Y:S02]  /*104d0*/  FMNMX.FTZ R10, R68, R10, !PT ;  /* 0x0000000a440a7209 */ /* 0x000fe40007810000 */
[----:B------:R-:W-:Y:S02]  /*104e0*/  ISETP.GT.AND P5, PT, R136, 0x81, !P5 ;  /* 0x000000818800780c */ /* 0x000fe40006fa4270 */
[----:B------:R-:W-:-:S02]  /*104f0*/  FMNMX.FTZ R67, R114, R67, !PT ;  /* 0x0000004372437209 */ /* 0x000fc40007810000 */
[----:B------:R-:W-:Y:S02]  /*10500*/  FSEL R86, R86, -INF , !P1 ;  /* 0xff80000056567808 */ /* 0x000fe40004800000 */
[----:B------:R-:W-:Y:S02]  /*10510*/  FMNMX.FTZ R10, R69, R10, !PT ;  /* 0x0000000a450a7209 */ /* 0x000fe40007810000 */
[----:B------:R-:W-:Y:S02]  /*10520*/  LOP3.LUT P1, RZ, R16, 0x100, RZ, 0xc0, !PT ;  /* 0x0000010010ff7812 */ /* 0x000fe4000782c0ff */
[----:B------:R-:W-:Y:S01]  /*10530*/  FMNMX.FTZ R67, R115, R67, !PT ;  /* 0x0000004373437209 */ /* 0x000fe20007810000 */
[----:B------:R-:W0:Y:S01]  /*10540*/  SHFL.BFLY PT, R11, R10, 0x2, 0x1f ;  /* 0x0c401f000a0b7f89 */ /* 0x000e2200000e0000 */
[----:B------:R-:W-:Y:S02]  /*10550*/  ISETP.GT.AND P1, PT, R136, 0x79, !P1 ;  /* 0x000000798800780c */ /* 0x000fe40004f24270 */
[----:B------:R-:W-:-:S02]  /*10560*/  FMNMX.FTZ R67, R118, R67, !PT ;  /* 0x0000004376437209 */ /* 0x000fc40007810000 */
[----:B------:R-:W-:Y:S02]  /*10570*/  LOP3.LUT R17, R17, 0xffffff7f, RZ, 0xc0, !PT ;  /* 0xffffff7f11117812 */ /* 0x000fe400078ec0ff */
[----:B------:R-:W-:Y:S02]  /*10580*/  ISETP.LT.OR P1, PT, R137, 0x7a, P1 ;  /* 0x0000007a8900780c */ /* 0x000fe40000f21670 */
[----:B------:R-:W-:Y:S02]  /*10590*/  FMNMX.FTZ R67, R119, R67, !PT ;  /* 0x0000004377437209 */ /* 0x000fe40007810000 */
[----:B------:R-:W-:Y:S02]  /*105a0*/  @P5 LOP3.LUT R17, R17, 0x80, RZ, 0xfc, !PT ;  /* 0x0000008011115812 */ /* 0x000fe400078efcff */
[----:B------:R-:W-:Y:S02]  /*105b0*/  FSEL R87, R87, -INF , !P1 ;  /* 0xff80000057577808 */ /* 0x000fe40004800000 */
[----:B------:R-:W-:-:S02]  /*105c0*/  LOP3.LUT P1, RZ, R16, 0x80, RZ, 0xc0, !PT ;  /* 0x0000008010ff7812 */ /* 0x000fc4000782c0ff */
[----:B------:R-:W-:Y:S02]  /*105d0*/  FMNMX.FTZ R67, R90, R67, !PT ;  /* 0x000000435a437209 */ /* 0x000fe40007810000 */
[----:B------:R-:W-:Y:S02]  /*105e0*/  LOP3.LUT P5, RZ, R17, 0x8, RZ, 0xc0, !PT ;  /* 0x0000000811ff7812 */ /* 0x000fe400078ac0ff */
[C---:B------:R-:W-:Y:S02]  /*105f0*/  ISETP.GT.AND P1, PT, R136.reuse, 0x80, !P1 ;  /* 0x000000808800780c */ /* 0x040fe40004f24270 */
[----:B------:R-:W-:Y:S02]  /*10600*/  FMNMX.FTZ R67, R91, R67, !PT ;  /* 0x000000435b437209 */ /* 0x000fe40007810000 */
[----:B------:R-:W-:Y:S02]  /*10610*/  ISETP.GT.AND P5, PT, R136, 0x99, !P5 ;  /* 0x000000998800780c */ /* 0x000fe40006fa4270 */
[----:B------:R-:W-:-:S02]  /*10620*/  ISETP.LT.OR P1, PT, R137, 0x81, P1 ;  /* 0x000000818900780c */ /* 0x000fc40000f21670 */
[----:B------:R-:W-:Y:S02]  /*10630*/  FMNMX.FTZ R67, R94, R67, !PT ;  /* 0x000000435e437209 */ /* 0x000fe40007810000 */
[----:B------:R-:W-:Y:S02]  /*10640*/  FSEL R58, R58, -INF , !P1 ;  /* 0xff8000003a3a7808 */ /* 0x000fe40004800000 */
[----:B------:R-:W-:Y:S02]  /*10650*/  FMNMX.FTZ R67, R95, R67, !PT ;  /* 0x000000435f437209 */ /* 0x000fe40007810000 */
[C---:B------:R-:W-:Y:S02]  /*10660*/  LOP3.LUT P4, RZ, R16.reuse, 0x20, RZ, 0xc0, !PT ;  /* 0x0000002010ff7812 */ /* 0x040fe4000788c0ff */
[C---:B------:R-:W-:Y:S02]  /*10670*/  LOP3.LUT P6, RZ, R16.reuse, 0x10, RZ, 0xc0, !PT ;  /* 0x0000001010ff7812 */ /* 0x040fe400078cc0ff */
[----:B------:R-:W-:-:S02]  /*10680*/  LOP3.LUT P3, RZ, R16, 0x8, RZ, 0xc0, !PT ;  /* 0x0000000810ff7812 */ /* 0x000fc4000786c0ff */
[C---:B------:R-:W-:Y:S02]  /*10690*/  LOP3.LUT P2, RZ, R16.reuse, 0x4, RZ, 0xc0, !PT ;  /* 0x0000000410ff7812 */ /* 0x040fe4000784c0ff */
[C---:B------:R-:W-:Y:S02]  /*106a0*/  LOP3.LUT P1, RZ, R16.reuse, 0x2, RZ, 0xc0, !PT ;  /* 0x0000000210ff7812 */ /* 0x040fe4000782c0ff */
[----:B------:R-:W-:Y:S02]  /*106b0*/  LOP3.LUT R16, R16, 0xfffffffd, RZ, 0xc0, !PT ;  /* 0xfffffffd10107812 */ /* 0x000fe400078ec0ff */
[----:B0-----:R-:W-:Y:S02]  /*106c0*/  FMNMX.FTZ R10, R10, R11, !PT ;  /* 0x0000000b0a0a7209 */ /* 0x001fe40007810000 */
[----:B------:R-:W-:Y:S02]  /*106d0*/  FMNMX.FTZ R67, R98, R67, !PT ;  /* 0x0000004362437209 */ /* 0x000fe40007810000 */
[----:B------:R-:W-:Y:S01]  /*106e0*/  @P5 LOP3.LUT R16, R16, 0x2, RZ, 0xfc, !PT ;  /* 0x0000000210105812 */ /* 0x000fe200078efcff */
[----:B------:R-:W0:Y:S01]  /*106f0*/  SHFL.BFLY PT, R11, R10, 0x1, 0x1f ;  /* 0x0c201f000a0b7f89 */ /* 0x000e2200000e0000 */
[----:B------:R-:W-:-:S02]  /*10700*/  LOP3.LUT P5, RZ, R17, 0x80, RZ, 0xc0, !PT ;  /* 0x0000008011ff7812 */ /* 0x000fc400078ac0ff */
[----:B------:R-:W-:Y:S02]  /*10710*/  FMNMX.FTZ R67, R99, R67, !PT ;  /* 0x0000004363437209 */ /* 0x000fe40007810000 */
[----:B------:R-:W-:Y:S02]  /*10720*/  ISETP.LT.OR P5, PT, R137, 0x82, P5 ;  /* 0x000000828900780c */ /* 0x000fe40002fa1670 */
[----:B------:R-:W-:Y:S02]  /*10730*/  FMNMX.FTZ R67, R102, R67, !PT ;  /* 0x0000004366437209 */ /* 0x000fe40007810000 */
[----:B------:R-:W-:Y:S02]  /*10740*/  ISETP.GT.AND P4, PT, R136, 0x88, !P4 ;  /* 0x000000888800780c */ /* 0x000fe40006784270 */
[----:B------:R-:W-:Y:S02]  /*10750*/  FMNMX.FTZ R67, R103, R67, !PT ;  /* 0x0000004367437209 */ /* 0x000fe40007810000 */
[----:B------:R-:W-:-:S02]  /*10760*/  LOP3.LUT R16, R16, 0xfffffff7, RZ, 0xc0, !PT ;  /* 0xfffffff710107812 */ /* 0x000fc400078ec0ff */
[----:B------:R-:W-:Y:S02]  /*10770*/  ISETP.LT.OR P4, PT, R137, 0x89, P4 ;  /* 0x000000898900780c */ /* 0x000fe40002781670 */
[----:B------:R-:W-:Y:S02]  /*10780*/  FMNMX.FTZ R67, R74, R67, !PT ;  /* 0x000000434a437209 */ /* 0x000fe40007810000 */
[----:B------:R-:W-:Y:S02]  /*10790*/  @P5 LOP3.LUT R16, R16, 0x8, RZ, 0xfc, !PT ;  /* 0x0000000810105812 */ /* 0x000fe400078efcff */
[----:B------:R-:W-:Y:S02]  /*107a0*/  FMNMX.FTZ R67, R75, R67, !PT ;  /* 0x000000434b437209 */ /* 0x000fe40007810000 */
[----:B------:R-:W-:Y:S02]  /*107b0*/  LOP3.LUT P5, RZ, R16, 0x2, RZ, 0xc0, !PT ;  /* 0x0000000210ff7812 */ /* 0x000fe400078ac0ff */
[----:B------:R-:W-:-:S02]  /*107c0*/  FMNMX.FTZ R67, R78, R67, !PT ;  /* 0x000000434e437209 */ /* 0x000fc40007810000 */
[----:B------:R-:W-:Y:S02]  /*107d0*/  LOP3.LUT R16, R16, 0xfffffffb, RZ, 0xc0, !PT ;  /* 0xfffffffb10107812 */ /* 0x000fe400078ec0ff */
[----:B------:R-:W-:Y:S02]  /*107e0*/  ISETP.GT.AND P6, PT, R136, 0x89, !P6 ;  /* 0x000000898800780c */ /* 0x000fe400077c4270 */
[----:B0-----:R-:W-:Y:S02]  /*107f0*/  FMNMX.FTZ R10, R10, R11, !PT ;  /* 0x0000000b0a0a7209 */ /* 0x001fe40007810000 */
[----:B------:R-:W-:Y:S02]  /*10800*/  FMNMX.FTZ R67, R79, R67, !PT ;  /* 0x000000434f437209 */ /* 0x000fe40007810000 */
[----:B------:R-:W-:Y:S02]  /*10810*/  @P4 LOP3.LUT R16, R16, 0x4, RZ, 0xfc, !PT ;  /* 0x0000000410104812 */ /* 0x000fe400078efcff */
[----:B------:R-:W-:-:S02]  /*10820*/  ISETP.LT.OR P4, PT, R137, 0x8a, P6 ;  /* 0x0000008a8900780c */ /* 0x000fc40003781670 */
[----:B------:R-:W-:Y:S02]  /*10830*/  FSETP.NEU.FTZ.AND P6, PT, R10, -INF , PT ;  /* 0xff8000000a00780b */ /* 0x000fe40003fdd000 */
[----:B------:R-:W-:Y:S02]  /*10840*/  FMNMX.FTZ R67, R82, R67, !PT ;  /* 0x0000004352437209 */ /* 0x000fe40007810000 */
[----:B------:R-:W-:Y:S02]  /*10850*/  FSEL R11, R10, RZ, P6 ;  /* 0x000000ff0a0b7208 */ /* 0x000fe40003000000 */
[----:B------:R-:W-:Y:S02]  /*10860*/  FMNMX.FTZ R67, R83, R67, !PT ;  /* 0x0000004353437209 */ /* 0x000fe40007810000 */
[----:B------:R-:W-:Y:S01]  /*10870*/  LOP3.LUT R17, R17, 0xffffffbf, RZ, 0xc0, !PT ;  /* 0xffffffbf11117812 */ /* 0x000fe200078ec0ff */
[----:B------:R-:W-:-:S01]  /*10880*/  FADD.FTZ R3, -R11, R3 ;  /* 0x000000030b037221 */ /* 0x000fc20000010100 */
[----:B------:R-:W-:Y:S01]  /*10890*/  FMNMX.FTZ R67, R86, R67, !PT ;  /* 0x0000004356437209 */ /* 0x000fe20007810000 */
[----:B------:R-:W-:-:S01]  /*108a0*/  FFMA.FTZ R11, R10, R56, -8 ;  /* 0xc10000000a0b7423 */ /* 0x000fc20000010038 */
[----:B------:R-:W-:Y:S01]  /*108b0*/  @P4 LOP3.LUT R17, R17, 0x40, RZ, 0xfc, !PT ;  /* 0x0000004011114812 */ /* 0x000fe200078efcff */
[----:B------:R-:W-:Y:S01]  /*108c0*/  FMUL.FTZ R3, R3, R56 ;  /* 0x0000003803037220 */ /* 0x000fe20000410000 */
[----:B------:R-:W-:-:S02]  /*108d0*/  LOP3.LUT P4, RZ, R16, 0x8, RZ, 0xc0, !PT ;  /* 0x0000000810ff7812 */ /* 0x000fc4000788c0ff */
[----:B------:R-:W-:Y:S02]  /*108e0*/  FMNMX.FTZ R67, R87, R67, !PT ;  /* 0x0000004357437209 */ /* 0x000fe40007810000 */
[----:B------:R-:W-:Y:S01]  /*108f0*/  FSEL R11, R11, RZ, P6 ;  /* 0x000000ff0b0b7208 */ /* 0x000fe20003000000 */
[----:B------:R-:W-:Y:S01]  /*10900*/  MUFU.EX2 R3, R3 ;  /* 0x0000000300037308 */ /* 0x000fe20000000800 */
[----:B------:R-:W-:Y:S02]  /*10910*/  LOP3.LUT P6, RZ, R16, 0x4, RZ, 0xc0, !PT ;  /* 0x0000000410ff7812 */ /* 0x000fe400078cc0ff */
[----:B------:R-:W-:Y:S01]  /*10920*/  FSEL R59, R59, -INF , !P4 ;  /* 0xff8000003b3b7808 */ /* 0x000fe20006000000 */
[----:B------:R-:W-:-:S01]  /*10930*/  FFMA.FTZ R138, R138, R56, -R11 ;  /* 0x000000388a8a7223 */ /* 0x000fc2000001080b */
[----:B------:R-:W-:Y:S01]  /*10940*/  FMNMX.FTZ R67, R58, R67, !PT ;  /* 0x000000433a437209 */ /* 0x000fe20007810000 */
[----:B------:R-:W-:-:S01]  /*10950*/  FFMA.FTZ R12, R12, R56, -R11 ;  /* 0x000000380c0c7223 */ /* 0x000fc2000001080b */
[----:B------:R-:W-:Y:S01]  /*10960*/  ISETP.GT.AND P3, PT, R136, 0x90, !P3 ;  /* 0x000000908800780c */ /* 0x000fe20005f64270 */
[----:B------:R-:W-:-:S01]  /*10970*/  FFMA.FTZ R120, R120, R56, -R11 ;  /* 0x0000003878787223 */ /* 0x000fc2000001080b */
[----:B------:R-:W-:Y:S01]  /*10980*/  LOP3.LUT P4, RZ, R17, 0x40, RZ, 0xc0, !PT ;  /* 0x0000004011ff7812 */ /* 0x000fe2000788c0ff */
[----:B------:R-:W-:-:S01]  /*10990*/  FFMA.FTZ R121, R121, R56, -R11 ;  /* 0x0000003879797223 */ /* 0x000fc2000001080b */
[----:B------:R-:W-:Y:S01]  /*109a0*/  FSEL R61, R61, -INF , !P6 ;  /* 0xff8000003d3d7808 */ /* 0x000fe20007000000 */
[----:B------:R-:W-:-:S01]  /*109b0*/  FFMA.FTZ R124, R124, R56, -R11 ;  /* 0x000000387c7c7223 */ /* 0x000fc2000001080b */
[----:B------:R-:W-:Y:S01]  /*109c0*/  FMNMX.FTZ R67, R59, R67, !PT ;  /* 0x000000433b437209 */ /* 0x000fe20007810000 */
[----:B------:R-:W-:-:S01]  /*109d0*/  FFMA.FTZ R125, R125, R56, -R11 ;  /* 0x000000387d7d7223 */ /* 0x000fc2000001080b */
[----:B------:R-:W-:Y:S01]  /*109e0*/  ISETP.GT.AND P2, PT, R136, 0x91, !P2 ;  /* 0x000000918800780c */ /* 0x000fe20005744270 */
[----:B------:R-:W-:-:S01]  /*109f0*/  FFMA.FTZ R128, R128, R56, -R11 ;  /* 0x0000003880807223 */ /* 0x000fc2000001080b */
[----:B------:R-:W-:Y:S01]  /*10a00*/  ISETP.LT.OR P3, PT, R137, 0x91, P3 ;  /* 0x000000918900780c */ /* 0x000fe20001f61670 */
        /* <DEDUP_REMOVED lines=25> */
[----:B------:R-:W-:Y:S01]  /*10ba0*/  FSEL R66, R66, -INF , !P5 ;  /* 0xff80000042427808 */ /* 0x000fe20006800000 */
[----:B------:R-:W-:-:S01]  /*10bb0*/  FFMA.FTZ R96, R96, R56, -R11 ;  /* 0x0000003860607223 */ /* 0x000fc2000001080b */
[----:B------:R-:W-:Y:S01]  /*10bc0*/  FMNMX.FTZ R67, R8, R67, !PT ;  /* 0x0000004308437209 */ /* 0x000fe20007810000 */
[----:B------:R-:W-:-:S01]  /*10bd0*/  FFMA.FTZ R97, R97, R56, -R11 ;  /* 0x0000003861617223 */ /* 0x000fc2000001080b */
[-CC-:B------:R-:W-:Y:S01]  /*10be0*/  FFMA.FTZ R100, R100, R56.reuse, -R11.reuse ;  /* 0x0000003864647223 */ /* 0x180fe2000001080b */
[----:B------:R-:W-:-:S01]  /*10bf0*/  FFMA.FTZ R101, R101, R56, -R11 ;  /* 0x0000003865657223 */ /* 0x000fc2000001080b */
[----:B------:R-:W-:Y:S01]  /*10c00*/  FMNMX.FTZ R67, R66, R67, !PT ;  /* 0x0000004342437209 */ /* 0x000fe20007810000 */
        /* <DEDUP_REMOVED lines=15> */
[----:B------:R-:W-:Y:S01]  /*10d00*/  FFMA.FTZ R11, R69, R56, -R11 ;  /* 0x00000038450b7223 */ /* 0x000fe2000001080b */
[----:B------:R0:W-:Y:S01]  /*10d10*/  MUFU.EX2 R70, R57 ;  /* 0x0000003900467308 */ /* 0x0001e20000000800 */
[----:B------:R-:W1:Y:S01]  /*10d20*/  SHFL.BFLY PT, R69, R67, 0x2, 0x1f ;  /* 0x0c401f0043457f89 */ /* 0x000e6200000e0000 */
[----:B------:R-:W-:-:S06]  /*10d30*/  LOP3.LUT P0, RZ, R17, 0x20, RZ, 0xc0, !PT ;  /* 0x0000002011ff7812 */ /* 0x000fcc000780c0ff */
[----:B------:R-:W2:Y:S08]  /*10d40*/  MUFU.EX2 R138, R138 ;  /* 0x0000008a008a7308 */ /* 0x000eb00000000800 */
[----:B------:R-:W-:Y:S08]  /*10d50*/  MUFU.EX2 R12, R12 ;  /* 0x0000000c000c7308 */ /* 0x000ff00000000800 */
[----:B------:R-:W-:Y:S01]  /*10d60*/  MUFU.EX2 R120, R120 ;  /* 0x0000007800787308 */ /* 0x000fe20000000800 */
[----:B-1----:R-:W-:-:S05]  /*10d70*/  FMNMX.FTZ R69, R67, R69, !PT ;  /* 0x0000004543457209 */ /* 0x002fca0007810000 */
[----:B------:R-:W0:Y:S02]  /*10d80*/  SHFL.BFLY PT, R67, R69, 0x1, 0x1f ;  /* 0x0c201f0045437f89 */ /* 0x000e2400000e0000 */
[----:B------:R-:W-:Y:S08]  /*10d90*/  MUFU.EX2 R121, R121 ;  /* 0x0000007900797308 */ /* 0x000ff00000000800 */
[----:B------:R-:W-:Y:S08]  /*10da0*/  MUFU.EX2 R124, R124 ;  /* 0x0000007c007c7308 */ /* 0x000ff00000000800 */
[----:B------:R-:W-:Y:S01]  /*10db0*/  MUFU.EX2 R125, R125 ;  /* 0x0000007d007d7308 */ /* 0x000fe20000000800 */
[----:B0-----:R-:W-:-:S07]  /*10dc0*/  FMNMX.FTZ R57, R69, R67, !PT ;  /* 0x0000004345397209 */ /* 0x001fce0007810000 */
[----:B------:R-:W-:Y:S01]  /*10dd0*/  MUFU.EX2 R128, R128 ;  /* 0x0000008000807308 */ /* 0x000fe20000000800 */
[----:B------:R-:W-:-:S04]  /*10de0*/  FSETP.NEU.FTZ.AND P1, PT, R57, -INF , PT ;  /* 0xff8000003900780b */ /* 0x000fc80003f3d000 */
[----:B------:R-:W-:-:S03]  /*10df0*/  FSEL R67, R57, RZ, P1 ;  /* 0x000000ff39437208 */ /* 0x000fc60000800000 */
[----:B------:R-:W-:Y:S02]  /*10e00*/  MUFU.EX2 R129, R129 ;  /* 0x0000008100817308 */ /* 0x000fe40000000800 */
[----:B------:R-:W-:-:S01]  /*10e10*/  FADD.FTZ R9, -R67, R9 ;  /* 0x0000000943097221 */ /* 0x000fc20000010100 */
[----:B------:R-:W-:-:S03]  /*10e20*/  FFMA.FTZ R67, R57, R56, -8 ;  /* 0xc100000039437423 */ /* 0x000fc60000010038 */
[----:B------:R-:W-:Y:S02]  /*10e30*/  FMUL.FTZ R9, R9, R56 ;  /* 0x0000003809097220 */ /* 0x000fe40000410000 */
[----:B------:R-:W-:Y:S01]  /*10e40*/  MUFU.EX2 R104, R104 ;  /* 0x0000006800687308 */ /* 0x000fe20000000800 */
[----:B------:R-:W-:-:S05]  /*10e50*/  FSEL R67, R67, RZ, P1 ;  /* 0x000000ff43437208 */ /* 0x000fca0000800000 */
[-CC-:B------:R-:W-:Y:S01]  /*10e60*/  FFMA.FTZ R13, R13, R56.reuse, -R67.reuse ;  /* 0x000000380d0d7223 */ /* 0x180fe20000010843 */
[----:B------:R-:W-:-:S01]  /*10e70*/  FFMA.FTZ R19, R19, R56, -R67 ;  /* 0x0000003813137223 */ /* 0x000fc20000010843 */
        /* <DEDUP_REMOVED lines=8> */
[----:B------:R-:W3:Y:S01]  /*10f00*/  MUFU.EX2 R13, R13 ;  /* 0x0000000d000d7308 */ /* 0x000ee20000000800 */
        /* <DEDUP_REMOVED lines=21> */
[-CC-:B------:R-:W-:Y:S01]  /*11060*/  FFMA.FTZ R82, R82, R56.reuse, -R67.reuse ;  /* 0x0000003852527223 */ /* 0x180fe20000010843 */
[----:B------:R-:W-:-:S01]  /*11070*/  FFMA.FTZ R83, R83, R56, -R67 ;  /* 0x0000003853537223 */ /* 0x000fc20000010843 */
[----:B------:R-:W4:Y:S01]  /*11080*/  MUFU.EX2 R123, R123 ;  /* 0x0000007b007b7308 */ /* 0x000f220000000800 */
        /* <DEDUP_REMOVED lines=10> */
[----:B------:R-:W5:Y:S01]  /*11130*/  MUFU.EX2 R126, R126 ;  /* 0x0000007e007e7308 */ /* 0x000f620000000800 */
[----:B--2---:R-:W-:-:S01]  /*11140*/  FFMA.FTZ R67, R3, R135, R138 ;  /* 0x0000008703437223 */ /* 0x004fc2000001008a */
[----:B---3--:R-:W-:-:S03]  /*11150*/  FFMA.FTZ R69, R9, R71, R13 ;  /* 0x0000004709457223 */ /* 0x008fc6000001000d */
[----:B------:R-:W-:Y:S01]  /*11160*/  FADD.FTZ R67, R12, R67 ;  /* 0x000000430c437221 */ /* 0x000fe20000010000 */
[----:B0-----:R-:W-:-:S02]  /*11170*/  FADD.FTZ R69, R19, R69 ;  /* 0x0000004513457221 */ /* 0x001fc40000010000 */
[----:B------:R-:W0:Y:S01]  /*11180*/  MUFU.EX2 R127, R127 ;  /* 0x0000007f007f7308 */ /* 0x000e220000000800 */
[----:B------:R-:W-:-:S01]  /*11190*/  FADD.FTZ R67, R120, R67 ;  /* 0x0000004378437221 */ /* 0x000fc20000010000 */
[----:B-1----:R-:W-:-:S03]  /*111a0*/  FADD.FTZ R69, R122, R69 ;  /* 0x000000457a457221 */ /* 0x002fc60000010000 */
[----:B------:R-:W-:Y:S01]  /*111b0*/  FADD.FTZ R67, R121, R67 ;  /* 0x0000004379437221 */ /* 0x000fe20000010000 */
[----:B----4-:R-:W-:-:S02]  /*111c0*/  FADD.FTZ R69, R123, R69 ;  /* 0x000000457b457221 */ /* 0x010fc40000010000 */
[----:B------:R-:W1:Y:S01]  /*111d0*/  MUFU.EX2 R130, R130 ;  /* 0x0000008200827308 */ /* 0x000e620000000800 */
[----:B------:R-:W-:-:S01]  /*111e0*/  FADD.FTZ R67, R124, R67 ;  /* 0x000000437c437221 */ /* 0x000fc20000010000 */
[----:B-----5:R-:W-:-:S03]  /*111f0*/  FADD.FTZ R69, R126, R69 ;  /* 0x000000457e457221 */ /* 0x020fc60000010000 */
[----:B------:R-:W-:-:S03]  /*11200*/  FADD.FTZ R67, R125, R67 ;  /* 0x000000437d437221 */ /* 0x000fc60000010000 */
[----:B------:R-:W2:Y:S01]  /*11210*/  MUFU.EX2 R131, R131 ;  /* 0x0000008300837308 */ /* 0x000ea20000000800 */
[----:B0-----:R-:W-:-:S01]  /*11220*/  FADD.FTZ R69, R127, R69 ;  /* 0x000000457f457221 */ /* 0x001fc20000010000 */
[----:B------:R-:W-:-:S04]  /*11230*/  FADD.FTZ R67, R128, R67 ;  /* 0x0000004380437221 */ /* 0x000fc80000010000 */
[----:B------:R-:W-:Y:S02]  /*11240*/  FADD.FTZ R67, R129, R67 ;  /* 0x0000004381437221 */ /* 0x000fe40000010000 */
[----:B------:R-:W0:Y:S01]  /*11250*/  MUFU.EX2 R106, R106 ;  /* 0x0000006a006a7308 */ /* 0x000e220000000800 */
[----:B-1----:R-:W-:-:S01]  /*11260*/  FADD.FTZ R69, R130, R69 ;  /* 0x0000004582457221 */ /* 0x002fc20000010000 */
[----:B------:R-:W-:-:S06]  /*11270*/  FADD.FTZ R67, R104, R67 ;  /* 0x0000004368437221 */ /* 0x000fcc0000010000 */
        /* <DEDUP_REMOVED lines=124> */
[----:B-1----:R-:W-:-:S05]  /*11a40*/  FADD.FTZ R67, R66, R69 ;  /* 0x0000004542437221 */ /* 0x002fca0000010000 */
[----:B------:R0:W-:Y:S04]  /*11a50*/  STL [R1+0x4], R67 ;  /* 0x0000044301007387 */ /* 0x0001e80000100800 */
[----:B------:R0:W-:Y:S01]  /*11a60*/  STL [R1+0x8], R71 ;  /* 0x0000084701007387 */ /* 0x0001e20000100800 */
[----:B------:R-:W-:Y:S05]  /*11a70*/  @!P0 BRA `(.L_x_1182) ;  /* 0x0000000000048947 */ /* 0x000fea0003800000 */
[----:B------:R-:W-:Y:S01]  /*11a80*/  BPT.TRAP 0x1 ;  /* 0x000000040000795c */ /* 0x000fe20000300000 */
.L_x_1182:
[----:B0-----:R-:W2:Y:S01]  /*11a90*/  LDL R67, [R1+0x30] ;  /* 0x0000300001437983 */ /* 0x001ea20000100800 */
[----:B------:R-:W-:-:S03]  /*11aa0*/  VIADD R20, R20, 0x13260 ;  /* 0x0001326014147836 */ /* 0x000fc60000000000 */
[----:B------:R-:W3:Y:S02]  /*11ab0*/  LDL R69, [R1+0x34] ;  /* 0x0000340001457983 */ /* 0x000ee40000100800 */
[----:B--2---:R-:W-:Y:S02]  /*11ac0*/  PRMT R20, R67, 0x654, R20 ;  /* 0x0000065443147816 */ /* 0x004fe40000000014 */
[----:B------:R-:W2:Y:S01]  /*11ad0*/  LDL R67, [R1] ;  /* 0x0000000001437983 */ /* 0x000ea20000100800 */
[----:B---3--:R-:W-:Y:S01]  /*11ae0*/  ISETP.GT.AND P1, PT, R0, R69, PT ;  /* 0x000000450000720c */ /* 0x008fe20003f24270 */
[----:B------:R1:W-:Y:S01]  /*11af0*/  SYNCS.ARRIVE.TRANS64.RED.A1T0 RZ, [R20+URZ], RZ ;  /* 0x000000ff14ff79a7 */ /* 0x0003e2000810043f */
[----:B------:R-:W-:Y:S02]  /*11b00*/  F2FP.SATFINITE.E4M3.F32.PACK_AB_MERGE_C R120, R121, R120, RZ ;  /* 0x000000787978723e */ /* 0x000fe400048070ff */
[----:B------:R-:W-:Y:S02]  /*11b10*/  F2FP.SATFINITE.E4M3.F32.PACK_AB_MERGE_C R122, R123, R122, RZ ;  /* 0x0000007a7b7a723e */ /* 0x000fe400048070ff */
[----:B------:R-:W-:-:S02]  /*11b20*/  F2FP.SATFINITE.E4M3.F32.PACK_AB_MERGE_C R128, R129, R128, RZ ;  /* 0x000000808180723e */ /* 0x000fc400048070ff */
[----:B------:R-:W-:Y:S02]  /*11b30*/  F2FP.SATFINITE.E4M3.F32.PACK_AB_MERGE_C R130, R131, R130, RZ ;  /* 0x000000828382723e */ /* 0x000fe400048070ff */
[----:B------:R-:W-:Y:S02]  /*11b40*/  F2FP.SATFINITE.E4M3.F32.PACK_AB_MERGE_C R108, R109, R108, RZ ;  /* 0x0000006c6d6c723e */ /* 0x000fe400048070ff */
[----:B------:R-:W-:Y:S02]  /*11b50*/  F2FP.SATFINITE.E4M3.F32.PACK_AB_MERGE_C R110, R111, R110, RZ ;  /* 0x0000006e6f6e723e */ /* 0x000fe400048070ff */
        /* <DEDUP_REMOVED lines=13> */
[----:B------:R-:W-:Y:S01]  /*11c30*/  F2FP.SATFINITE.E4M3.F32.PACK_AB_MERGE_C R8, R66, R8, RZ ;  /* 0x000000084208723e */ /* 0x000fe200048070ff */
[-C--:B------:R-:W-:Y:S01]  /*11c40*/  FMUL.FTZ R24, R24, R3.reuse ;  /* 0x0000000318187220 */ /* 0x080fe20000410000 */
[----:B------:R-:W-:Y:S01]  /*11c50*/  F2FP.SATFINITE.E4M3.F32.PACK_AB_MERGE_C R152, R12, R138, R120 ;  /* 0x0000008a0c98723e */ /* 0x000fe20004807078 */
[----:B------:R-:W-:Y:S01]  /*11c60*/  FMUL.FTZ R25, R25, R3 ;  /* 0x0000000319197220 */ /* 0x000fe20000410000 */
[----:B------:R-:W-:Y:S01]  /*11c70*/  F2FP.SATFINITE.E4M3.F32.PACK_AB_MERGE_C R153, R19, R13, R122 ;  /* 0x0000000d1399723e */ /* 0x000fe2000480707a */
        /* <DEDUP_REMOVED lines=51> */
[----:B------:R-:W-:Y:S01]  /*11fb0*/  F2FP.SATFINITE.E4M3.F32.PACK_AB_MERGE_C R139, R64, R63, R8 ;  /* 0x0000003f408b723e */ /* 0x000fe20004807008 */
[----:B--2---:R-:W-:Y:S01]  /*11fc0*/  IMAD.MOV.U32 R156, RZ, RZ, R67 ;  /* 0x000000ffff9c7224 */ /* 0x004fe200078e0043 */
[----:B-1----:R-:W-:Y:S06]  /*11fd0*/  @P1 BRA `(.L_x_1183) ;  /* 0xffffffb000dc1947 */ /* 0x002fec000383ffff */
[----:B------:R-:W-:Y:S05]  /*11fe0*/  BSYNC B0 ;  /* 0x0000000000007941 */ /* 0x000fea0003800000 */
.L_x_1163:
[----:B------:R-:W-:Y:S02]  /*11ff0*/  IMAD.MOV.U32 R9, RZ, RZ, R57 ;  /* 0x000000ffff097224 */ /* 0x000fe400078e0039 */
[----:B------:R-:W-:Y:S02]  /*12000*/  IMAD.MOV.U32 R3, RZ, RZ, R10 ;  /* 0x000000ffff037224 */ /* 0x000fe400078e000a */
[----:B------:R-:W-:Y:S02]  /*12010*/  IMAD.MOV.U32 R19, RZ, RZ, R14 ;  /* 0x000000ffff137224 */ /* 0x000fe400078e000e */
[----:B------:R-:W-:-:S07]  /*12020*/  IMAD.MOV.U32 R156, RZ, RZ, R67 ;  /* 0x000000ffff9c7224 */ /* 0x000fce00078e0043 */
.L_x_1162:
[----:B------:R-:W-:Y:S05]  /*12030*/  BSYNC B1 ;  /* 0x0000000000017941 */ /* 0x000fea0003800000 */
.L_x_1161:
[----:B------:R-:W2:Y:S01]  /*12040*/  LDL R15, [R1+0x44] ;  /* 0x00004400010f7983 */ /* 0x000ea20000100800 */
[----:B------:R-:W0:Y:S01]  /*12050*/  LDC R14, c[0x0][0x9e4] ;  /* 0x00027900ff0e7b82 */ /* 0x000e220000000800 */
[----:B------:R-:W-:Y:S01]  /*12060*/  ULDC UR4, c[0x0][0x9dc] ;  /* 0x0002770000047ab9 */ /* 0x000fe20000000800 */
[----:B------:R-:W-:Y:S02]  /*12070*/  LOP3.LUT R17, R17, 0xffffffef, RZ, 0xc0, !PT ;  /* 0xffffffef11117812 */ /* 0x000fe400078ec0ff */
[----:B0-----:R-:W-:-:S13]  /*12080*/  ISETP.GE.AND P1, PT, R14, 0x1, PT ;  /* 0x000000010e00780c */ /* 0x001fda0003f26270 */
[----:B------:R-:W-:Y:S01]  /*12090*/  @P1 LOP3.LUT R17, R17, 0x10, RZ, 0xfc, !PT ;  /* 0x0000001011111812 */ /* 0x000fe200078efcff */
[----:B--2---:R-:W-:Y:S01]  /*120a0*/  VIADD R8, R15, -UR4 ;  /* 0x800000040f087c36 */ /* 0x004fe20008000000 */
[----:B------:R-:W-:Y:S06]  /*120b0*/  @!P1 BRA `(.L_x_1184) ;  /* 0x0000000000549947 */ /* 0x000fec0003800000 */
[----:B------:R-:W-:Y:S01]  /*120c0*/  ISETP.GT.AND P1, PT, R15, -0x1, PT ;  /* 0xffffffff0f00780c */ /* 0x000fe20003f24270 */
[----:B------:R-:W-:-:S12]  /*120d0*/  BSSY B0, `(.L_x_1185) ;  /* 0x0000010000007945 */ /* 0x000fd80003800000 */
[----:B------:R-:W-:Y:S05]  /*120e0*/  @P1 BRA `(.L_x_1186) ;  /* 0x0000000000201947 */ /* 0x000fea0003800000 */
[----:B------:R-:W-:Y:S02]  /*120f0*/  ISETP.NE.AND P1, PT, R14, 0x1, PT ;  /* 0x000000010e00780c */ /* 0x000fe40003f25270 */
[----:B------:R-:W-:-:S11]  /*12100*/  LOP3.LUT R11, RZ, R15, RZ, 0x33, !PT ;  /* 0x0000000fff0b7212 */ /* 0x000fd600078e33ff */
[----:B------:R-:W0:Y:S02]  /*12110*/  @P1 LDC.64 R12, c[0x0][0x9e8] ;  /* 0x00027a00ff0c1b82 */ /* 0x000e240000000a00 */
[----:B0-----:R-:W-:-:S05]  /*12120*/  @P1 IMAD.HI.U32 R10, R11, R12, RZ ;  /* 0x0000000c0b0a1227 */ /* 0x001fca00078e00ff */
[----:B------:R-:W-:-:S04]  /*12130*/  @P1 SHF.R.U32.HI R11, RZ, R13, R10 ;  /* 0x0000000dff0b1219 */ /* 0x000fc8000001160a */
[----:B------:R-:W-:-:S05]  /*12140*/  LOP3.LUT R15, RZ, R11, RZ, 0x33, !PT ;  /* 0x0000000bff0f7212 */ /* 0x000fca00078e33ff */
[----:B------:R0:W-:Y:S01]  /*12150*/  STL [R1+0x44], R15 ;  /* 0x0000440f01007387 */ /* 0x0001e20000100800 */
[----:B------:R-:W-:Y:S05]  /*12160*/  BRA `(.L_x_1187) ;  /* 0x0000000000187947 */ /* 0x000fea0003800000 */
.L_x_1186:
[----:B------:R-:W-:Y:S01]  /*12170*/  ISETP.NE.AND P1, PT, R14, 0x1, PT ;  /* 0x000000010e00780c */ /* 0x000fe20003f25270 */
[----:B------:R-:W-:-:S12]  /*12180*/  IMAD.MOV.U32 R12, RZ, RZ, R15 ;  /* 0x000000ffff0c7224 */ /* 0x000fd800078e000f */
[----:B------:R-:W0:Y:S02]  /*12190*/  @P1 LDC.64 R10, c[0x0][0x9e8] ;  /* 0x00027a00ff0a1b82 */ /* 0x000e240000000a00 */
[----:B0-----:R-:W-:-:S05]  /*121a0*/  @P1 IMAD.HI.U32 R10, R12, R10, RZ ;  /* 0x0000000a0c0a1227 */ /* 0x001fca00078e00ff */
[----:B------:R-:W-:-:S05]  /*121b0*/  @P1 SHF.R.U32.HI R12, RZ, R11, R10 ;  /* 0x0000000bff0c1219 */ /* 0x000fca000001160a */
[----:B------:R1:W-:Y:S02]  /*121c0*/  @P1 STL [R1+0x44], R12 ;  /* 0x0000440c01001387 */ /* 0x0003e40000100800 */
.L_x_1187:
[----:B------:R-:W-:Y:S05]  /*121d0*/  BSYNC B0 ;  /* 0x0000000000007941 */ /* 0x000fea0003800000 */
.L_x_1185:
[----:B------:R-:W2:Y:S02]  /*121e0*/  LDL.LU R10, [R1+0x44] ;  /* 0x00004400010a7983 */ /* 0x000ea40000300800 */
[----:B--2---:R-:W-:-:S05]  /*121f0*/  IMAD R11, R10, R14, RZ ;  /* 0x0000000e0a0b7224 */ /* 0x004fca00078e02ff */
[----:B------:R-:W-:-:S07]  /*12200*/  VIMNMX R8, R8, R11, !PT ;  /* 0x0000000b08087248 */ /* 0x000fce0007fe0100 */
.L_x_1184:
[----:B------:R-:W2:Y:S01]  /*12210*/  LDL R10, [R1+0x48] ;  /* 0x00004800010a7983 */ /* 0x000ea20000100800 */
[----:B------:R-:W-:Y:S01]  /*12220*/  VIADD R8, R8, 0x9f ;  /* 0x0000009f08087836 */ /* 0x000fe20000000000 */
[----:B------:R-:W-:Y:S03]  /*12230*/  BSSY B0, `(.L_x_1188) ;  /* 0x00002fe000007945 */ /* 0x000fe60003800000 */
[----:B------:R-:W-:-:S05]  /*12240*/  IMAD.HI R8, R8, 0x66666667, RZ ;  /* 0x6666666708087827 */ /* 0x000fca00078e02ff */
[----:B------:R-:W-:-:S04]  /*12250*/  SHF.R.U32.HI R11, RZ, 0x1f, R8 ;  /* 0x0000001fff0b7819 */ /* 0x000fc80000011608 */
[----:B------:R-:W-:-:S04]  /*12260*/  LEA.HI.SX32 R11, R8, R11, 0x1a ;  /* 0x0000000b080b7211 */ /* 0x000fc800078fd2ff */
[----:B--2---:R-:W-:-:S04]  /*12270*/  VIMNMX R10, R10, R11, !PT ;  /* 0x0000000b0a0a7248 */ /* 0x004fc80007fe0100 */
[----:B------:R-:W-:Y:S01]  /*12280*/  ISETP.GE.AND P1, PT, R0, R10, PT ;  /* 0x0000000a0000720c */ /* 0x000fe20003f26270 */
[----:B------:R2:W-:-:S12]  /*12290*/  STL [R1], R10 ;  /* 0x0000000a01007387 */ /* 0x0005d80000100800 */
[----:B--2---:R-:W-:Y:S05]  /*122a0*/  @!P1 BRA `(.L_x_1189) ;  /* 0x0000002c00d89947 */ /* 0x004fea0003800000 */
[----:B------:R-:W-:Y:S01]  /*122b0*/  BSSY B1, `(.L_x_1189) ;  /* 0x00002f5000017945 */ /* 0x000fe20003800000 */
[----:B------:R-:W-:Y:S02]  /*122c0*/  IMAD.MOV.U32 R11, RZ, RZ, R9 ;  /* 0x000000ffff0b7224 */ /* 0x000fe400078e0009 */
[----:B------:R-:W-:Y:S02]  /*122d0*/  IMAD.MOV.U32 R10, RZ, RZ, R3 ;  /* 0x000000ffff0a7224 */ /* 0x000fe400078e0003 */
[----:B-1----:R-:W-:Y:S02]  /*122e0*/  IMAD.MOV.U32 R12, RZ, RZ, R156 ;  /* 0x000000ffff0c7224 */ /* 0x002fe400078e009c */
[----:B------:R-:W-:-:S07]  /*122f0*/  IMAD.MOV.U32 R8, RZ, RZ, R19 ;  /* 0x000000ffff087224 */ /* 0x000fce00078e0013 */
.L_x_1201:
[----:B0-----:R-:W-:-:S05]  /*12300*/  VIADD R15, R8, 0x1 ;  /* 0x00000001080f7836 */ /* 0x001fca0000000000 */
[----:B------:R-:W-:-:S04]  /*12310*/  ISETP.NE.AND P1, PT, R15, 0x2, PT ;  /* 0x000000020f00780c */ /* 0x000fc80003f25270 */
[----:B------:R-:W-:Y:S02]  /*12320*/  SEL R15, R15, RZ, P1 ;  /* 0x000000ff0f0f7207 */ /* 0x000fe40000800000 */
[----:B------:R-:W-:-:S03]  /*12330*/  SEL R3, RZ, 0x1, P1 ;  /* 0x00000001ff037807 */ /* 0x000fc60000800000 */
[----:B------:R-:W-:Y:S01]  /*12340*/  IMAD.MOV.U32 R19, RZ, RZ, R15 ;  /* 0x000000ffff137224 */ /* 0x000fe200078e000f */
[----:B------:R-:W-:Y:S01]  /*12350*/  LOP3.LUT R156, R12, R3, RZ, 0x3c, !PT ;  /* 0x000000030c9c7212 */ /* 0x000fe200078e3cff */
[----:B------:R-:W-:Y:S06]  /*12360*/  @!P0 BRA `(.L_x_1190) ;  /* 0x0000000000048947 */ /* 0x000fec0003800000 */
[----:B------:R-:W-:Y:S01]  /*12370*/  BPT.TRAP 0x1 ;  /* 0x000000040000795c */ /* 0x000fe20000300000 */
.L_x_1190:
[----:B------:R-:W-:Y:S01]  /*12380*/  IMAD R3, R19, 0x8, R18 ;  /* 0x0000000813037824 */ /* 0x000fe200078e0212 */
[----:B------:R-:W-:-:S04]  /*12390*/  SHF.L.U32 R14, R156, 0x1f, RZ ;  /* 0x0000001f9c0e7819 */ /* 0x000fc800000006ff */
[----:B------:R0:W1:Y:S01]  /*123a0*/  SYNCS.PHASECHK.TRANS64.TRYWAIT P1, [R3+URZ+0x13230], R14 ;  /* 0x0132300e030075a7 */ /* 0x000062000802017f */
[----:B------:R-:W-:Y:S05]  /*123b0*/  @!P0 BRA `(.L_x_1191) ;  /* 0x0000000000048947 */ /* 0x000fea0003800000 */
[----:B------:R-:W-:Y:S01]  /*123c0*/  BPT.TRAP 0x1 ;  /* 0x000000040000795c */ /* 0x000fe20000300000 */
.L_x_1191:
[----:B------:R-:W2:Y:S01]  /*123d0*/  LDL R9, [R1+0x2c] ;  /* 0x00002c0001097983 */ /* 0x000ea20000100800 */
[----:B------:R-:W-:Y:S01]  /*123e0*/  BSSY B2, `(.L_x_1192) ;  /* 0x0000007000027945 */ /* 0x000fe20003800000 */
[----:B--2---:R-:W-:-:S04]  /*123f0*/  IMAD R9, R19, 0x280, R9 ;  /* 0x0000028013097824 */ /* 0x004fc800078e0209 */
[C---:B------:R-:W-:Y:S02]  /*12400*/  VIADD R56, R9.reuse, 0x80 ;  /* 0x0000008009387836 */ /* 0x040fe40000000000 */
[----:B------:R-:W-:Y:S01]  /*12410*/  VIADD R13, R9, 0x100 ;  /* 0x00000100090d7836 */ /* 0x000fe20000000000 */
[----:B-1----:R-:W-:Y:S06]  /*12420*/  @P1 BRA `(.L_x_1193) ;  /* 0x0000000000081947 */ /* 0x002fec0003800000 */
[----:B------:R-:W1:Y:S02]  /*12430*/  SYNCS.PHASECHK.TRANS64.TRYWAIT P1, [R3+URZ+0x13230], R14 ;  /* 0x0132300e030075a7 */ /* 0x000e64000802017f */
[----:B-1----:R-:W-:Y:S05]  /*12440*/  @!P1 BRA `(.L_x_1194) ;  /* 0x0000010400309947 */ /* 0x002fea0003800000 */
.L_x_1193:
[----:B------:R-:W-:Y:S05]  /*12450*/  BSYNC B2 ;  /* 0x0000000000027941 */ /* 0x000fea0003800000 */
.L_x_1192:
[----:B------:R-:W-:Y:S01]  /*12460*/  IMAD.MOV.U32 R20, RZ, RZ, R9 ;  /* 0x000000ffff147224 */ /* 0x000fe200078e0009 */
[----:B------:R-:W-:Y:S01]  /*12470*/  R2UR UR12, R4 ;  /* 0x00000000040c72ca */ /* 0x000fe200000e0000 */
[----:B------:R-:W-:Y:S01]  /*12480*/  IMAD.MOV.U32 R21, RZ, RZ, -0x7fffffe0 ;  /* 0x80000020ff157424 */ /* 0x000fe200078e00ff */
[----:B------:R-:W-:Y:S01]  /*12490*/  R2UR UR13, R5 ;  /* 0x00000000050d72ca */ /* 0x000fe200000e0000 */
        /* <DEDUP_REMOVED lines=27> */
[----:B------:R-:W-:Y:S01]  /*12650*/  R2UR UR18, R56 ;  /* 0x00000000381272ca */ /* 0x000fe200000e0000 */
[----:B------:R-:W-:Y:S01]  /*12660*/  VIADD R56, R9, 0x102 ;  /* 0x0000010209387836 */ /* 0x000fe20000000000 */
[----:B------:R-:W-:Y:S01]  /*12670*/  R2UR UR19, R57 ;  /* 0x00000000391372ca */ /* 0x000fe200000e0000 */
[----:B------:R-:W-:Y:S01]  /*12680*/  IMAD.MOV.U32 R57, RZ, RZ, -0x7fffffe0 ;  /* 0x80000020ff397424 */ /* 0x000fe200078e00ff */
[----:B------:R-:W-:-:S02]  /*12690*/  R2UR UR4, R4 ;  /* 0x00000000040472ca */ /* 0x000fc400000e0000 */
[----:B------:R-:W-:Y:S02]  /*126a0*/  R2UR UR5, R5 ;  /* 0x00000000050572ca */ /* 0x000fe400000e0000 */
        /* <DEDUP_REMOVED lines=50> */
.L_x_1195:
[----:B01----:R-:W-:Y:S01]  /*129d0*/  SHF.L.U32 R3, R12, 0x1f, RZ ;  /* 0x0000001f0c037819 */ /* 0x003fe200000006ff */
[----:B------:R-:W-:-:S04]  /*129e0*/  IMAD R14, R8, 0x8, R18 ;  /* 0x00000008080e7824 */ /* 0x000fc800078e0212 */
[----:B------:R0:W1:Y:S01]  /*129f0*/  SYNCS.PHASECHK.TRANS64.TRYWAIT P1, [R14+URZ+0x13250], R3 ;  /* 0x013250030e0075a7 */ /* 0x000062000802017f */
[----:B------:R-:W-:Y:S05]  /*12a00*/  @!P0 BRA `(.L_x_1196) ;  /* 0x0000000000048947 */ /* 0x000fea0003800000 */
[----:B------:R-:W-:Y:S01]  /*12a10*/  BPT.TRAP 0x1 ;  /* 0x000000040000795c */ /* 0x000fe20000300000 */
.L_x_1196:
[----:B------:R-:W-:Y:S04]  /*12a20*/  BSSY B2, `(.L_x_1197) ;  /* 0x0000004000027945 */ /* 0x000fe80003800000 */
[----:B-1----:R-:W-:Y:S05]  /*12a30*/  @P1 BRA `(.L_x_1198) ;  /* 0x0000000000081947 */ /* 0x002fea0003800000 */
[----:B------:R-:W1:Y:S02]  /*12a40*/  SYNCS.PHASECHK.TRANS64.TRYWAIT P1, [R14+URZ+0x13250], R3 ;  /* 0x013250030e0075a7 */ /* 0x000e64000802017f */
[----:B-1----:R-:W-:Y:S05]  /*12a50*/  @!P1 BRA `(.L_x_1199) ;  /* 0x000000fc00c09947 */ /* 0x002fea0003800000 */
.L_x_1198:
[----:B------:R-:W-:Y:S05]  /*12a60*/  BSYNC B2 ;  /* 0x0000000000027941 */ /* 0x000fea0003800000 */
.L_x_1197:
[----:B01----:R-:W-:Y:S01]  /*12a70*/  VIADD R3, R18, 0x1000 ;  /* 0x0000100012037836 */ /* 0x003fe20000000000 */
[----:B------:R-:W-:Y:S01]  /*12a80*/  WARPGROUP.ARRIVE ;  /* 0x00000000000079c5 */ /* 0x000fe20000000000 */
[----:B------:R-:W-:-:S03]  /*12a90*/  IMAD.MOV.U32 R9, RZ, RZ, -0x3ffffff0 ;  /* 0xc0000010ff097424 */ /* 0x000fc600078e00ff */
        /* <DEDUP_REMOVED lines=11> */
[----:B------:R-:W-:Y:S02]  /*12b50*/  VIADD R12, R8, 0x100 ;  /* 0x00000100080c7836 */ /* 0x000fe40000000000 */
[----:B------:R-:W-:Y:S02]  /*12b60*/  IMAD.MOV.U32 R13, RZ, RZ, -0x3ffffff0 ;  /* 0xc0000010ff0d7424 */ /* 0x000fe400078e00ff */
[C---:B------:R-:W-:Y:S01]  /*12b70*/  FMUL.FTZ R20, R2.reuse, R122 ;  /* 0x0000007a02147220 */ /* 0x040fe20000410000 */
[C---:B------:R-:W-:Y:S01]  /*12b80*/  FMUL.FTZ R21, R2.reuse, R123 ;  /* 0x0000007b02157220 */ /* 0x040fe20000410000 */
[----:B------:R-:W-:-:S04]  /*12b90*/  FMUL.FTZ R122, R2, R126 ;  /* 0x0000007e027a7220 */ /* 0x000fc80000410000 */
[----:B------:R-:W0:Y:S01]  /*12ba0*/  MUFU.TANH R20, R20 ;  /* 0x0000001400147308 */ /* 0x000e220000002400 */
[C---:B------:R-:W-:Y:S01]  /*12bb0*/  FMUL.FTZ R123, R2.reuse, R127 ;  /* 0x0000007f027b7220 */ /* 0x040fe20000410000 */
[----:B------:R-:W-:-:S06]  /*12bc0*/  FMUL.FTZ R126, R2, R130 ;  /* 0x00000082027e7220 */ /* 0x000fcc0000410000 */
[----:B------:R-:W1:Y:S01]  /*12bd0*/  MUFU.TANH R21, R21 ;  /* 0x0000001500157308 */ /* 0x000e620000002400 */
[----:B------:R-:W-:-:S07]  /*12be0*/  FMUL.FTZ R127, R2, R131 ;  /* 0x00000083027f7220 */ /* 0x000fce0000410000 */
[----:B------:R-:W2:Y:S01]  /*12bf0*/  MUFU.TANH R122, R122 ;  /* 0x0000007a007a7308 */ /* 0x000ea20000002400 */
[----:B0-----:R-:W-:Y:S01]  /*12c00*/  FMNMX.FTZ R3, R20, R11, !PT ;  /* 0x0000000b14037209 */ /* 0x001fe20007810000 */
[----:B------:R-:W-:-:S06]  /*12c10*/  FMUL.FTZ R130, R2, R134 ;  /* 0x0000008602827220 */ /* 0x000fcc0000410000 */
[----:B------:R-:W0:Y:S01]  /*12c20*/  MUFU.TANH R123, R123 ;  /* 0x0000007b007b7308 */ /* 0x000e220000002400 */
[----:B------:R-:W-:Y:S02]  /*12c30*/  WARPGROUP.DEPBAR.LE gsb0, 0x0 ;  /* 0x00008000000079c5 */ /* 0x000fe40000010000 */
[----:B------:R-:W3:Y:S01]  /*12c40*/  LDL.LU R154, [R1+0x8] ;  /* 0x00000800019a7983 */ /* 0x000ee20000300800 */
[----:B------:R-:W-:-:S03]  /*12c50*/  WARPGROUP.ARRIVE ;  /* 0x00000000000079c5 */ /* 0x000fc60000000000 */
[----:B------:R-:W4:Y:S01]  /*12c60*/  LDL.LU R155, [R1+0x4] ;  /* 0x00000400019b7983 */ /* 0x000f220000300800 */
[----:B------:R-:W-:Y:S01]  /*12c70*/  MUFU.TANH R126, R126 ;  /* 0x0000007e007e7308 */ /* 0x000fe20000002400 */
[----:B------:R-:W-:Y:S01]  /*12c80*/  FMUL.FTZ R104, R2, R104 ;  /* 0x0000006802687220 */ /* 0x000fe20000410000 */
        /* <DEDUP_REMOVED lines=8> */
[----:B------:R-:W5:Y:S01]  /*12d10*/  MUFU.TANH R12, R12 ;  /* 0x0000000c000c7308 */ /* 0x000f620000002400 */
[C---:B------:R-:W-:Y:S01]  /*12d20*/  FMUL.FTZ R125, R2.reuse, R129 ;  /* 0x00000081027d7220 */ /* 0x040fe20000410000 */
[C---:B------:R-:W-:Y:S01]  /*12d30*/  FMUL.FTZ R128, R2.reuse, R132 ;  /* 0x0000008402807220 */ /* 0x040fe20000410000 */
[C---:B------:R-:W-:Y:S01]  /*12d40*/  FMUL.FTZ R129, R2.reuse, R133 ;  /* 0x0000008502817220 */ /* 0x040fe20000410000 */
[----:B-1----:R-:W-:Y:S01]  /*12d50*/  FMNMX.FTZ R3, R21, R3, !PT ;  /* 0x0000000315037209 */ /* 0x002fe20007810000 */
        /* <DEDUP_REMOVED lines=8> */
[----:B0-----:R-:W-:Y:S01]  /*12de0*/  FMNMX.FTZ R3, R123, R3, !PT ;  /* 0x000000037b037209 */ /* 0x001fe20007810000 */
[C---:B------:R-:W-:Y:S01]  /*12df0*/  FMUL.FTZ R110, R2.reuse, R110 ;  /* 0x0000006e026e7220 */ /* 0x040fe20000410000 */
[----:B------:R-:W-:Y:S01]  /*12e00*/  FMUL.FTZ R112, R2, R112 ;  /* 0x0000007002707220 */ /* 0x000fe20000410000 */
[----:B------:R-:W0:Y:S01]  /*12e10*/  MUFU.TANH R120, R120 ;  /* 0x0000007800787308 */ /* 0x000e220000002400 */
[----:B-----5:R-:W-:Y:S01]  /*12e20*/  FMNMX.FTZ R9, R12, R10, !PT ;  /* 0x0000000a0c097209 */ /* 0x020fe20007810000 */
[----:B------:R-:W-:Y:S01]  /*12e30*/  FMUL.FTZ R111, R2, R111 ;  /* 0x0000006f026f7220 */ /* 0x000fe20000410000 */
[----:B------:R-:W-:Y:S01]  /*12e40*/  FMNMX.FTZ R3, R126, R3, !PT ;  /* 0x000000037e037209 */ /* 0x000fe20007810000 */
        /* <DEDUP_REMOVED lines=72> */
[----:B------:R-:W-:Y:S01]  /*132d0*/  FMUL.FTZ R71, R2, R71 ;  /* 0x0000004702477220 */ /* 0x000fe20000410000 */
[----:B------:R-:W-:-:S02]  /*132e0*/  WARPGROUP.DEPBAR.LE gsb0, 0x0 ;  /* 0x00008000000079c5 */ /* 0x000fc40000010000 */
[----:B------:R-:W-:Y:S01]  /*132f0*/  WARPGROUP.ARRIVE ;  /* 0x00000000000079c5 */ /* 0x000fe20000000000 */
[----:B------:R-:W2:Y:S01]  /*13300*/  MUFU.TANH R105, R105 ;  /* 0x0000006900697308 */ /* 0x000ea20000002400 */
[----:B-1----:R-:W-:Y:S01]  /*13310*/  FMNMX.FTZ R9, R104, R9, !PT ;  /* 0x0000000968097209 */ /* 0x002fe20007810000 */
[----:B------:R-:W-:-:S03]  /*13320*/  IMAD.MOV.U32 R57, RZ, RZ, -0x3ffffff0 ;  /* 0xc0000010ff397424 */ /* 0x000fc600078e00ff */
[----:B------:R-:W-:Y:S02]  /*13330*/  QGMMA.64x64x32.F32.E4M3.E4M3 R24, R144, gdesc[UR4], R24, gsb0 ;  /* 0x00e0000490187df3 */ /* 0x000fe40008000818 */
[----:B------:R-:W-:Y:S01]  /*13340*/  R2UR UR7, R57 ;  /* 0x00000000390772ca */ /* 0x000fe200000e0000 */
[----:B------:R-:W1:Y:S01]  /*13350*/  MUFU.TANH R106, R106 ;  /* 0x0000006a006a7308 */ /* 0x000e620000002400 */
[----:B0-----:R-:W-:-:S07]  /*13360*/  FMNMX.FTZ R3, R131, R3, !PT ;  /* 0x0000000383037209 */ /* 0x001fce0007810000 */
[----:B------:R-:W0:Y:S01]  /*13370*/  MUFU.TANH R108, R108 ;  /* 0x0000006c006c7308 */ /* 0x000e220000002400 */
[----:B--2---:R-:W-:-:S07]  /*13380*/  FMNMX.FTZ R9, R105, R9, !PT ;  /* 0x0000000969097209 */ /* 0x004fce0007810000 */
[----:B------:R-:W2:Y:S01]  /*13390*/  MUFU.TANH R107, R107 ;  /* 0x0000006b006b7308 */ /* 0x000ea20000002400 */
[----:B-1----:R-:W-:-:S07]  /*133a0*/  FMNMX.FTZ R3, R106, R3, !PT ;  /* 0x000000036a037209 */ /* 0x002fce0007810000 */
        /* <DEDUP_REMOVED lines=13> */
[----:B0-----:R-:W-:Y:S01]  /*13480*/  FMNMX.FTZ R9, R113, R9, !PT ;  /* 0x0000000971097209 */ /* 0x001fe20007810000 */
[----:B------:R-:W-:Y:S02]  /*13490*/  WARPGROUP.DEPBAR.LE gsb0, 0x0 ;  /* 0x00008000000079c5 */ /* 0x000fe40000010000 */
[----:B------:R-:W-:-:S04]  /*134a0*/  WARPGROUP.ARRIVE ;  /* 0x00000000000079c5 */ /* 0x000fc80000000000 */
        /* <DEDUP_REMOVED lines=103> */
[----:B--2---:R-:W-:Y:S02]  /*13b20*/  FMNMX.FTZ R3, R69, R9, !PT ;  /* 0x0000000945037209 */ /* 0x004fe40007810000 */
[----:B-1----:R-:W-:-:S03]  /*13b30*/  FMNMX.FTZ R9, R70, R56, !PT ;  /* 0x0000003846097209 */ /* 0x002fc60007810000 */
[----:B------:R-:W1:Y:S01]  /*13b40*/  SHFL.BFLY PT, R56, R3, 0x2, 0x1f ;  /* 0x0c401f0003387f89 */ /* 0x000e6200000e0000 */
[----:B0-----:R-:W-:-:S05]  /*13b50*/  FMNMX.FTZ R9, R71, R9, !PT ;  /* 0x0000000947097209 */ /* 0x001fca0007810000 */
[----:B------:R-:W0:Y:S01]  /*13b60*/  SHFL.BFLY PT, R134, R9, 0x2, 0x1f ;  /* 0x0c401f0009867f89 */ /* 0x000e2200000e0000 */
[----:B-1----:R-:W-:Y:S01]  /*13b70*/  FMNMX.FTZ R3, R3, R56, !PT ;  /* 0x0000003803037209 */ /* 0x002fe20007810000 */
[----:B------:R-:W-:-:S05]  /*13b80*/  VIADD R56, R8, 0x180 ;  /* 0x0000018008387836 */ /* 0x000fca0000000000 */
[----:B------:R-:W-:Y:S02]  /*13b90*/  R2UR UR6, R56 ;  /* 0x00000000380672ca */ /* 0x000fe400000e0000 */
[----:B------:R-:W1:Y:S01]  /*13ba0*/  SHFL.BFLY PT, R56, R3, 0x1, 0x1f ;  /* 0x0c201f0003387f89 */ /* 0x000e6200000e0000 */
[----:B0-----:R-:W-:-:S05]  /*13bb0*/  FMNMX.FTZ R9, R9, R134, !PT ;  /* 0x0000008609097209 */ /* 0x001fca0007810000 */
[----:B------:R-:W0:Y:S05]  /*13bc0*/  SHFL.BFLY PT, R57, R9, 0x1, 0x1f ;  /* 0x0c201f0009397f89 */ /* 0x000e2a00000e0000 */
[----:B------:R-:W-:Y:S01]  /*13bd0*/  QGMMA.64x64x32.F32.E4M3.E4M3 R24, R140, gdesc[UR4], R24, gsb0 ;  /* 0x00e000048c187df3 */ /* 0x000fe20008000818 */
[----:B-1----:R-:W-:Y:S01]  /*13be0*/  FMNMX.FTZ R3, R3, R56, !PT ;  /* 0x0000003803037209 */ /* 0x002fe20007810000 */
[----:B------:R-:W-:-:S04]  /*13bf0*/  IMAD.U32 R56, RZ, RZ, UR38 ;  /* 0x00000026ff387e24 */ /* 0x000fc8000f8e00ff */
[----:B------:R-:W-:Y:S01]  /*13c00*/  FADD.FTZ R134, -R3, R10 ;  /* 0x0000000a03867221 */ /* 0x000fe20000010100 */
[----:B------:R-:W-:Y:S01]  /*13c10*/  VIADD R10, R8, 0x200 ;  /* 0x00000200080a7836 */ /* 0x000fe20000000000 */
[----:B0-----:R-:W-:Y:S02]  /*13c20*/  FMNMX.FTZ R9, R9, R57, !PT ;  /* 0x0000003909097209 */ /* 0x001fe40007810000 */
[----:B------:R-:W-:Y:S02]  /*13c30*/  FMUL.FTZ R134, R134, R56 ;  /* 0x0000003886867220 */ /* 0x000fe40000410000 */
[----:B------:R-:W-:Y:S01]  /*13c40*/  R2UR UR6, R10 ;  /* 0x000000000a0672ca */ /* 0x000fe200000e0000 */
[----:B------:R-:W-:-:S01]  /*13c50*/  FADD.FTZ R8, -R9, R11 ;  /* 0x0000000b09087221 */ /* 0x000fc20000010100 */
[----:B------:R-:W-:Y:S02]  /*13c60*/  IMAD.MOV.U32 R11, RZ, RZ, -0x3ffffff0 ;  /* 0xc0000010ff0b7424 */ /* 0x000fe400078e00ff */
[----:B------:R-:W-:Y:S01]  /*13c70*/  MUFU.EX2 R134, R134 ;  /* 0x0000008600867308 */ /* 0x000fe20000000800 */
[----:B------:R-:W-:-:S02]  /*13c80*/  FMUL.FTZ R8, R8, R56 ;  /* 0x0000003808087220 */ /* 0x000fc40000410000 */
[----:B------:R-:W-:Y:S01]  /*13c90*/  R2UR UR7, R11 ;  /* 0x000000000b0772ca */ /* 0x000fe200000e0000 */
[----:B------:R-:W-:-:S04]  /*13ca0*/  FFMA.FTZ R11, R3, R56, -8 ;  /* 0xc1000000030b7423 */ /* 0x000fc80000010038 */
        /* <DEDUP_REMOVED lines=40> */
[-C--:B------:R-:W-:Y:S01]  /*13f30*/  FFMA.FTZ R11, R69, R56.reuse, -R11 ;  /* 0x00000038450b7223 */ /* 0x080fe2000001080b */
[----:B------:R-:W-:-:S01]  /*13f40*/  FFMA.FTZ R69, R9, R56, -8 ;  /* 0xc100000009457423 */ /* 0x000fc20000010038 */
[----:B------:R-:W3:Y:S01]  /*13f50*/  MUFU.EX2 R10, R10 ;  /* 0x0000000a000a7308 */ /* 0x000ee20000000800 */
[----:B------:R-:W-:-:S02]  /*13f60*/  WARPGROUP.DEPBAR.LE gsb0, 0x0 ;  /* 0x00008000000079c5 */ /* 0x000fc40000010000 */
[-CC-:B------:R-:W-:Y:S01]  /*13f70*/  FFMA.FTZ R20, R20, R56.reuse, -R69.reuse ;  /* 0x0000003814147223 */ /* 0x180fe20000010845 */
[----:B------:R-:W-:-:S01]  /*13f80*/  FFMA.FTZ R21, R21, R56, -R69 ;  /* 0x0000003815157223 */ /* 0x000fc20000010845 */
[-CC-:B------:R-:W-:Y:S01]  /*13f90*/  FFMA.FTZ R122, R122, R56.reuse, -R69.reuse ;  /* 0x000000387a7a7223 */ /* 0x180fe20000010845 */
[----:B------:R-:W-:-:S01]  /*13fa0*/  FFMA.FTZ R123, R123, R56, -R69 ;  /* 0x000000387b7b7223 */ /* 0x000fc20000010845 */
[-CC-:B------:R-:W-:Y:S01]  /*13fb0*/  FFMA.FTZ R126, R126, R56.reuse, -R69.reuse ;  /* 0x000000387e7e7223 */ /* 0x180fe20000010845 */
        /* <DEDUP_REMOVED lines=9> */
[----:B---3--:R-:W-:-:S01]  /*14050*/  FFMA.FTZ R132, R134, R154, R10 ;  /* 0x0000009a86847223 */ /* 0x008fc2000001000a */
        /* <DEDUP_REMOVED lines=8> */
[-CC-:B------:R-:W-:Y:S01]  /*140e0*/  FFMA.FTZ R94, R94, R56.reuse, -R69.reuse ;  /* 0x000000385e5e7223 */ /* 0x180fe20000010845 */
[----:B------:R-:W-:-:S01]  /*140f0*/  FFMA.FTZ R95, R95, R56, -R69 ;  /* 0x000000385f5f7223 */ /* 0x000fc20000010845 */
[-CC-:B------:R-:W-:Y:S01]  /*14100*/  FFMA.FTZ R98, R98, R56.reuse, -R69.reuse ;  /* 0x0000003862627223 */ /* 0x180fe20000010845 */
[----:B------:R-:W-:-:S01]  /*14110*/  FFMA.FTZ R99, R99, R56, -R69 ;  /* 0x0000003863637223 */ /* 0x000fc20000010845 */
[-CC-:B------:R-:W-:Y:S01]  /*14120*/  FFMA.FTZ R102, R102, R56.reuse, -R69.reuse ;  /* 0x0000003866667223 */ /* 0x180fe20000010845 */
[----:B------:R-:W-:-:S01]  /*14130*/  FFMA.FTZ R103, R103, R56, -R69 ;  /* 0x0000003867677223 */ /* 0x000fc20000010845 */
[----:B------:R-:W0:Y:S01]  /*14140*/  MUFU.EX2 R122, R122 ;  /* 0x0000007a007a7308 */ /* 0x000e220000000800 */
[----:B----4-:R-:W-:-:S01]  /*14150*/  FFMA.FTZ R133, R8, R155, R20 ;  /* 0x0000009b08857223 */ /* 0x010fc20000010014 */
[-CC-:B------:R-:W-:Y:S01]  /*14160*/  FFMA.FTZ R74, R74, R56.reuse, -R69.reuse ;  /* 0x000000384a4a7223 */ /* 0x180fe20000010845 */
[----:B------:R-:W-:-:S01]  /*14170*/  FFMA.FTZ R75, R75, R56, -R69 ;  /* 0x000000384b4b7223 */ /* 0x000fc20000010845 */
[-CC-:B------:R-:W-:Y:S01]  /*14180*/  FFMA.FTZ R78, R78, R56.reuse, -R69.reuse ;  /* 0x000000384e4e7223 */ /* 0x180fe20000010845 */
[----:B------:R-:W-:Y:S01]  /*14190*/  WARPGROUP.ARRIVE ;  /* 0x00000000000079c5 */ /* 0x000fe20000000000 */
[-CC-:B------:R-:W-:Y:S01]  /*141a0*/  FFMA.FTZ R79, R79, R56.reuse, -R69.reuse ;  /* 0x000000384f4f7223 */ /* 0x180fe20000010845 */
[----:B------:R-:W-:-:S01]  /*141b0*/  FFMA.FTZ R82, R82, R56, -R69 ;  /* 0x0000003852527223 */ /* 0x000fc20000010845 */
[----:B------:R-:W2:Y:S01]  /*141c0*/  MUFU.EX2 R13, R13 ;  /* 0x0000000d000d7308 */ /* 0x000ea20000000800 */
[----:B-1----:R-:W-:-:S01]  /*141d0*/  FADD.FTZ R133, R21, R133 ;  /* 0x0000008515857221 */ /* 0x002fc20000010000 */
[-CC-:B------:R-:W-:Y:S01]  /*141e0*/  FFMA.FTZ R83, R83, R56.reuse, -R69.reuse ;  /* 0x0000003853537223 */ /* 0x180fe20000010845 */
[----:B------:R-:W-:Y:S03]  /*141f0*/  QGMMA.64x64x32.F32.E4M3.E4M3 R24, R136, gdesc[UR4], R24, gsb0 ;  /* 0x00e0000488187df3 */ /* 0x000fe60008000818 */
[----:B------:R-:W1:Y:S01]  /*14200*/  S2R R155, SR_TID.X ;  /* 0x00000000009b7919 */ /* 0x000e620000002100 */
[----:B------:R-:W-:-:S01]  /*14210*/  FFMA.FTZ R86, R86, R56, -R69 ;  /* 0x0000003856567223 */ /* 0x000fc20000010845 */
[-CC-:B------:R-:W-:Y:S01]  /*14220*/  FFMA.FTZ R87, R87, R56.reuse, -R69.reuse ;  /* 0x0000003857577223 */ /* 0x180fe20000010845 */
[----:B------:R-:W-:-:S01]  /*14230*/  FFMA.FTZ R58, R58, R56, -R69 ;  /* 0x000000383a3a7223 */ /* 0x000fc20000010845 */
[----:B------:R-:W3:Y:S01]  /*14240*/  MUFU.EX2 R123, R123 ;  /* 0x0000007b007b7308 */ /* 0x000ee20000000800 */
        /* <DEDUP_REMOVED lines=8> */
[----:B--2---:R-:W-:-:S01]  /*142d0*/  FADD.FTZ R132, R13, R132 ;  /* 0x000000840d847221 */ /* 0x004fc20000010000 */
[----:B------:R-:W-:-:S06]  /*142e0*/  FFMA.FTZ R69, R71, R56, -R69 ;  /* 0x0000003847457223 */ /* 0x000fcc0000010845 */
[----:B------:R-:W2:Y:S01]  /*142f0*/  MUFU.EX2 R126, R126 ;  /* 0x0000007e007e7308 */ /* 0x000ea20000000800 */
[----:B---3--:R-:W-:-:S07]  /*14300*/  FADD.FTZ R133, R123, R133 ;  /* 0x000000857b857221 */ /* 0x008fce0000010000 */
[----:B------:R-:W3:Y:S01]  /*14310*/  MUFU.EX2 R120, R120 ;  /* 0x0000007800787308 */ /* 0x000ee20000000800 */
[----:B0-----:R-:W-:-:S01]  /*14320*/  FADD.FTZ R132, R57, R132 ;  /* 0x0000008439847221 */ /* 0x001fc20000010000 */
[----:B-1----:R-:W-:-:S06]  /*14330*/  LOP3.LUT R135, R155, 0x7f, RZ, 0xc0, !PT ;  /* 0x0000007f9b877812 */ /* 0x002fcc00078ec0ff */
[----:B------:R-:W0:Y:S01]  /*14340*/  MUFU.EX2 R127, R127 ;  /* 0x0000007f007f7308 */ /* 0x000e220000000800 */
[----:B--2---:R-:W-:-:S01]  /*14350*/  FADD.FTZ R133, R126, R133 ;  /* 0x000000857e857221 */ /* 0x004fc20000010000 */
[----:B------:R-:W-:-:S06]  /*14360*/  ISETP.NE.AND P1, PT, R135, RZ, PT ;  /* 0x000000ff8700720c */ /* 0x000fcc0003f25270 */
[----:B------:R-:W1:Y:S01]  /*14370*/  MUFU.EX2 R121, R121 ;  /* 0x0000007900797308 */ /* 0x000e620000000800 */
[----:B---3--:R-:W-:-:S06]  /*14380*/  FADD.FTZ R132, R120, R132 ;  /* 0x0000008478847221 */ /* 0x008fcc0000010000 */
[----:B------:R-:W-:Y:S01]  /*14390*/  @!P1 IMAD R15, R15, 0x8, R18 ;  /* 0x000000080f0f9824 */ /* 0x000fe200078e0212 */
[----:B------:R-:W2:Y:S01]  /*143a0*/  MUFU.EX2 R130, R130 ;  /* 0x0000008200827308 */ /* 0x000ea20000000800 */
[----:B0-----:R-:W-:-:S02]  /*143b0*/  FADD.FTZ R133, R127, R133 ;  /* 0x000000857f857221 */ /* 0x001fc40000010000 */
[----:B------:R-:W-:-:S05]  /*143c0*/  @!P1 VIADD R15, R15, 0x13240 ;  /* 0x000132400f0f9836 */ /* 0x000fca0000000000 */
[----:B------:R-:W0:Y:S01]  /*143d0*/  MUFU.EX2 R124, R124 ;  /* 0x0000007c007c7308 */ /* 0x000e220000000800 */
[----:B-1----:R-:W-:-:S01]  /*143e0*/  FADD.FTZ R132, R121, R132 ;  /* 0x0000008479847221 */ /* 0x002fc20000010000 */
[----:B------:R-:W-:-:S06]  /*143f0*/  @!P1 PRMT R15, RZ, 0x654, R15 ;  /* 0x00000654ff0f9816 */ /* 0x000fcc000000000f */
[----:B------:R-:W1:Y:S01]  /*14400*/  MUFU.EX2 R131, R131 ;  /* 0x0000008300837308 */ /* 0x000e620000000800 */
[----:B--2---:R-:W-:-:S07]  /*14410*/  FADD.FTZ R133, R130, R133 ;  /* 0x0000008582857221 */ /* 0x004fce0000010000 */
[----:B------:R-:W2:Y:S01]  /*14420*/  MUFU.EX2 R125, R125 ;  /* 0x0000007d007d7308 */ /* 0x000ea20000000800 */
[----:B0-----:R-:W-:-:S01]  /*14430*/  FADD.FTZ R132, R124, R132 ;  /* 0x000000847c847221 */ /* 0x001fc20000010000 */
[----:B------:R-:W-:Y:S02]  /*14440*/  WARPGROUP.DEPBAR.LE gsb0, 0x0 ;  /* 0x00008000000079c5 */ /* 0x000fe40000010000 */
[----:B------:R0:W-:Y:S04]  /*14450*/  @!P1 SYNCS.ARRIVE.TRANS64.RED.A1T0 RZ, [R15+URZ], RZ ;  /* 0x000000ff0fff99a7 */ /* 0x0001e8000810043f */
        /* <DEDUP_REMOVED lines=124> */
[----:B------:R-:W0:Y:S01]  /*14c20*/  MUFU.EX2 R69, R69 ;  /* 0x0000004500457308 */ /* 0x000e220000000800 */
[----:B---3--:R-:W-:-:S07]  /*14c30*/  FADD.FTZ R133, R70, R133 ;  /* 0x0000008546857221 */ /* 0x008fce0000010000 */
[----:B------:R-:W2:Y:S01]  /*14c40*/  MUFU.EX2 R11, R11 ;  /* 0x0000000b000b7308 */ /* 0x000ea20000000800 */
[----:B-1----:R-:W-:-:S01]  /*14c50*/  FADD.FTZ R132, R68, R132 ;  /* 0x0000008444847221 */ /* 0x002fc20000010000 */
[----:B0-----:R-:W-:-:S05]  /*14c60*/  FADD.FTZ R15, R69, R133 ;  /* 0x00000085450f7221 */ /* 0x001fca0000010000 */
[----:B------:R0:W-:Y:S01]  /*14c70*/  STL [R1+0x4], R15 ;  /* 0x0000040f01007387 */ /* 0x0001e20000100800 */
[----:B--2---:R-:W-:-:S05]  /*14c80*/  FADD.FTZ R71, R11, R132 ;  /* 0x000000840b477221 */ /* 0x004fca0000010000 */
[----:B------:R0:W-:Y:S01]  /*14c90*/  STL [R1+0x8], R71 ;  /* 0x0000084701007387 */ /* 0x0001e20000100800 */
[----:B------:R-:W-:Y:S05]  /*14ca0*/  @!P0 BRA `(.L_x_1200) ;  /* 0x0000000000048947 */ /* 0x000fea0003800000 */
[----:B------:R-:W-:Y:S01]  /*14cb0*/  BPT.TRAP 0x1 ;  /* 0x000000040000795c */ /* 0x000fe20000300000 */
.L_x_1200:
[----:B0-----:R-:W2:Y:S01]  /*14cc0*/  LDL R15, [R1+0x30] ;  /* 0x00003000010f7983 */ /* 0x001ea20000100800 */
[----:B------:R-:W-:-:S05]  /*14cd0*/  VIADD R14, R14, 0x13260 ;  /* 0x000132600e0e7836 */ /* 0x000fca0000000000 */
[----:B--2---:R-:W-:Y:S02]  /*14ce0*/  PRMT R14, R15, 0x654, R14 ;  /* 0x000006540f0e7816 */ /* 0x004fe4000000000e */
[----:B------:R-:W2:Y:S01]  /*14cf0*/  LDL R15, [R1] ;  /* 0x00000000010f7983 */ /* 0x000ea20000100800 */
[----:B------:R-:W-:Y:S01]  /*14d00*/  F2FP.SATFINITE.E4M3.F32.PACK_AB_MERGE_C R13, R57, R13, RZ ;  /* 0x0000000d390d723e */ /* 0x000fe200048070ff */
[----:B------:R1:W-:Y:S01]  /*14d10*/  SYNCS.ARRIVE.TRANS64.RED.A1T0 RZ, [R14+URZ], RZ ;  /* 0x000000ff0eff79a7 */ /* 0x0003e2000810043f */
        /* <DEDUP_REMOVED lines=75> */
[C---:B--2---:R-:W-:Y:S01]  /*151d0*/  ISETP.GT.AND P1, PT, R0.reuse, R15, PT ;  /* 0x0000000f0000720c */ /* 0x044fe20003f24270 */
[----:B------:R-:W-:-:S12]  /*151e0*/  VIADD R0, R0, 0xffffffff ;  /* 0xffffffff00007836 */ /* 0x000fd80000000000 */
[----:B-1----:R-:W-:Y:S05]  /*151f0*/  @P1 BRA `(.L_x_1201) ;  /* 0xffffffd000401947 */ /* 0x002fea000383ffff */
[----:B------:R-:W-:Y:S05]  /*15200*/  BSYNC B1 ;  /* 0x0000000000017941 */ /* 0x000fea0003800000 */
.L_x_1189:
[----:B------:R-:W-:Y:S05]  /*15210*/  BSYNC B0 ;  /* 0x0000000000007941 */ /* 0x000fea0003800000 */
.L_x_1188:
[----:B------:R-:W2:Y:S01]  /*15220*/  LDL R8, [R1+0x48] ;  /* 0x0000480001087983 */ /* 0x000ea20000100800 */
[----:B------:R-:W-:Y:S01]  /*15230*/  BSSY B0, `(.L_x_1202) ;  /* 0x00004d9000007945 */ /* 0x000fe20003800000 */
[----:B--2---:R-:W-:-:S13]  /*15240*/  ISETP.GE.AND P1, PT, R0, R8, PT ;  /* 0x000000080000720c */ /* 0x004fda0003f26270 */
[----:B------:R-:W-:Y:S05]  /*15250*/  @!P1 BRA `(.L_x_1203) ;  /* 0x0000004c00589947 */ /* 0x000fea0003800000 */
[----:B-1----:R-:W2:Y:S04]  /*15260*/  LDL R12, [R1+0x38] ;  /* 0x00003800010c7983 */ /* 0x002ea80000100800 */
[----:B------:R-:W2:Y:S04]  /*15270*/  LDL R11, [R1+0x3c] ;  /* 0x00003c00010b7983 */ /* 0x000ea80000100800 */
[----:B------:R-:W3:Y:S04]  /*15280*/  LDL R10, [R1+0x14] ;  /* 0x00001400010a7983 */ /* 0x000ee80000100800 */
[----:B------:R-:W4:Y:S01]  /*15290*/  LDL R8, [R1+0x20] ;  /* 0x0000200001087983 */ /* 0x000f220000100800 */
[----:B0-----:R-:W-:-:S02]  /*152a0*/  IMAD.MOV.U32 R15, RZ, RZ, R3 ;  /* 0x000000ffff0f7224 */ /* 0x001fc400078e0003 */
[----:B------:R-:W-:Y:S02]  /*152b0*/  IMAD.MOV.U32 R20, RZ, RZ, R9 ;  /* 0x000000ffff147224 */ /* 0x000fe400078e0009 */
[----:B--2---:R-:W-:Y:S02]  /*152c0*/  IMAD.IADD R11, R11, 0x1, -R12 ;  /* 0x000000010b0b7824 */ /* 0x004fe400078e0a0c */
[----:B------:R-:W-:Y:S02]  /*152d0*/  IMAD.MOV.U32 R12, RZ, RZ, R156 ;  /* 0x000000ffff0c7224 */ /* 0x000fe400078e009c */
[--C-:B---3--:R-:W-:Y:S02]  /*152e0*/  IMAD.IADD R10, R10, 0x1, R11.reuse ;  /* 0x000000010a0a7824 */ /* 0x108fe400078e020b */
[----:B----4-:R-:W-:-:S03]  /*152f0*/  IMAD.IADD R11, R8, 0x1, R11 ;  /* 0x00000001080b7824 */ /* 0x010fc600078e020b */
[----:B------:R-:W-:Y:S01]  /*15300*/  LOP3.LUT R3, RZ, R10, RZ, 0x33, !PT ;  /* 0x0000000aff037212 */ /* 0x000fe200078e33ff */
[----:B------:R-:W-:Y:S01]  /*15310*/  IMAD.MOV.U32 R8, RZ, RZ, R19 ;  /* 0x000000ffff087224 */ /* 0x000fe200078e0013 */
[----:B------:R-:W-:-:S03]  /*15320*/  LOP3.LUT R21, RZ, R11, RZ, 0x33, !PT ;  /* 0x0000000bff157212 */ /* 0x000fc600078e33ff */
[----:B------:R0:W-:Y:S04]  /*15330*/  STL [R1], R3 ;  /* 0x0000000301007387 */ /* 0x0001e80000100800 */
.L_x_1223:
[----:B------:R-:W-:-:S04]  /*15340*/  ISETP.NE.AND P1, PT, R8, 0x1, PT ;  /* 0x000000010800780c */ /* 0x000fc80003f25270 */
[----:B0-----:R-:W-:-:S04]  /*15350*/  SEL R3, RZ, 0x1, P1 ;  /* 0x00000001ff037807 */ /* 0x001fc80000800000 */
[----:B------:R-:W-:Y:S01]  /*15360*/  LOP3.LUT R156, R12, R3, RZ, 0x3c, !PT ;  /* 0x000000030c9c7212 */ /* 0x000fe200078e3cff */
[----:B------:R-:W-:Y:S06]  /*15370*/  @!P0 BRA `(.L_x_1204) ;  /* 0x0000000000048947 */ /* 0x000fec0003800000 */
[----:B------:R-:W-:Y:S01]  /*15380*/  BPT.TRAP 0x1 ;  /* 0x000000040000795c */ /* 0x000fe20000300000 */
.L_x_1204:
[----:B------:R-:W-:Y:S01]  /*15390*/  VIADD R19, R8, 0x1 ;  /* 0x0000000108137836 */ /* 0x000fe20000000000 */
[----:B------:R-:W-:-:S04]  /*153a0*/  SHF.L.U32 R14, R156, 0x1f, RZ ;  /* 0x0000001f9c0e7819 */ /* 0x000fc800000006ff */
[----:B------:R-:W-:-:S04]  /*153b0*/  ISETP.NE.AND P1, PT, R19, 0x2, PT ;  /* 0x000000021300780c */ /* 0x000fc80003f25270 */
[----:B------:R-:W-:-:S05]  /*153c0*/  SEL R19, R19, RZ, P1 ;  /* 0x000000ff13137207 */ /* 0x000fca0000800000 */
[----:B------:R-:W-:-:S04]  /*153d0*/  IMAD R3, R19, 0x8, R18 ;  /* 0x0000000813037824 */ /* 0x000fc800078e0212 */
[----:B------:R0:W1:Y:S01]  /*153e0*/  SYNCS.PHASECHK.TRANS64.TRYWAIT P1, [R3+URZ+0x13230], R14 ;  /* 0x0132300e030075a7 */ /* 0x000062000802017f */
[----:B------:R-:W-:Y:S05]  /*153f0*/  @!P0 BRA `(.L_x_1205) ;  /* 0x0000000000048947 */ /* 0x000fea0003800000 */
[----:B------:R-:W-:Y:S01]  /*15400*/  BPT.TRAP 0x1 ;  /* 0x000000040000795c */ /* 0x000fe20000300000 */
.L_x_1205:
        /* <DEDUP_REMOVED lines=8> */
.L_x_1207:
[----:B------:R-:W-:Y:S05]  /*15490*/  BSYNC B1 ;  /* 0x0000000000017941 */ /* 0x000fea0003800000 */
.L_x_1206:
        /* <DEDUP_REMOVED lines=37> */
[----:B------:R-:W-:Y:S01]  /*156f0*/  R2UR UR14, R56 ;  /* 0x00000000380e72ca */ /* 0x000fe200000e0000 */
[----:B------:R-:W-:Y:S01]  /*15700*/  VIADD R56, R9, 0x202 ;  /* 0x0000020209387836 */ /* 0x000fe20000000000 */
[----:B------:R-:W-:Y:S01]  /*15710*/  R2UR UR15, R57 ;  /* 0x00000000390f72ca */ /* 0x000fe200000e0000 */
[----:B------:R-:W-:Y:S01]  /*15720*/  IMAD.MOV.U32 R57, RZ, RZ, -0x7fffffe0 ;  /* 0x80000020ff397424 */ /* 0x000fe200078e00ff */
[C---:B------:R-:W-:Y:S02]  /*15730*/  R2UR UR16, R6.reuse ;  /* 0x00000000061072ca */ /* 0x040fe400000e0000 */
[----:B------:R-:W-:Y:S02]  /*15740*/  R2UR UR17, R7 ;  /* 0x00000000071172ca */ /* 0x000fe400000e0000 */
        /* <DEDUP_REMOVED lines=44> */
.L_x_1209:
[----:B------:R-:W-:Y:S01]  /*15a10*/  SHF.L.U32 R9, R12, 0x1f, RZ ;  /* 0x0000001f0c097819 */ /* 0x000fe200000006ff */
[----:B01----:R-:W-:-:S04]  /*15a20*/  IMAD R14, R8, 0x8, R18 ;  /* 0x00000008080e7824 */ /* 0x003fc800078e0212 */
[----:B------:R0:W1:Y:S01]  /*15a30*/  SYNCS.PHASECHK.TRANS64.TRYWAIT P1, [R14+URZ+0x13250], R9 ;  /* 0x013250090e0075a7 */ /* 0x000062000802017f */
[----:B------:R-:W-:Y:S05]  /*15a40*/  @!P0 BRA `(.L_x_1210) ;  /* 0x0000000000048947 */ /* 0x000fea0003800000 */
[----:B------:R-:W-:Y:S01]  /*15a50*/  BPT.TRAP 0x1 ;  /* 0x000000040000795c */ /* 0x000fe20000300000 */
.L_x_1210:
[----:B------:R-:W-:Y:S04]  /*15a60*/  BSSY B1, `(.L_x_1211) ;  /* 0x0000004000017945 */ /* 0x000fe80003800000 */
[----:B-1----:R-:W-:Y:S05]  /*15a70*/  @P1 BRA `(.L_x_1212) ;  /* 0x0000000000081947 */ /* 0x002fea0003800000 */
[----:B------:R-:W1:Y:S02]  /*15a80*/  SYNCS.PHASECHK.TRANS64.TRYWAIT P1, [R14+URZ+0x13250], R9 ;  /* 0x013250090e0075a7 */ /* 0x000e64000802017f */
[----:B-1----:R-:W-:Y:S05]  /*15a90*/  @!P1 BRA `(.L_x_1213) ;  /* 0x000000cc00d89947 */ /* 0x002fea0003800000 */
.L_x_1212:
[----:B------:R-:W-:Y:S05]  /*15aa0*/  BSYNC B1 ;  /* 0x0000000000017941 */ /* 0x000fea0003800000 */
.L_x_1211:
[----:B01----:R-:W-:Y:S01]  /*15ab0*/  VIADD R9, R18, 0x1000 ;  /* 0x0000100012097836 */ /* 0x003fe20000000000 */
[----:B------:R-:W-:-:S04]  /*15ac0*/  WARPGROUP.ARRIVE ;  /* 0x00000000000079c5 */ /* 0x000fc80000000000 */
[----:B------:R-:W-:-:S04]  /*15ad0*/  SHF.R.U32.HI R9, RZ, 0x4, R9 ;  /* 0x00000004ff097819 */ /* 0x000fc80000011609 */
[----:B------:R-:W-:-:S04]  /*15ae0*/  LOP3.LUT R9, R9, 0x3fff, RZ, 0xc0, !PT ;  /* 0x00003fff09097812 */ /* 0x000fc800078ec0ff */
[----:B------:R-:W-:-:S05]  /*15af0*/  LOP3.LUT R9, R9, 0x10000, RZ, 0xfc, !PT ;  /* 0x0001000009097812 */ /* 0x000fca00078efcff */
[----:B------:R-:W-:Y:S02]  /*15b00*/  IMAD R8, R8, 0x280, R9 ;  /* 0x0000028008087824 */ /* 0x000fe400078e0209 */
[----:B------:R-:W-:-:S03]  /*15b10*/  IMAD.MOV.U32 R9, RZ, RZ, -0x3ffffff0 ;  /* 0xc0000010ff097424 */ /* 0x000fc600078e00ff */
[----:B------:R-:W-:Y:S02]  /*15b20*/  R2UR UR6, R8 ;  /* 0x00000000080672ca */ /* 0x000fe400000e0000 */
        /* <DEDUP_REMOVED lines=8> */
[----:B------:R-:W3:Y:S01]  /*15bb0*/  LDL R155, [R1+0x38] ;  /* 0x00003800019b7983 */ /* 0x000ee20000100800 */
[----:B------:R-:W-:-:S03]  /*15bc0*/  WARPGROUP.ARRIVE ;  /* 0x00000000000079c5 */ /* 0x000fc60000000000 */
[----:B------:R-:W4:Y:S03]  /*15bd0*/  LDL R153, [R1+0x28] ;  /* 0x0000280001997983 */ /* 0x000f260000100800 */
[----:B------:R-:W-:Y:S01]  /*15be0*/  QGMMA.64x64x32.F32.E4M3.E4M3 R24, R148, gdesc[UR4], R24, gsb0 ;  /* 0x00e0000494187df3 */ /* 0x000fe20008000818 */
[----:B------:R-:W5:Y:S01]  /*15bf0*/  LDL R154, [R1+0x14] ;  /* 0x00001400019a7983 */ /* 0x000f620000100800 */
[----:B------:R-:W-:Y:S02]  /*15c00*/  VIADD R12, R8, 0x100 ;  /* 0x00000100080c7836 */ /* 0x000fe40000000000 */
[C---:B------:R-:W-:Y:S01]  /*15c10*/  FMUL.FTZ R9, R2.reuse, R120 ;  /* 0x0000007802097220 */ /* 0x040fe20000410000 */
[----:B------:R-:W-:Y:S02]  /*15c20*/  IMAD.MOV.U32 R13, RZ, RZ, -0x3ffffff0 ;  /* 0xc0000010ff0d7424 */ /* 0x000fe400078e00ff */
[C---:B------:R-:W-:Y:S01]  /*15c30*/  FMUL.FTZ R120, R2.reuse, R123 ;  /* 0x0000007b02787220 */ /* 0x040fe20000410000 */
[----:B------:R-:W-:Y:S01]  /*15c40*/  FMUL.FTZ R123, R2, R126 ;  /* 0x0000007e027b7220 */ /* 0x000fe20000410000 */
[----:B------:R-:W-:Y:S01]  /*15c50*/  R2UR UR6, R12 ;  /* 0x000000000c0672ca */ /* 0x000fe200000e0000 */
[----:B------:R-:W-:Y:S01]  /*15c60*/  VIADD R12, R8, 0x180 ;  /* 0x00000180080c7836 */ /* 0x000fe20000000000 */
[----:B------:R-:W-:Y:S01]  /*15c70*/  R2UR UR7, R13 ;  /* 0x000000000d0772ca */ /* 0x000fe200000e0000 */
[----:B------:R-:W-:-:S02]  /*15c80*/  IMAD.MOV.U32 R13, RZ, RZ, -0x3ffffff0 ;  /* 0xc0000010ff0d7424 */ /* 0x000fc400078e00ff */
[C---:B------:R-:W-:Y:S01]  /*15c90*/  FMUL.FTZ R126, R2.reuse, R129 ;  /* 0x00000081027e7220 */ /* 0x040fe20000410000 */
[C---:B------:R-:W-:Y:S01]  /*15ca0*/  FMUL.FTZ R129, R2.reuse, R132 ;  /* 0x0000008402817220 */ /* 0x040fe20000410000 */
[C---:B------:R-:W-:Y:S01]  /*15cb0*/  FMUL.FTZ R132, R2.reuse, R135 ;  /* 0x0000008702847220 */ /* 0x040fe20000410000 */
[C---:B------:R-:W-:Y:S01]  /*15cc0*/  FMUL.FTZ R135, R2.reuse, R60 ;  /* 0x0000003c02877220 */ /* 0x040fe20000410000 */
[C---:B------:R-:W-:Y:S01]  /*15cd0*/  FMUL.FTZ R60, R2.reuse, R62 ;  /* 0x0000003e023c7220 */ /* 0x040fe20000410000 */
[C---:B------:R-:W-:Y:S01]  /*15ce0*/  FMUL.FTZ R62, R2.reuse, R66 ;  /* 0x00000042023e7220 */ /* 0x040fe20000410000 */
[----:B------:R-:W-:Y:S01]  /*15cf0*/  FMUL.FTZ R66, R2, R70 ;  /* 0x0000004602427220 */ /* 0x000fe20000410000 */
[----:B------:R-:W-:Y:S02]  /*15d00*/  IMAD R70, R0, -0xa0, RZ ;  /* 0xffffff6000467824 */ /* 0x000fe400078e02ff */
        /* <DEDUP_REMOVED lines=75> */
[----:B------:R-:W-:Y:S01]  /*161c0*/  VIADD R56, R8, 0x200 ;  /* 0x0000020008387836 */ /* 0x000fe20000000000 */
[----:B------:R-:W0:Y:S01]  /*161d0*/  MUFU.TANH R13, R13 ;  /* 0x0000000d000d7308 */ /* 0x000e220000002400 */
[----:B------:R-:W-:-:S07]  /*161e0*/  IMAD.MOV.U32 R57, RZ, RZ, -0x3ffffff0 ;  /* 0xc0000010ff397424 */ /* 0x000fce00078e00ff */
[----:B------:R0:W2:Y:S01]  /*161f0*/  MUFU.TANH R8, R61 ;  /* 0x0000003d00087308 */ /* 0x0000a20000002400 */
[----:B-1----:R-:W-:-:S04]  /*16200*/  LOP3.LUT R151, R151, 0x7f, RZ, 0xc0, !PT ;  /* 0x0000007f97977812 */ /* 0x002fc800078ec0ff */
[----:B------:R-:W-:-:S03]  /*16210*/  ISETP.NE.AND P1, PT, R151, RZ, PT ;  /* 0x000000ff9700720c */ /* 0x000fc60003f25270 */
[----:B------:R-:W1:Y:S01]  /*16220*/  MUFU.TANH R12, R12 ;  /* 0x0000000c000c7308 */ /* 0x000e620000002400 */
[C---:B0-----:R-:W-:Y:S01]  /*16230*/  FMUL.FTZ R61, R2.reuse, R63 ;  /* 0x0000003f023d7220 */ /* 0x041fe20000410000 */
[C---:B------:R-:W-:Y:S01]  /*16240*/  FMUL.FTZ R63, R2.reuse, R67 ;  /* 0x00000043023f7220 */ /* 0x040fe20000410000 */
[----:B------:R-:W-:-:S05]  /*16250*/  FMUL.FTZ R67, R2, R71 ;  /* 0x0000004702437220 */ /* 0x000fca0000410000 */
[----:B------:R-:W0:Y:S02]  /*16260*/  MUFU.TANH R121, R121 ;  /* 0x0000007900797308 */ /* 0x000e240000002400 */
[----:B------:R-:W-:-:S06]  /*16270*/  @!P1 VIADD R3, R3, 0x13240 ;  /* 0x0001324003039836 */ /* 0x000fcc0000000000 */
[----:B------:R-:W0:Y:S01]  /*16280*/  MUFU.TANH R122, R122 ;  /* 0x0000007a007a7308 */ /* 0x000e220000002400 */
[----:B------:R-:W-:-:S07]  /*16290*/  @!P1 PRMT R3, RZ, 0x654, R3 ;  /* 0x00000654ff039816 */ /* 0x000fce0000000003 */
[----:B------:R-:W0:Y:S08]  /*162a0*/  MUFU.TANH R123, R123 ;  /* 0x0000007b007b7308 */ /* 0x000e300000002400 */
[----:B------:R-:W0:Y:S08]  /*162b0*/  MUFU.TANH R124, R124 ;  /* 0x0000007c007c7308 */ /* 0x000e300000002400 */
[----:B------:R-:W0:Y:S01]  /*162c0*/  MUFU.TANH R125, R125 ;  /* 0x0000007d007d7308 */ /* 0x000e220000002400 */
[----:B------:R-:W-:-:S02]  /*162d0*/  WARPGROUP.DEPBAR.LE gsb0, 0x0 ;  /* 0x00008000000079c5 */ /* 0x000fc40000010000 */
[----:B------:R-:W-:-:S05]  /*162e0*/  WARPGROUP.ARRIVE ;  /* 0x00000000000079c5 */ /* 0x000fca0000000000 */
[----:B------:R-:W0:Y:S01]  /*162f0*/  MUFU.TANH R126, R126 ;  /* 0x0000007e007e7308 */ /* 0x000e220000002400 */
[----:B------:R-:W-:Y:S01]  /*16300*/  QGMMA.64x64x32.F32.E4M3.E4M3 R24, R140, gdesc[UR4], R24, gsb0 ;  /* 0x00e000048c187df3 */ /* 0x000fe20008000818 */
[----:B------:R-:W-:Y:S02]  /*16310*/  R2UR UR6, R56 ;  /* 0x00000000380672ca */ /* 0x000fe400000e0000 */
[----:B------:R-:W-:-:S04]  /*16320*/  R2UR UR7, R57 ;  /* 0x00000000390772ca */ /* 0x000fc800000e0000 */
        /* <DEDUP_REMOVED lines=16> */
[----:B------:R-:W0:Y:S08]  /*16430*/  MUFU.TANH R111, R111 ;  /* 0x0000006f006f7308 */ /* 0x000e300000002400 */
[----:B------:R-:W0:Y:S01]  /*16440*/  MUFU.TANH R112, R112 ;  /* 0x0000007000707308 */ /* 0x000e220000002400 */
[----:B--2---:R-:W-:-:S05]  /*16450*/  IADD3 R56, R70, 0x1, R152 ;  /* 0x0000000146387810 */ /* 0x004fca0007ffe098 */
[----:B---3--:R-:W-:Y:S02]  /*16460*/  IMAD.IADD R56, R56, 0x1, -R155 ;  /* 0x0000000138387824 */ /* 0x008fe400078e0a9b */
[----:B------:R-:W2:Y:S01]  /*16470*/  LDC R155, c[0x0][0x9e4] ;  /* 0x00027900ff9b7b82 */ /* 0x000ea20000000800 */
[----:B------:R-:W3:Y:S01]  /*16480*/  MUFU.TANH R113, R113 ;  /* 0x0000007100717308 */ /* 0x000ee20000002400 */
[----:B----4-:R-:W-:-:S07]  /*16490*/  IMAD R56, R153, -0x2, R56 ;  /* 0xfffffffe99387824 */ /* 0x010fce00078e0238 */
[----:B------:R-:W4:Y:S08]  /*164a0*/  MUFU.TANH R114, R114 ;  /* 0x0000007200727308 */ /* 0x000f300000002400 */
[----:B------:R-:W0:Y:S08]  /*164b0*/  MUFU.TANH R115, R115 ;  /* 0x0000007300737308 */ /* 0x000e300000002400 */
[----:B------:R-:W0:Y:S08]  /*164c0*/  MUFU.TANH R116, R116 ;  /* 0x0000007400747308 */ /* 0x000e300000002400 */
[----:B------:R-:W0:Y:S01]  /*164d0*/  MUFU.TANH R117, R117 ;  /* 0x0000007500757308 */ /* 0x000e220000002400 */
[----:B------:R-:W-:-:S02]  /*164e0*/  WARPGROUP.DEPBAR.LE gsb0, 0x0 ;  /* 0x00008000000079c5 */ /* 0x000fc40000010000 */
[----:B------:R1:W-:Y:S01]  /*164f0*/  @!P1 SYNCS.ARRIVE.TRANS64.RED.A1T0 RZ, [R3+URZ], RZ ;  /* 0x000000ff03ff99a7 */ /* 0x0003e2000810043f */
[----:B--2---:R-:W-:-:S04]  /*16500*/  ISETP.GE.AND P1, PT, R155, 0x1, PT ;  /* 0x000000019b00780c */ /* 0x004fc80003f26270 */
[----:B------:R-:W2:Y:S01]  /*16510*/  MUFU.TANH R118, R118 ;  /* 0x0000007600767308 */ /* 0x000ea20000002400 */
[C---:B------:R-:W-:Y:S02]  /*16520*/  VIADD R138, R56.reuse, UR41 ;  /* 0x00000029388a7c36 */ /* 0x040fe40008000000 */
[----:B------:R-:W-:Y:S02]  /*16530*/  VIADD R137, R56, UR43 ;  /* 0x0000002b38897c36 */ /* 0x000fe40008000000 */
[C---:B-----5:R-:W-:Y:S02]  /*16540*/  IMAD.IADD R136, R154.reuse, 0x1, R138 ;  /* 0x000000019a887824 */ /* 0x060fe400078e028a */
[----:B-1----:R-:W-:Y:S01]  /*16550*/  IMAD R3, R153, -0x2, R70 ;  /* 0xfffffffe99037824 */ /* 0x002fe200078e0246 */
[----:B------:R-:W1:Y:S01]  /*16560*/  MUFU.TANH R119, R119 ;  /* 0x0000007700777308 */ /* 0x000e620000002400 */
[----:B------:R-:W-:-:S07]  /*16570*/  IMAD.IADD R71, R154, 0x1, R137 ;  /* 0x000000019a477824 */ /* 0x000fce00078e0289 */
        /* <DEDUP_REMOVED lines=51> */
[----:B------:R-:W2:Y:S01]  /*168b0*/  LDL R154, [R1] ;  /* 0x00000000019a7983 */ /* 0x000ea20000100800 */
        /* <DEDUP_REMOVED lines=8> */
.L_x_1216:
[----:B------:R-:W-:-:S05]  /*16940*/  IMAD.U32 R139, RZ, RZ, UR37 ;  /* 0x00000025ff8b7e24 */ /* 0x000fca000f8e00ff */
[----:B------:R-:W-:-:S13]  /*16950*/  ISETP.NE.AND P1, PT, R139, 0x1, PT ;  /* 0x000000018b00780c */ /* 0x000fda0003f25270 */
[----:B------:R-:W1:Y:S02]  /*16960*/  @P1 LDC.64 R56, c[0x0][0x9e8] ;  /* 0x00027a00ff381b82 */ /* 0x000e640000000a00 */
[----:B-1----:R-:W-:-:S04]  /*16970*/  @P1 IMAD.HI.U32 R140, R10, R56, RZ ;  /* 0x000000380a8c1227 */ /* 0x002fc800078e00ff */
[----:B------:R-:W-:Y:S01]  /*16980*/  IMAD.MOV.U32 R56, RZ, RZ, R10 ;  /* 0x000000ffff387224 */ /* 0x000fe200078e000a */
[----:B------:R-:W-:-:S07]  /*16990*/  @P1 SHF.R.U32.HI R56, RZ, R57, R140 ;  /* 0x00000039ff381219 */ /* 0x000fce000001168c */
.L_x_1217:
[----:B------:R-:W-:Y:S05]  /*169a0*/  BSYNC B1 ;  /* 0x0000000000017941 */ /* 0x000fea0003800000 */
.L_x_1215:
[----:B------:R-:W-:-:S05]  /*169b0*/  IMAD R56, R56, R139, R3 ;  /* 0x0000008b38387224 */ /* 0x000fca00078e0203 */
[----:B------:R-:W-:Y:S02]  /*169c0*/  VIMNMX R71, R71, R56, !PT ;  /* 0x0000003847477248 */ /* 0x000fe40007fe0100 */
[----:B------:R-:W-:-:S07]  /*169d0*/  VIADDMNMX R136, R56, R139, R136, PT ;  /* 0x0000008b38887246 */ /* 0x000fce0003800188 */
.L_x_1214:
[C---:B------:R-:W-:Y:S01]  /*169e0*/  ISETP.GE.AND P1, PT, R70.reuse, 0x2, PT ;  /* 0x000000024600780c */ /* 0x040fe20003f26270 */
[----:B------:R-:W2:Y:S01]  /*169f0*/  LDL R56, [R1+0x20] ;  /* 0x0000200001387983 */ /* 0x000ea20000100800 */
[----:B------:R-:W-:Y:S02]  /*16a00*/  ISETP.GE.AND P2, PT, R70, 0x9, PT ;  /* 0x000000094600780c */ /* 0x000fe40003f46270 */
[C---:B------:R-:W-:Y:S02]  /*16a10*/  ISETP.GT.AND P3, PT, R71.reuse, 0x1, !P1 ;  /* 0x000000014700780c */ /* 0x040fe40004f64270 */
[----:B------:R-:W-:Y:S02]  /*16a20*/  ISETP.GT.AND P4, PT, R71, 0x8, !P2 ;  /* 0x000000084700780c */ /* 0x000fe40005784270 */
[C---:B------:R-:W-:Y:S02]  /*16a30*/  ISETP.LT.OR P3, PT, R136.reuse, 0x2, P3 ;  /* 0x000000028800780c */ /* 0x040fe40001f61670 */
[----:B------:R-:W-:-:S02]  /*16a40*/  ISETP.LT.OR P4, PT, R136, 0x9, P4 ;  /* 0x000000098800780c */ /* 0x000fc40002781670 */
[----:B------:R-:W-:Y:S02]  /*16a50*/  FSEL R13, R13, -INF , !P3 ;  /* 0xff8000000d0d7808 */ /* 0x000fe40005800000 */
[----:B------:R-:W-:Y:S02]  /*16a60*/  ISETP.GE.AND P3, PT, R70, 0xa, PT ;  /* 0x0000000a4600780c */ /* 0x000fe40003f66270 */
[----:B0-----:R-:W-:Y:S02]  /*16a70*/  FSEL R121, R121, -INF , !P4 ;  /* 0xff80000079797808 */ /* 0x001fe40006000000 */
        /* <DEDUP_REMOVED lines=228> */
[----:B------:R-:W-:Y:S02]  /*178c0*/  IMAD.U32 R56, RZ, RZ, UR37 ;  /* 0x00000025ff387e24 */ /* 0x000fe4000f8e00ff */
[----:B------:R-:W-:-:S03]  /*178d0*/  IMAD.MOV.U32 R70, RZ, RZ, R21 ;  /* 0x000000ffff467224 */ /* 0x000fc600078e0015 */
[----:B------:R-:W-:-:S13]  /*178e0*/  ISETP.NE.AND P6, PT, R56, 0x1, PT ;  /* 0x000000013800780c */ /* 0x000fda0003fc5270 */
[----:B------:R-:W0:Y:S02]  /*178f0*/  @P6 LDC.64 R8, c[0x0][0x9e8] ;  /* 0x00027a00ff086b82 */ /* 0x000e240000000a00 */
[----:B0-----:R-:W-:-:S05]  /*17900*/  @P6 IMAD.HI.U32 R8, R21, R8, RZ ;  /* 0x0000000815086227 */ /* 0x001fca00078e00ff */
[----:B------:R-:W-:-:S04]  /*17910*/  @P6 SHF.R.U32.HI R70, RZ, R9, R8 ;  /* 0x00000009ff466219 */ /* 0x000fc80000011608 */
[----:B------:R-:W-:Y:S01]  /*17920*/  LOP3.LUT R8, RZ, R70, RZ, 0x33, !PT ;  /* 0x00000046ff087212 */ /* 0x000fe200078e33ff */
[----:B------:R-:W-:Y:S06]  /*17930*/  BRA `(.L_x_1221) ;  /* 0x0000000000187947 */ /* 0x000fec0003800000 */
.L_x_1220:
[----:B------:R-:W-:-:S05]  /*17940*/  IMAD.U32 R56, RZ, RZ, UR37 ;  /* 0x00000025ff387e24 */ /* 0x000fca000f8e00ff */
[----:B------:R-:W-:-:S13]  /*17950*/  ISETP.NE.AND P6, PT, R56, 0x1, PT ;  /* 0x000000013800780c */ /* 0x000fda0003fc5270 */
[----:B------:R-:W0:Y:S02]  /*17960*/  @P6 LDC.64 R8, c[0x0][0x9e8] ;  /* 0x00027a00ff086b82 */ /* 0x000e240000000a00 */
[----:B0-----:R-:W-:-:S04]  /*17970*/  @P6 IMAD.HI.U32 R70, R11, R8, RZ ;  /* 0x000000080b466227 */ /* 0x001fc800078e00ff */
[----:B------:R-:W-:Y:S01]  /*17980*/  IMAD.MOV.U32 R8, RZ, RZ, R11 ;  /* 0x000000ffff087224 */ /* 0x000fe200078e000b */
[----:B------:R-:W-:-:S07]  /*17990*/  @P6 SHF.R.U32.HI R8, RZ, R9, R70 ;  /* 0x00000009ff086219 */ /* 0x000fce0000011646 */
.L_x_1221:
[----:B------:R-:W-:Y:S05]  /*179a0*/  BSYNC B1 ;  /* 0x0000000000017941 */ /* 0x000fea0003800000 */
.L_x_1219:
[----:B------:R-:W-:-:S05]  /*179b0*/  IMAD R3, R8, R56, R3 ;  /* 0x0000003808037224 */ /* 0x000fca00078e0203 */
[----:B------:R-:W-:Y:S02]  /*179c0*/  VIMNMX R137, R137, R3, !PT ;  /* 0x0000000389897248 */ /* 0x000fe40007fe0100 */
[----:B------:R-:W-:-:S07]  /*179d0*/  VIADDMNMX R138, R3, R56, R138, PT ;  /* 0x00000038038a7246 */ /* 0x000fce000380018a */
.L_x_1218:
[----:B------:R-:W-:Y:S01]  /*179e0*/  ISETP.GT.AND P1, PT, R137, 0x1, !P1 ;  /* 0x000000018900780c */ /* 0x000fe20004f24270 */
[----:B------:R-:W2:Y:S01]  /*179f0*/  LDL.LU R136, [R1+0x8] ;  /* 0x0000080001887983 */ /* 0x000ea20000300800 */
[C---:B------:R-:W-:Y:S02]  /*17a00*/  LOP3.LUT P6, RZ, R17.reuse, 0x2, RZ, 0xc0, !PT ;  /* 0x0000000211ff7812 */ /* 0x040fe400078cc0ff */
[----:B------:R-:W-:Y:S01]  /*17a10*/  ISETP.LT.OR P1, PT, R138, 0x2, P1 ;  /* 0x000000028a00780c */ /* 0x000fe20000f21670 */
[----:B------:R-:W3:Y:S01]  /*17a20*/  LDL.LU R70, [R1+0x4] ;  /* 0x0000040001467983 */ /* 0x000ee20000300800 */
[----:B------:R-:W-:Y:S01]  /*17a30*/  LOP3.LUT R17, R17, 0xffffffdf, RZ, 0xc0, !PT ;  /* 0xffffffdf11117812 */ /* 0x000fe200078ec0ff */
[----:B------:R-:W-:Y:S01]  /*17a40*/  IMAD.U32 R56, RZ, RZ, UR36 ;  /* 0x00000024ff387e24 */ /* 0x000fe2000f8e00ff */
[----:B------:R-:W-:Y:S02]  /*17a50*/  FSEL R120, R120, -INF , !P1 ;  /* 0xff80000078787808 */ /* 0x000fe40004800000 */
[----:B------:R-:W-:-:S02]  /*17a60*/  ISETP.GT.AND P1, PT, R137, 0x18, !P6 ;  /* 0x000000188900780c */ /* 0x000fc40007724270 */
[----:B------:R-:W-:Y:S02]  /*17a70*/  @P0 LOP3.LUT R17, R17, 0x20, RZ, 0xfc, !PT ;  /* 0x0000002011110812 */ /* 0x000fe400078efcff */
[C---:B------:R-:W-:Y:S02]  /*17a80*/  ISETP.LT.OR P1, PT, R138.reuse, 0x19, P1 ;  /* 0x000000198a00780c */ /* 0x040fe40000f21670 */
        /* <DEDUP_REMOVED lines=16> */
[C---:B------:R-:W-:Y:S02]  /*17b90*/  LOP3.LUT P1, RZ, R16.reuse, 0x40000000, RZ, 0xc0, !PT ;  /* 0x4000000010ff7812 */ /* 0x040fe4000782c0ff */
        /* <DEDUP_REMOVED lines=50> */
[C---:B------:R-:W-:Y:S02]  /*17ec0*/  LOP3.LUT P1, RZ, R16.reuse, 0x200000, RZ, 0xc0, !PT ;  /* 0x0020000010ff7812 */ /* 0x040fe4000782c0ff */
[----:B------:R-:W-:Y:S02]  /*17ed0*/  LOP3.LUT P5, RZ, R16, 0x80000, RZ, 0xc0, !PT ;  /* 0x0008000010ff7812 */ /* 0x000fe400078ac0ff */
[----:B------:R-:W-:-:S02]  /*17ee0*/  ISETP.GT.AND P1, PT, R137, 0x48, !P1 ;  /* 0x000000488900780c */ /* 0x000fc40004f24270 */
[----:B------:R-:W-:Y:S02]  /*17ef0*/  FMNMX.FTZ R3, R108, R3, !PT ;  /* 0x000000036c037209 */ /* 0x000fe40007810000 */
[----:B------:R-:W-:Y:S02]  /*17f00*/  ISETP.LT.OR P1, PT, R138, 0x49, P1 ;  /* 0x000000498a00780c */ /* 0x000fe40000f21670 */
[----:B------:R-:W-:Y:S02]  /*17f10*/  FMNMX.FTZ R3, R109, R3, !PT ;  /* 0x000000036d037209 */ /* 0x000fe40007810000 */
[----:B------:R-:W-:Y:S02]  /*17f20*/  FSEL R94, R94, -INF , !P1 ;  /* 0xff8000005e5e7808 */ /* 0x000fe40004800000 */
[C---:B------:R-:W-:Y:S02]  /*17f30*/  LOP3.LUT P1, RZ, R16.reuse, 0x100000, RZ, 0xc0, !PT ;  /* 0x0010000010ff7812 */ /* 0x040fe4000782c0ff */
[----:B------:R-:W-:-:S02]  /*17f40*/  LOP3.LUT P4, RZ, R16, 0x40000, RZ, 0xc0, !PT ;  /* 0x0004000010ff7812 */ /* 0x000fc4000788c0ff */
[----:B------:R-:W-:Y:S02]  /*17f50*/  ISETP.GT.AND P1, PT, R137, 0x49, !P1 ;  /* 0x000000498900780c */ /* 0x000fe40004f24270 */
[----:B------:R-:W-:Y:S02]  /*17f60*/  FMNMX.FTZ R3, R112, R3, !PT ;  /* 0x0000000370037209 */ /* 0x000fe40007810000 */
[----:B------:R-:W-:Y:S02]  /*17f70*/  ISETP.LT.OR P1, PT, R138, 0x4a, P1 ;  /* 0x0000004a8a00780c */ /* 0x000fe40000f21670 */
[----:B------:R-:W-:Y:S02]  /*17f80*/  FMNMX.FTZ R3, R113, R3, !PT ;  /* 0x0000000371037209 */ /* 0x000fe40007810000 */
[----:B------:R-:W-:Y:S02]  /*17f90*/  FSEL R95, R95, -INF , !P1 ;  /* 0xff8000005f5f7808 */ /* 0x000fe40004800000 */
[----:B------:R-:W-:-:S02]  /*17fa0*/  ISETP.GT.AND P1, PT, R137, 0x50, !P5 ;  /* 0x000000508900780c */ /* 0x000fc40006f24270 */
[----:B------:R-:W-:Y:S02]  /*17fb0*/  LOP3.LUT P3, RZ, R16, 0x20000, RZ, 0xc0, !PT ;  /* 0x0002000010ff7812 */ /* 0x000fe4000786c0ff */
        /* <DEDUP_REMOVED lines=16> */
[----:B------:R-:W-:-:S02]  /*180c0*/  LOP3.LUT P0, RZ, R16, 0x8000, RZ, 0xc0, !PT ;  /* 0x0000800010ff7812 */ /* 0x000fc4000780c0ff */
[----:B------:R-:W-:Y:S02]  /*180d0*/  FSEL R103, R103, -INF , !P1 ;  /* 0xff80000067677808 */ /* 0x000fe40004800000 */
[----:B------:R-:W-:Y:S02]  /*180e0*/  FMNMX.FTZ R3, R93, R3, !PT ;  /* 0x000000035d037209 */ /* 0x000fe40007810000 */
[----:B------:R-:W-:Y:S02]  /*180f0*/  ISETP.GT.AND P1, PT, R137, 0x60, !P0 ;  /* 0x000000608900780c */ /* 0x000fe40004724270 */
[----:B------:R-:W-:Y:S02]  /*18100*/  FMNMX.FTZ R3, R96, R3, !PT ;  /* 0x0000000360037209 */ /* 0x000fe40007810000 */
[----:B------:R-:W-:Y:S02]  /*18110*/  ISETP.LT.OR P1, PT, R138, 0x61, P1 ;  /* 0x000000618a00780c */ /* 0x000fe40000f21670 */
[----:B------:R-:W-:-:S02]  /*18120*/  LOP3.LUT P6, RZ, R16, 0x4000, RZ, 0xc0, !PT ;  /* 0x0000400010ff7812 */ /* 0x000fc400078cc0ff */
        /* <DEDUP_REMOVED lines=21> */
[----:B------:R-:W-:Y:S02]  /*18280*/  FMNMX.FTZ R3, R84, R3, !PT ;  /* 0x0000000354037209 */ /* 0x000fe40007810000 */
        /* <DEDUP_REMOVED lines=18> */
[----:B------:R-:W-:Y:S02]  /*183b0*/  LOP3.LUT P5, RZ, R16, 0x40, RZ, 0xc0, !PT ;  /* 0x0000004010ff7812 */ /* 0x000fe400078ac0ff */
[----:B------:R-:W-:-:S02]  /*183c0*/  ISETP.LT.OR P1, PT, R138, 0x79, P1 ;  /* 0x000000798a00780c */ /* 0x000fc40000f21670 */
[----:B------:R-:W-:Y:S02]  /*183d0*/  FMNMX.FTZ R3, R69, R3, !PT ;  /* 0x0000000345037209 */ /* 0x000fe40007810000 */
[----:B------:R-:W-:Y:S02]  /*183e0*/  ISETP.GT.AND P5, PT, R137, 0x81, !P5 ;  /* 0x000000818900780c */ /* 0x000fe40006fa4270 */
[----:B------:R-:W-:Y:S01]  /*183f0*/  FSEL R86, R86, -INF , !P1 ;  /* 0xff80000056567808 */ /* 0x000fe20004800000 */
[----:B------:R-:W0:Y:S01]  /*18400*/  SHFL.BFLY PT, R8, R3, 0x2, 0x1f ;  /* 0x0c401f0003087f89 */ /* 0x000e2200000e0000 */
[----:B------:R-:W-:Y:S02]  /*18410*/  LOP3.LUT P1, RZ, R16, 0x100, RZ, 0xc0, !PT ;  /* 0x0000010010ff7812 */ /* 0x000fe4000782c0ff */
[----:B------:R-:W-:Y:S02]  /*18420*/  LOP3.LUT R17, R17, 0xffffff7f, RZ, 0xc0, !PT ;  /* 0xffffff7f11117812 */ /* 0x000fe400078ec0ff */
[----:B------:R-:W-:-:S02]  /*18430*/  ISETP.GT.AND P1, PT, R137, 0x79, !P1 ;  /* 0x000000798900780c */ /* 0x000fc40004f24270 */
[----:B------:R-:W-:Y:S02]  /*18440*/  LOP3.LUT P4, RZ, R16, 0x20, RZ, 0xc0, !PT ;  /* 0x0000002010ff7812 */ /* 0x000fe4000788c0ff */
[----:B------:R-:W-:Y:S02]  /*18450*/  ISETP.LT.OR P1, PT, R138, 0x7a, P1 ;  /* 0x0000007a8a00780c */ /* 0x000fe40000f21670 */
[----:B------:R-:W-:Y:S02]  /*18460*/  @P5 LOP3.LUT R17, R17, 0x80, RZ, 0xfc, !PT ;  /* 0x0000008011115812 */ /* 0x000fe400078efcff */
[----:B------:R-:W-:Y:S02]  /*18470*/  FSEL R87, R87, -INF , !P1 ;  /* 0xff80000057577808 */ /* 0x000fe40004800000 */
[----:B------:R-:W-:Y:S02]  /*18480*/  LOP3.LUT P1, RZ, R16, 0x80, RZ, 0xc0, !PT ;  /* 0x0000008010ff7812 */ /* 0x000fe4000782c0ff */
[----:B------:R-:W-:-:S02]  /*18490*/  LOP3.LUT P5, RZ, R17, 0x8, RZ, 0xc0, !PT ;  /* 0x0000000811ff7812 */ /* 0x000fc400078ac0ff */
[C---:B------:R-:W-:Y:S02]  /*184a0*/  ISETP.GT.AND P1, PT, R137.reuse, 0x80, !P1 ;  /* 0x000000808900780c */ /* 0x040fe40004f24270 */
[----:B------:R-:W-:Y:S02]  /*184b0*/  ISETP.GT.AND P5, PT, R137, 0x99, !P5 ;  /* 0x000000998900780c */ /* 0x000fe40006fa4270 */
[----:B------:R-:W-:Y:S02]  /*184c0*/  ISETP.LT.OR P1, PT, R138, 0x81, P1 ;  /* 0x000000818a00780c */ /* 0x000fe40000f21670 */
[----:B0-----:R-:W-:Y:S02]  /*184d0*/  FMNMX.FTZ R3, R3, R8, !PT ;  /* 0x0000000803037209 */ /* 0x001fe40007810000 */
[----:B------:R-:W-:Y:S02]  /*184e0*/  FSEL R58, R58, -INF , !P1 ;  /* 0xff8000003a3a7808 */ /* 0x000fe40004800000 */
[C---:B------:R-:W-:Y:S01]  /*184f0*/  LOP3.LUT P6, RZ, R16.reuse, 0x10, RZ, 0xc0, !PT ;  /* 0x0000001010ff7812 */ /* 0x040fe200078cc0ff */
[----:B------:R-:W0:Y:S01]  /*18500*/  SHFL.BFLY PT, R8, R3, 0x1, 0x1f ;  /* 0x0c201f0003087f89 */ /* 0x000e2200000e0000 */
[----:B------:R-:W-:-:S02]  /*18510*/  LOP3.LUT P3, RZ, R16, 0x8, RZ, 0xc0, !PT ;  /* 0x0000000810ff7812 */ /* 0x000fc4000786c0ff */
[C---:B------:R-:W-:Y:S02]  /*18520*/  LOP3.LUT P2, RZ, R16.reuse, 0x4, RZ, 0xc0, !PT ;  /* 0x0000000410ff7812 */ /* 0x040fe4000784c0ff */
[C---:B------:R-:W-:Y:S02]  /*18530*/  LOP3.LUT P0, RZ, R16.reuse, 0x1, RZ, 0xc0, !PT ;  /* 0x0000000110ff7812 */ /* 0x040fe4000780c0ff */
[C---:B------:R-:W-:Y:S02]  /*18540*/  LOP3.LUT P1, RZ, R16.reuse, 0x2, RZ, 0xc0, !PT ;  /* 0x0000000210ff7812 */ /* 0x040fe4000782c0ff */
[----:B------:R-:W-:Y:S02]  /*18550*/  LOP3.LUT R16, R16, 0xfffffffd, RZ, 0xc0, !PT ;  /* 0xfffffffd10107812 */ /* 0x000fe400078ec0ff */
[----:B------:R-:W-:Y:S02]  /*18560*/  ISETP.GT.AND P4, PT, R137, 0x88, !P4 ;  /* 0x000000888900780c */ /* 0x000fe40006784270 */
[----:B------:R-:W-:-:S02]  /*18570*/  @P5 LOP3.LUT R16, R16, 0x2, RZ, 0xfc, !PT ;  /* 0x0000000210105812 */ /* 0x000fc400078efcff */
[----:B------:R-:W-:Y:S02]  /*18580*/  LOP3.LUT P5, RZ, R17, 0x80, RZ, 0xc0, !PT ;  /* 0x0000008011ff7812 */ /* 0x000fe400078ac0ff */
[----:B------:R-:W-:Y:S02]  /*18590*/  LOP3.LUT R16, R16, 0xfffffff7, RZ, 0xc0, !PT ;  /* 0xfffffff710107812 */ /* 0x000fe400078ec0ff */
[C---:B------:R-:W-:Y:S02]  /*185a0*/  ISETP.LT.OR P5, PT, R138.reuse, 0x82, P5 ;  /* 0x000000828a00780c */ /* 0x040fe40002fa1670 */
[----:B------:R-:W-:Y:S02]  /*185b0*/  ISETP.LT.OR P4, PT, R138, 0x89, P4 ;  /* 0x000000898a00780c */ /* 0x000fe40002781670 */
[----:B------:R-:W-:Y:S02]  /*185c0*/  ISETP.GT.AND P6, PT, R137, 0x89, !P6 ;  /* 0x000000898900780c */ /* 0x000fe400077c4270 */
[----:B0-----:R-:W-:-:S02]  /*185d0*/  FMNMX.FTZ R3, R3, R8, !PT ;  /* 0x0000000803037209 */ /* 0x001fc40007810000 */
[----:B------:R-:W-:Y:S02]  /*185e0*/  ISETP.GT.AND P0, PT, R137, RZ, !P0 ;  /* 0x000000ff8900720c */ /* 0x000fe40004704270 */
[----:B------:R-:W-:Y:S01]  /*185f0*/  LOP3.LUT R17, R17, 0xffffffbf, RZ, 0xc0, !PT ;  /* 0xffffffbf11117812 */ /* 0x000fe200078ec0ff */
[----:B------:R-:W-:-:S01]  /*18600*/  FFMA.FTZ R9, R3, R56, -8 ;  /* 0xc100000003097423 */ /* 0x000fc20000010038 */
[----:B------:R-:W-:Y:S02]  /*18610*/  ISETP.LT.OR P0, PT, R138, 0x1, P0 ;  /* 0x000000018a00780c */ /* 0x000fe40000701670 */
[----:B------:R-:W-:Y:S02]  /*18620*/  @P5 LOP3.LUT R16, R16, 0x8, RZ, 0xfc, !PT ;  /* 0x0000000810105812 */ /* 0x000fe400078efcff */
[----:B------:R-:W-:Y:S02]  /*18630*/  FSEL R12, R12, -INF , !P0 ;  /* 0xff8000000c0c7808 */ /* 0x000fe40004000000 */
[----:B------:R-:W-:-:S02]  /*18640*/  LOP3.LUT P5, RZ, R16, 0x2, RZ, 0xc0, !PT ;  /* 0x0000000210ff7812 */ /* 0x000fc400078ac0ff */
[----:B------:R-:W-:Y:S02]  /*18650*/  LOP3.LUT R16, R16, 0xfffffffb, RZ, 0xc0, !PT ;  /* 0xfffffffb10107812 */ /* 0x000fe400078ec0ff */
[----:B------:R-:W-:Y:S02]  /*18660*/  ISETP.GT.AND P3, PT, R137, 0x90, !P3 ;  /* 0x000000908900780c */ /* 0x000fe40005f64270 */
[----:B------:R-:W-:Y:S02]  /*18670*/  @P4 LOP3.LUT R16, R16, 0x4, RZ, 0xfc, !PT ;  /* 0x0000000410104812 */ /* 0x000fe400078efcff */
[----:B------:R-:W-:Y:S02]  /*18680*/  ISETP.LT.OR P4, PT, R138, 0x8a, P6 ;  /* 0x0000008a8a00780c */ /* 0x000fe40003781670 */
[----:B------:R-:W-:Y:S02]  /*18690*/  FSETP.NEU.FTZ.AND P6, PT, R3, -INF , PT ;  /* 0xff8000000300780b */ /* 0x000fe40003fdd000 */
[----:B------:R-:W-:-:S02]  /*186a0*/  ISETP.GT.AND P2, PT, R137, 0x91, !P2 ;  /* 0x000000918900780c */ /* 0x000fc40005744270 */
[----:B------:R-:W-:Y:S02]  /*186b0*/  FSEL R9, R9, RZ, P6 ;  /* 0x000000ff09097208 */ /* 0x000fe40003000000 */
[----:B------:R-:W-:Y:S02]  /*186c0*/  FSEL R8, R3, RZ, P6 ;  /* 0x000000ff03087208 */ /* 0x000fe40003000000 */
[----:B------:R-:W-:Y:S01]  /*186d0*/  LOP3.LUT P6, RZ, R16, 0x4, RZ, 0xc0, !PT ;  /* 0x0000000410ff7812 */ /* 0x000fe200078cc0ff */
        /* <DEDUP_REMOVED lines=40> */
[----:B------:R-:W-:Y:S01]  /*18960*/  FMNMX.FTZ R9, R12, R20, !PT ;  /* 0x000000140c097209 */ /* 0x000fe20007810000 */
[----:B------:R-:W-:Y:S01]  /*18970*/  FADD.FTZ R8, -R8, R15 ;  /* 0x0000000f08087221 */ /* 0x000fe20000010100 */
[----:B------:R-:W-:Y:S01]  /*18980*/  @P4 LOP3.LUT R17, R17, 0x40, RZ, 0xfc, !PT ;  /* 0x0000004011114812 */ /* 0x000fe200078efcff */
[----:B------:R-:W-:Y:S01]  /*18990*/  MUFU.EX2 R139, R139 ;  /* 0x0000008b008b7308 */ /* 0x000fe20000000800 */
[----:B------:R-:W-:Y:S01]  /*189a0*/  FMNMX.FTZ R9, R120, R9, !PT ;  /* 0x0000000978097209 */ /* 0x000fe20007810000 */
[----:B------:R-:W-:Y:S01]  /*189b0*/  FMUL.FTZ R8, R8, R56 ;  /* 0x0000003808087220 */ /* 0x000fe20000410000 */
[----:B------:R-:W-:-:S02]  /*189c0*/  LOP3.LUT P4, RZ, R16, 0x8, RZ, 0xc0, !PT ;  /* 0x0000000810ff7812 */ /* 0x000fc4000788c0ff */
[----:B------:R-:W-:Y:S02]  /*189d0*/  FMNMX.FTZ R9, R123, R9, !PT ;  /* 0x000000097b097209 */ /* 0x000fe40007810000 */
[----:B------:R-:W-:Y:S01]  /*189e0*/  FSEL R59, R59, -INF , !P4 ;  /* 0xff8000003b3b7808 */ /* 0x000fe20006000000 */
[----:B------:R-:W2:Y:S01]  /*189f0*/  MUFU.EX2 R8, R8 ;  /* 0x0000000800087308 */ /* 0x000ea20000000800 */
[----:B------:R-:W-:Y:S02]  /*18a00*/  FMNMX.FTZ R9, R124, R9, !PT ;  /* 0x000000097c097209 */ /* 0x000fe40007810000 */
[----:B------:R-:W-:Y:S02]  /*18a10*/  LOP3.LUT P4, RZ, R17, 0x40, RZ, 0xc0, !PT ;  /* 0x0000004011ff7812 */ /* 0x000fe4000788c0ff */
[----:B------:R-:W-:Y:S02]  /*18a20*/  FMNMX.FTZ R9, R127, R9, !PT ;  /* 0x000000097f097209 */ /* 0x000fe40007810000 */
[----:B------:R-:W-:Y:S01]  /*18a30*/  FSEL R60, R60, -INF , !P6 ;  /* 0xff8000003c3c7808 */ /* 0x000fe20007000000 */
[----:B------:R-:W0:Y:S01]  /*18a40*/  MUFU.EX2 R13, R13 ;  /* 0x0000000d000d7308 */ /* 0x000e220000000800 */
[----:B------:R-:W-:-:S02]  /*18a50*/  FMNMX.FTZ R9, R128, R9, !PT ;  /* 0x0000000980097209 */ /* 0x000fc40007810000 */
[----:B------:R-:W-:Y:S02]  /*18a60*/  ISETP.LT.OR P3, PT, R138, 0x91, P3 ;  /* 0x000000918a00780c */ /* 0x000fe40001f61670 */
[----:B------:R-:W-:Y:S02]  /*18a70*/  FMNMX.FTZ R9, R131, R9, !PT ;  /* 0x0000000983097209 */ /* 0x000fe40007810000 */
[----:B------:R-:W-:Y:S01]  /*18a80*/  FSEL R61, R61, -INF , !P4 ;  /* 0xff8000003d3d7808 */ /* 0x000fe20006000000 */
[----:B------:R-:W1:Y:S01]  /*18a90*/  MUFU.EX2 R121, R121 ;  /* 0x0000007900797308 */ /* 0x000e620000000800 */
[----:B------:R-:W-:Y:S02]  /*18aa0*/  FMNMX.FTZ R9, R132, R9, !PT ;  /* 0x0000000984097209 */ /* 0x000fe40007810000 */
[----:B------:R-:W-:Y:S02]  /*18ab0*/  ISETP.GT.AND P1, PT, R137, 0x98, !P1 ;  /* 0x000000988900780c */ /* 0x000fe40004f24270 */
[----:B------:R-:W-:-:S02]  /*18ac0*/  FMNMX.FTZ R9, R106, R9, !PT ;  /* 0x000000096a097209 */ /* 0x000fc40007810000 */
[----:B------:R-:W-:Y:S01]  /*18ad0*/  ISETP.LT.OR P2, PT, R138, 0x92, P2 ;  /* 0x000000928a00780c */ /* 0x000fe20001741670 */
[----:B------:R-:W4:Y:S01]  /*18ae0*/  MUFU.EX2 R122, R122 ;  /* 0x0000007a007a7308 */ /* 0x000f220000000800 */
[----:B------:R-:W-:Y:S02]  /*18af0*/  FMNMX.FTZ R9, R107, R9, !PT ;  /* 0x000000096b097209 */ /* 0x000fe40007810000 */
[----:B------:R-:W-:Y:S02]  /*18b00*/  FSEL R62, R62, -INF , !P3 ;  /* 0xff8000003e3e7808 */ /* 0x000fe40005800000 */
[----:B------:R-:W-:Y:S02]  /*18b10*/  FMNMX.FTZ R9, R110, R9, !PT ;  /* 0x000000096e097209 */ /* 0x000fe40007810000 */
[----:B------:R-:W-:Y:S01]  /*18b20*/  ISETP.LT.OR P1, PT, R138, 0x99, P1 ;  /* 0x000000998a00780c */ /* 0x000fe20000f21670 */
[----:B------:R-:W5:Y:S01]  /*18b30*/  MUFU.EX2 R125, R125 ;  /* 0x0000007d007d7308 */ /* 0x000f620000000800 */
[----:B------:R-:W-:-:S02]  /*18b40*/  FMNMX.FTZ R9, R111, R9, !PT ;  /* 0x000000096f097209 */ /* 0x000fc40007810000 */
[----:B------:R-:W-:Y:S02]  /*18b50*/  FSEL R63, R63, -INF , !P2 ;  /* 0xff8000003f3f7808 */ /* 0x000fe40005000000 */
[----:B------:R-:W-:Y:S02]  /*18b60*/  FMNMX.FTZ R9, R114, R9, !PT ;  /* 0x0000000972097209 */ /* 0x000fe40007810000 */
[----:B------:R-:W-:Y:S01]  /*18b70*/  ISETP.LT.OR P5, PT, R138, 0x9a, P5 ;  /* 0x0000009a8a00780c */ /* 0x000fe20002fa1670 */
[----:B------:R-:W-:Y:S01]  /*18b80*/  MUFU.EX2 R126, R126 ;  /* 0x0000007e007e7308 */ /* 0x000fe20000000800 */
[----:B------:R-:W-:Y:S02]  /*18b90*/  FMNMX.FTZ R9, R115, R9, !PT ;  /* 0x0000000973097209 */ /* 0x000fe40007810000 */
[----:B------:R-:W-:Y:S02]  /*18ba0*/  FSEL R66, R66, -INF , !P1 ;  /* 0xff80000042427808 */ /* 0x000fe40004800000 */
[----:B------:R-:W-:-:S02]  /*18bb0*/  FMNMX.FTZ R9, R118, R9, !PT ;  /* 0x0000000976097209 */ /* 0x000fc40007810000 */
[----:B------:R-:W-:Y:S01]  /*18bc0*/  FSEL R67, R67, -INF , !P5 ;  /* 0xff80000043437808 */ /* 0x000fe20006800000 */
[----:B------:R-:W-:Y:S01]  /*18bd0*/  MUFU.EX2 R129, R129 ;  /* 0x0000008100817308 */ /* 0x000fe20000000800 */
[----:B------:R-:W-:Y:S02]  /*18be0*/  FMNMX.FTZ R9, R119, R9, !PT ;  /* 0x0000000977097209 */ /* 0x000fe40007810000 */
[----:B------:R-:W-:Y:S02]  /*18bf0*/  LOP3.LUT P0, RZ, R17, 0x20, RZ, 0xc0, !PT ;  /* 0x0000002011ff7812 */ /* 0x000fe4000780c0ff */
[----:B------:R-:W-:-:S03]  /*18c00*/  FMNMX.FTZ R9, R90, R9, !PT ;  /* 0x000000095a097209 */ /* 0x000fc60007810000 */
[----:B------:R-:W-:Y:S01]  /*18c10*/  MUFU.EX2 R130, R130 ;  /* 0x0000008200827308 */ /* 0x000fe20000000800 */
[----:B------:R-:W-:-:S04]  /*18c20*/  FMNMX.FTZ R9, R91, R9, !PT ;  /* 0x000000095b097209 */ /* 0x000fc80007810000 */
        /* <DEDUP_REMOVED lines=32> */
[----:B------:R-:W-:-:S05]  /*18e30*/  FMNMX.FTZ R9, R67, R9, !PT ;  /* 0x0000000943097209 */ /* 0x000fca0007810000 */
[----:B------:R-:W3:Y:S02]  /*18e40*/  SHFL.BFLY PT, R15, R9, 0x2, 0x1f ;  /* 0x0c401f00090f7f89 */ /* 0x000ee400000e0000 */
[----:B------:R-:W-:Y:S08]  /*18e50*/  MUFU.EX2 R93, R93 ;  /* 0x0000005d005d7308 */ /* 0x000ff00000000800 */
[----:B------:R-:W-:Y:S08]  /*18e60*/  MUFU.EX2 R96, R96 ;  /* 0x0000006000607308 */ /* 0x000ff00000000800 */
[----:B------:R-:W-:Y:S01]  /*18e70*/  MUFU.EX2 R97, R97 ;  /* 0x0000006100617308 */ /* 0x000fe20000000800 */
[----:B---3--:R-:W-:-:S07]  /*18e80*/  FMNMX.FTZ R9, R9, R15, !PT ;  /* 0x0000000f09097209 */ /* 0x008fce0007810000 */
[----:B------:R-:W-:Y:S01]  /*18e90*/  MUFU.EX2 R100, R100 ;  /* 0x0000006400647308 */ /* 0x000fe20000000800 */
[----:B------:R-:W3:Y:S07]  /*18ea0*/  SHFL.BFLY PT, R15, R9, 0x1, 0x1f ;  /* 0x0c201f00090f7f89 */ /* 0x000eee00000e0000 */
[----:B------:R-:W-:Y:S08]  /*18eb0*/  MUFU.EX2 R101, R101 ;  /* 0x0000006500657308 */ /* 0x000ff00000000800 */
[----:B------:R-:W-:Y:S08]  /*18ec0*/  MUFU.EX2 R72, R72 ;  /* 0x0000004800487308 */ /* 0x000ff00000000800 */
[----:B------:R-:W-:Y:S01]  /*18ed0*/  MUFU.EX2 R73, R73 ;  /* 0x0000004900497308 */ /* 0x000fe20000000800 */
[----:B---3--:R-:W-:-:S04]  /*18ee0*/  FMNMX.FTZ R9, R9, R15, !PT ;  /* 0x0000000f09097209 */ /* 0x008fc80007810000 */
[----:B------:R-:W-:-:S03]  /*18ef0*/  FSETP.NEU.FTZ.AND P1, PT, R9, -INF , PT ;  /* 0xff8000000900780b */ /* 0x000fc60003f3d000 */
[----:B------:R-:W-:Y:S01]  /*18f00*/  MUFU.EX2 R76, R76 ;  /* 0x0000004c004c7308 */ /* 0x000fe20000000800 */
[----:B------:R-:W-:-:S05]  /*18f10*/  FSEL R15, R9, RZ, P1 ;  /* 0x000000ff090f7208 */ /* 0x000fca0000800000 */
[----:B------:R-:W-:Y:S01]  /*18f20*/  FADD.FTZ R15, -R15, R20 ;  /* 0x000000140f0f7221 */ /* 0x000fe20000010100 */
[----:B------:R-:W-:-:S01]  /*18f30*/  FFMA.FTZ R20, R9, R56, -8 ;  /* 0xc100000009147423 */ /* 0x000fc20000010038 */
[----:B------:R-:W-:Y:S02]  /*18f40*/  MUFU.EX2 R77, R77 ;  /* 0x0000004d004d7308 */ /* 0x000fe40000000800 */
[----:B------:R-:W-:Y:S02]  /*18f50*/  FMUL.FTZ R15, R15, R56 ;  /* 0x000000380f0f7220 */ /* 0x000fe40000410000 */
[----:B------:R-:W-:Y:S01]  /*18f60*/  FSEL R71, R20, RZ, P1 ;  /* 0x000000ff14477208 */ /* 0x000fe20000800000 */
[----:B--2---:R-:W-:-:S03]  /*18f70*/  FFMA.FTZ R20, R8, R136, R139 ;  /* 0x0000008808147223 */ /* 0x004fc6000001008b */
        /* <DEDUP_REMOVED lines=9> */
[----:B0-----:R-:W-:-:S01]  /*19010*/  FADD.FTZ R20, R13, R20 ;  /* 0x000000140d147221 */ /* 0x001fc20000010000 */
[-CC-:B------:R-:W-:Y:S01]  /*19020*/  FFMA.FTZ R132, R132, R56.reuse, -R71.reuse ;  /* 0x0000003884847223 */ /* 0x180fe20000010847 */
[----:B------:R-:W-:-:S01]  /*19030*/  FFMA.FTZ R106, R106, R56, -R71 ;  /* 0x000000386a6a7223 */ /* 0x000fc20000010847 */
[----:B------:R-:W-:Y:S01]  /*19040*/  FFMA.FTZ R107, R107, R56, -R71 ;  /* 0x000000386b6b7223 */ /* 0x000fe20000010847 */
[----:B-1----:R-:W-:-:S01]  /*19050*/  FADD.FTZ R20, R121, R20 ;  /* 0x0000001479147221 */ /* 0x002fc20000010000 */
[-CC-:B------:R-:W-:Y:S01]  /*19060*/  FFMA.FTZ R110, R110, R56.reuse, -R71.reuse ;  /* 0x000000386e6e7223 */ /* 0x180fe20000010847 */
[----:B------:R-:W-:-:S01]  /*19070*/  FFMA.FTZ R111, R111, R56, -R71 ;  /* 0x000000386f6f7223 */ /* 0x000fc20000010847 */
[----:B------:R-:W0:Y:S01]  /*19080*/  MUFU.EX2 R120, R120 ;  /* 0x0000007800787308 */ /* 0x000e220000000800 */
[----:B----4-:R-:W-:-:S01]  /*19090*/  FADD.FTZ R20, R122, R20 ;  /* 0x000000147a147221 */ /* 0x010fc20000010000 */
[-CC-:B------:R-:W-:Y:S01]  /*190a0*/  FFMA.FTZ R114, R114, R56.reuse, -R71.reuse ;  /* 0x0000003872727223 */ /* 0x180fe20000010847 */
[----:B------:R-:W-:-:S01]  /*190b0*/  FFMA.FTZ R115, R115, R56, -R71 ;  /* 0x0000003873737223 */ /* 0x000fc20000010847 */
[----:B------:R-:W-:Y:S01]  /*190c0*/  FFMA.FTZ R118, R118, R56, -R71 ;  /* 0x0000003876767223 */ /* 0x000fe20000010847 */
[----:B-----5:R-:W-:-:S01]  /*190d0*/  FADD.FTZ R20, R125, R20 ;  /* 0x000000147d147221 */ /* 0x020fc20000010000 */
[-CC-:B------:R-:W-:Y:S01]  /*190e0*/  FFMA.FTZ R119, R119, R56.reuse, -R71.reuse ;  /* 0x0000003877777223 */ /* 0x180fe20000010847 */
[----:B------:R-:W-:-:S01]  /*190f0*/  FFMA.FTZ R90, R90, R56, -R71 ;  /* 0x000000385a5a7223 */ /* 0x000fc20000010847 */
[----:B------:R-:W1:Y:S01]  /*19100*/  MUFU.EX2 R123, R123 ;  /* 0x0000007b007b7308 */ /* 0x000e620000000800 */
[----:B--2---:R-:W-:-:S01]  /*19110*/  FFMA.FTZ R70, R15, R70, R12 ;  /* 0x000000460f467223 */ /* 0x004fc2000001000c */
[----:B------:R-:W-:Y:S01]  /*19120*/  FADD.FTZ R20, R126, R20 ;  /* 0x000000147e147221 */ /* 0x000fe20000010000 */
[----:B------:R-:W-:-:S01]  /*19130*/  FFMA.FTZ R91, R91, R56, -R71 ;  /* 0x000000385b5b7223 */ /* 0x000fc20000010847 */
[-CC-:B------:R-:W-:Y:S01]  /*19140*/  FFMA.FTZ R94, R94, R56.reuse, -R71.reuse ;  /* 0x000000385e5e7223 */ /* 0x180fe20000010847 */
[----:B------:R-:W-:-:S01]  /*19150*/  FFMA.FTZ R95, R95, R56, -R71 ;  /* 0x000000385f5f7223 */ /* 0x000fc20000010847 */
[----:B------:R-:W-:Y:S01]  /*19160*/  FADD.FTZ R20, R129, R20 ;  /* 0x0000001481147221 */ /* 0x000fe20000010000 */
[----:B------:R-:W-:-:S01]  /*19170*/  FFMA.FTZ R98, R98, R56, -R71 ;  /* 0x0000003862627223 */ /* 0x000fc20000010847 */
[----:B------:R-:W2:Y:S01]  /*19180*/  MUFU.EX2 R124, R124 ;  /* 0x0000007c007c7308 */ /* 0x000ea20000000800 */
[----:B0-----:R-:W-:-:S01]  /*19190*/  FADD.FTZ R70, R120, R70 ;  /* 0x0000004678467221 */ /* 0x001fc20000010000 */
[----:B------:R-:W-:Y:S01]  /*191a0*/  FADD.FTZ R20, R130, R20 ;  /* 0x0000001482147221 */ /* 0x000fe20000010000 */
[----:B------:R-:W-:-:S01]  /*191b0*/  FFMA.FTZ R99, R99, R56, -R71 ;  /* 0x0000003863637223 */ /* 0x000fc20000010847 */
[-CC-:B------:R-:W-:Y:S01]  /*191c0*/  FFMA.FTZ R102, R102, R56.reuse, -R71.reuse ;  /* 0x0000003866667223 */ /* 0x180fe20000010847 */
[----:B------:R-:W-:-:S01]  /*191d0*/  FFMA.FTZ R103, R103, R56, -R71 ;  /* 0x0000003867677223 */ /* 0x000fc20000010847 */
[----:B------:R-:W-:Y:S01]  /*191e0*/  FADD.FTZ R20, R104, R20 ;  /* 0x0000001468147221 */ /* 0x000fe20000010000 */
[----:B------:R-:W-:-:S01]  /*191f0*/  FFMA.FTZ R74, R74, R56, -R71 ;  /* 0x000000384a4a7223 */ /* 0x000fc20000010847 */
[----:B------:R-:W0:Y:S01]  /*19200*/  MUFU.EX2 R127, R127 ;  /* 0x0000007f007f7308 */ /* 0x000e220000000800 */
[----:B-1----:R-:W-:-:S01]  /*19210*/  FADD.FTZ R70, R123, R70 ;  /* 0x000000467b467221 */ /* 0x002fc20000010000 */
[----:B------:R-:W-:Y:S01]  /*19220*/  FADD.FTZ R20, R105, R20 ;  /* 0x0000001469147221 */ /* 0x000fe20000010000 */
[----:B------:R-:W-:-:S01]  /*19230*/  FFMA.FTZ R75, R75, R56, -R71 ;  /* 0x000000384b4b7223 */ /* 0x000fc20000010847 */
[-CC-:B------:R-:W-:Y:S01]  /*19240*/  FFMA.FTZ R78, R78, R56.reuse, -R71.reuse ;  /* 0x000000384e4e7223 */ /* 0x180fe20000010847 */
[----:B------:R-:W-:-:S01]  /*19250*/  FFMA.FTZ R79, R79, R56, -R71 ;  /* 0x000000384f4f7223 */ /* 0x000fc20000010847 */
[----:B------:R-:W-:Y:S01]  /*19260*/  FADD.FTZ R20, R108, R20 ;  /* 0x000000146c147221 */ /* 0x000fe20000010000 */
[----:B------:R-:W-:-:S01]  /*19270*/  FFMA.FTZ R82, R82, R56, -R71 ;  /* 0x0000003852527223 */ /* 0x000fc20000010847 */
[----:B------:R-:W1:Y:S01]  /*19280*/  MUFU.EX2 R128, R128 ;  /* 0x0000008000807308 */ /* 0x000e620000000800 */
[----:B--2---:R-:W-:-:S01]  /*19290*/  FADD.FTZ R70, R124, R70 ;  /* 0x000000467c467221 */ /* 0x004fc20000010000 */
        /* <DEDUP_REMOVED lines=20> */
[----:B------:R-:W-:-:S02]  /*193e0*/  FADD.FTZ R20, R88, R20 ;  /* 0x0000001458147221 */ /* 0x000fc40000010000 */
        /* <DEDUP_REMOVED lines=100> */
[----:B--2---:R-:W-:-:S05]  /*19a30*/  FADD.FTZ R20, R67, R70 ;  /* 0x0000004643147221 */ /* 0x004fca0000010000 */
[----:B------:R0:W-:Y:S04]  /*19a40*/  STL [R1+0x4], R20 ;  /* 0x0000041401007387 */ /* 0x0001e80000100800 */
[----:B------:R0:W-:Y:S01]  /*19a50*/  STL [R1+0x8], R71 ;  /* 0x0000084701007387 */ /* 0x0001e20000100800 */
[----:B------:R-:W-:Y:S05]  /*19a60*/  @!P0 BRA `(.L_x_1222) ;  /* 0x0000000000048947 */ /* 0x000fea0003800000 */
[----:B------:R-:W-:Y:S01]  /*19a70*/  BPT.TRAP 0x1 ;  /* 0x000000040000795c */ /* 0x000fe20000300000 */
.L_x_1222:
[----:B0-----:R-:W2:Y:S01]  /*19a80*/  LDL R20, [R1+0x30] ;  /* 0x0000300001147983 */ /* 0x001ea20000100800 */
[----:B------:R-:W-:-:S05]  /*19a90*/  VIADD R14, R14, 0x13260 ;  /* 0x000132600e0e7836 */ /* 0x000fca0000000000 */
[----:B--2---:R-:W-:Y:S02]  /*19aa0*/  PRMT R14, R20, 0x654, R14 ;  /* 0x00000654140e7816 */ /* 0x004fe4000000000e */
[----:B------:R-:W2:Y:S01]  /*19ab0*/  LDL R20, [R1+0x48] ;  /* 0x0000480001147983 */ /* 0x000ea20000100800 */
[----:B------:R-:W-:Y:S01]  /*19ac0*/  F2FP.SATFINITE.E4M3.F32.PACK_AB_MERGE_C R121, R122, R121, RZ ;  /* 0x000000797a79723e */ /* 0x000fe200048070ff */
[----:B------:R3:W-:Y:S01]  /*19ad0*/  SYNCS.ARRIVE.TRANS64.RED.A1T0 RZ, [R14+URZ], RZ ;  /* 0x000000ff0eff79a7 */ /* 0x0007e2000810043f */
        /* <DEDUP_REMOVED lines=38> */
[----:B------:R-:W-:Y:S01]  /*19d40*/  F2FP.SATFINITE.E4M3.F32.PACK_AB_MERGE_C R152, R13, R139, R121 ;  /* 0x0000008b0d98723e */ /* 0x000fe20004807079 */
[-C--:B------:R-:W-:Y:S01]  /*19d50*/  FMUL.FTZ R31, R31, R15.reuse ;  /* 0x0000000f1f1f7220 */ /* 0x080fe20000410000 */
        /* <DEDUP_REMOVED lines=34> */
[C---:B--2---:R-:W-:Y:S01]  /*19f80*/  ISETP.GT.AND P1, PT, R0.reuse, R20, PT ;  /* 0x000000140000720c */ /* 0x044fe20003f24270 */
[----:B------:R-:W-:Y:S02]  /*19f90*/  VIADD R0, R0, 0xffffffff ;  /* 0xffffffff00007836 */ /* 0x000fe40000000000 */
[----:B------:R-:W-:-:S10]  /*19fa0*/  IMAD.MOV.U32 R20, RZ, RZ, R9 ;  /* 0x000000ffff147224 */ /* 0x000fd400078e0009 */
[----:B---3--:R-:W-:Y:S05]  /*19fb0*/  @P1 BRA `(.L_x_1223) ;  /* 0xffffffb000e01947 */ /* 0x008fea000383ffff */
.L_x_1203:
[----:B------:R-:W-:Y:S05]  /*19fc0*/  BSYNC B0 ;  /* 0x0000000000007941 */ /* 0x000fea0003800000 */
.L_x_1202:
[----:B------:R-:W-:Y:S06]  /*19fd0*/  BAR.ARV 0x8, 0x1a0 ;  /* 0x0206800000007b1d */ /* 0x000fec0000002000 */
[----:B------:R-:W-:Y:S05]  /*19fe0*/  @!P0 BRA `(.L_x_1224) ;  /* 0x0000000000048947 */ /* 0x000fea0003800000 */
[----:B------:R-:W-:Y:S01]  /*19ff0*/  BPT.TRAP 0x1 ;  /* 0x000000040000795c */ /* 0x000fe20000300000 */
.L_x_1224:
[----:B------:R-:W-:Y:S01]  /*1a000*/  IMAD R13, R19, 0x8, R18 ;  /* 0x00000008130d7824 */ /* 0x000fe200078e0212 */
[----:B------:R-:W-:-:S04]  /*1a010*/  SHF.L.U32 R0, R156, 0x1f, RZ ;  /* 0x0000001f9c007819 */ /* 0x000fc800000006ff */
[----:B------:R2:W3:Y:S01]  /*1a020*/  SYNCS.PHASECHK.TRANS64.TRYWAIT P1, [R13+URZ+0x13250], R0 ;  /* 0x013250000d0075a7 */ /* 0x0004e2000802017f */
[----:B------:R-:W-:Y:S05]  /*1a030*/  @!P0 BRA `(.L_x_1225) ;  /* 0x0000000000048947 */ /* 0x000fea0003800000 */
[----:B------:R-:W-:Y:S01]  /*1a040*/  BPT.TRAP 0x1 ;  /* 0x000000040000795c */ /* 0x000fe20000300000 */
.L_x_1225:
[----:B------:R-:W-:Y:S04]  /*1a050*/  BSSY B0, `(.L_x_1226) ;  /* 0x0000004000007945 */ /* 0x000fe80003800000 */
[----:B---3--:R-:W-:Y:S05]  /*1a060*/  @P1 BRA `(.L_x_1227) ;  /* 0x0000000000081947 */ /* 0x008fea0003800000 */
[----:B------:R-:W3:Y:S02]  /*1a070*/  SYNCS.PHASECHK.TRANS64.TRYWAIT P1, [R13+URZ+0x13250], R0 ;  /* 0x013250000d0075a7 */ /* 0x000ee4000802017f */
[----:B---3--:R-:W-:Y:S05]  /*1a080*/  @!P1 BRA `(.L_x_1228) ;  /* 0x0000008800709947 */ /* 0x008fea0003800000 */
.L_x_1227:
[----:B------:R-:W-:Y:S05]  /*1a090*/  BSYNC B0 ;  /* 0x0000000000007941 */ /* 0x000fea0003800000 */
.L_x_1226:
[----:B------:R-:W0:Y:S01]  /*1a0a0*/  LDL.LU R14, [R1+0x5c] ;  /* 0x00005c00010e7983 */ /* 0x000e220000300800 */
[----:B------:R-:W-:-:S03]  /*1a0b0*/  ULDC.64 UR4, c[0x0][0x9a0] ;  /* 0x0002680000047ab9 */ /* 0x000fc60000000a00 */
[----:B------:R-:W4:Y:S04]  /*1a0c0*/  LDL.LU R2, [R1+0x50] ;  /* 0x0000500001027983 */ /* 0x000f280000300800 */
[----:B-1----:R-:W5:Y:S04]  /*1a0d0*/  LDL.LU R12, [R1+0x8] ;  /* 0x00000800010c7983 */ /* 0x002f680000300800 */
[----:B------:R-:W5:Y:S01]  /*1a0e0*/  LDL.LU R8, [R1+0x4] ;  /* 0x0000040001087983 */ /* 0x000f620000300800 */
[----:B------:R-:W-:Y:S01]  /*1a0f0*/  VIADD R18, R18, 0x1000 ;  /* 0x0000100012127836 */ /* 0x000fe20000000000 */
[----:B------:R-:W-:Y:S01]  /*1a100*/  ISETP.NE.U32.AND P1, PT, RZ, UR4, PT ;  /* 0x00000004ff007c0c */ /* 0x000fe2000bf25070 */
[----:B------:R-:W-:Y:S01]  /*1a110*/  IMAD.MOV.U32 R5, RZ, RZ, -0x3ffffff0 ;  /* 0xc0000010ff057424 */ /* 0x000fe200078e00ff */
[----:B------:R-:W-:-:S02]  /*1a120*/  WARPGROUP.ARRIVE ;  /* 0x00000000000079c5 */ /* 0x000fc40000000000 */
[----:B------:R-:W-:Y:S02]  /*1a130*/  SHF.R.U32.HI R18, RZ, 0x4, R18 ;  /* 0x00000004ff127819 */ /* 0x000fe40000011612 */
[----:B------:R-:W-:Y:S02]  /*1a140*/  R2UR UR7, R5 ;  /* 0x00000000050772ca */ /* 0x000fe400000e0000 */
[----:B------:R-:W-:Y:S02]  /*1a150*/  LOP3.LUT R18, R18, 0x3fff, RZ, 0xc0, !PT ;  /* 0x00003fff12127812 */ /* 0x000fe400078ec0ff */
[----:B------:R-:W-:Y:S02]  /*1a160*/  ISETP.NE.AND.EX P1, PT, RZ, UR5, PT, P1 ;  /* 0x00000005ff007c0c */ /* 0x000fe4000bf25310 */
[----:B------:R-:W-:-:S05]  /*1a170*/  LOP3.LUT R18, R18, 0x10000, RZ, 0xfc, !PT ;  /* 0x0001000012127812 */ /* 0x000fca00078efcff */
[----:B------:R-:W-:-:S05]  /*1a180*/  IMAD R4, R19, 0x280, R18 ;  /* 0x0000028013047824 */ /* 0x000fca00078e0212 */
[----:B------:R-:W-:Y:S01]  /*1a190*/  R2UR UR6, R4 ;  /* 0x00000000040672ca */ /* 0x000fe200000e0000 */
[----:B------:R-:W2:Y:S08]  /*1a1a0*/  @P1 LDC.64 R6, c[0x0][0x9c8] ;  /* 0x00027200ff061b82 */ /* 0x000eb00000000a00 */
[----:B------:R-:W1:Y:S04]  /*1a1b0*/  @P1 LDC.64 R10, c[0x0][0x9d0] ;  /* 0x00027400ff0a1b82 */ /* 0x000e680000000a00 */
[----:B------:R-:W-:Y:S03]  /*1a1c0*/  QGMMA.64x64x32.F32.E4M3.E4M3 R24, R152, gdesc[UR4], R24, gsb0 ;  /* 0x00e0000498187df3 */ /* 0x000fe60008000818 */
[----:B------:R-:W-:-:S02]  /*1a1d0*/  WARPGROUP.DEPBAR.LE gsb0, 0x0 ;  /* 0x00008000000079c5 */ /* 0x000fc40000010000 */
[----:B------:R-:W-:Y:S01]  /*1a1e0*/  WARPGROUP.ARRIVE ;  /* 0x00000000000079c5 */ /* 0x000fe20000000000 */
[----:B0-----:R-:W-:-:S05]  /*1a1f0*/  @P1 SHF.R.S32.HI R15, RZ, 0x1f, R14 ;  /* 0x0000001fff0f1819 */ /* 0x001fca000001140e */
[----:B--23--:R-:W-:Y:S01]  /*1a200*/  @P1 IMAD R0, R15, R6, RZ ;  /* 0x000000060f001224 */ /* 0x00cfe200078e02ff */
[----:B----4-:R-:W-:-:S03]  /*1a210*/  @P1 SHF.R.S32.HI R15, RZ, 0x1f, R2 ;  /* 0x0000001fff0f1819 */ /* 0x010fc60000011402 */
[C---:B------:R-:W-:Y:S02]  /*1a220*/  @P1 IMAD R5, R14.reuse, R7, R0 ;  /* 0x000000070e051224 */ /* 0x040fe400078e0200 */
[----:B------:R-:W-:-:S04]  /*1a230*/  @P1 IMAD.WIDE.U32 R6, R14, R6, RZ ;  /* 0x000000060e061225 */ /* 0x000fc800078e00ff */
[-C--:B-1----:R-:W-:Y:S02]  /*1a240*/  @P1 IMAD R0, R15, R10.reuse, RZ ;  /* 0x0000000a0f001224 */ /* 0x082fe400078e02ff */
[----:B------:R-:W-:Y:S02]  /*1a250*/  @P1 IMAD.IADD R7, R7, 0x1, R5 ;  /* 0x0000000107071824 */ /* 0x000fe400078e0205 */
[C---:B------:R-:W-:Y:S02]  /*1a260*/  @P1 IMAD R5, R2.reuse, R11, R0 ;  /* 0x0000000b02051224 */ /* 0x040fe400078e0200 */
[----:B------:R-:W-:-:S04]  /*1a270*/  @P1 IMAD.WIDE.U32 R6, R2, R10, R6 ;  /* 0x0000000a02061225 */ /* 0x000fc800078e0006 */
[----:B------:R-:W-:Y:S01]  /*1a280*/  @P1 IMAD.IADD R5, R7, 0x1, R5 ;  /* 0x0000000107051824 */ /* 0x000fe200078e0205 */
[C---:B------:R-:W-:Y:S01]  /*1a290*/  @P1 LEA R10, P2, R6.reuse, UR4, 0x2 ;  /* 0x00000004060a1c11 */ /* 0x040fe2000f8410ff */
[----:B------:R-:W-:Y:S02]  /*1a2a0*/  IMAD.MOV.U32 R2, RZ, RZ, 0x3f800000 ;  /* 0x3f800000ff027424 */ /* 0x000fe400078e00ff */
[----:B------:R-:W-:Y:S01]  /*1a2b0*/  IMAD.MOV.U32 R7, RZ, RZ, -0x3ffffff0 ;  /* 0xc0000010ff077424 */ /* 0x000fe200078e00ff */
[----:B------:R-:W-:Y:S01]  /*1a2c0*/  @P1 LEA.HI.X R11, R6, UR5, R5, 0x2, P2 ;  /* 0x00000005060b1c11 */ /* 0x000fe200090f1405 */
[----:B------:R-:W-:-:S03]  /*1a2d0*/  VIADD R6, R4, 0x80 ;  /* 0x0000008004067836 */ /* 0x000fc60000000000 */
[----:B------:R-:W-:Y:S01]  /*1a2e0*/  R2UR UR7, R7 ;  /* 0x00000000070772ca */ /* 0x000fe200000e0000 */
[----:B------:R0:W2:Y:S01]  /*1a2f0*/  @P1 LDG.E R2, desc[UR44][R10.64] ;  /* 0x0000002c0a021981 */ /* 0x0000a2000c1e1900 */
[----:B------:R-:W-:Y:S01]  /*1a300*/  R2UR UR6, R6 ;  /* 0x00000000060672ca */ /* 0x000fe200000e0000 */
[----:B------:R-:W-:Y:S02]  /*1a310*/  VIADD R6, R4, 0x100 ;  /* 0x0000010004067836 */ /* 0x000fe40000000000 */
[----:B------:R-:W-:Y:S01]  /*1a320*/  IMAD.MOV.U32 R7, RZ, RZ, -0x3ffffff0 ;  /* 0xc0000010ff077424 */ /* 0x000fe200078e00ff */
[----:B-----5:R-:W-:Y:S01]  /*1a330*/  SHFL.BFLY PT, R5, R8, 0x2, 0x1f ;  /* 0x0c401f0008057f89 */ /* 0x020fe200000e0000 */
[----:B------:R-:W-:-:S03]  /*1a340*/  IMAD.MOV.U32 R20, RZ, RZ, -0x800000 ;  /* 0xff800000ff147424 */ /* 0x000fc600078e00ff */
[----:B------:R-:W1:Y:S01]  /*1a350*/  SHFL.BFLY PT, R0, R12, 0x2, 0x1f ;  /* 0x0c401f000c007f89 */ /* 0x000e6200000e0000 */
[----:B0-----:R-:W-:-:S04]  /*1a360*/  IMAD.MOV.U32 R11, RZ, RZ, RZ ;  /* 0x000000ffff0b7224 */ /* 0x001fc800078e00ff */
[----:B------:R-:W-:Y:S01]  /*1a370*/  QGMMA.64x64x32.F32.E4M3.E4M3 R24, R148, gdesc[UR4], R24, gsb0 ;  /* 0x00e0000494187df3 */ /* 0x000fe20008000818 */
[----:B------:R-:W-:Y:S01]  /*1a380*/  R2UR UR6, R6 ;  /* 0x00000000060672ca */ /* 0x000fe200000e0000 */
[C---:B------:R-:W-:Y:S01]  /*1a390*/  VIADD R6, R4.reuse, 0x180 ;  /* 0x0000018004067836 */ /* 0x040fe20000000000 */
[----:B------:R-:W-:Y:S01]  /*1a3a0*/  R2UR UR7, R7 ;  /* 0x00000000070772ca */ /* 0x000fe200000e0000 */
[----:B------:R-:W-:Y:S02]  /*1a3b0*/  IMAD.MOV.U32 R7, RZ, RZ, -0x3ffffff0 ;  /* 0xc0000010ff077424 */ /* 0x000fe400078e00ff */
[----:B------:R-:W-:Y:S02]  /*1a3c0*/  VIADD R4, R4, 0x200 ;  /* 0x0000020004047836 */ /* 0x000fe40000000000 */
[----:B-1----:R-:W-:-:S01]  /*1a3d0*/  FADD.FTZ R0, R0, R12 ;  /* 0x0000000c00007221 */ /* 0x002fc20000010000 */
[----:B------:R-:W-:Y:S02]  /*1a3e0*/  WARPGROUP.DEPBAR.LE gsb0, 0x0 ;  /* 0x00008000000079c5 */ /* 0x000fe40000010000 */
[----:B------:R-:W-:-:S06]  /*1a3f0*/  WARPGROUP.ARRIVE ;  /* 0x00000000000079c5 */ /* 0x000fcc0000000000 */
[----:B------:R-:W-:Y:S01]  /*1a400*/  QGMMA.64x64x32.F32.E4M3.E4M3 R24, R144, gdesc[UR4], R24, gsb0 ;  /* 0x00e0000490187df3 */ /* 0x000fe20008000818 */
[----:B------:R-:W-:Y:S01]  /*1a410*/  R2UR UR6, R6 ;  /* 0x00000000060672ca */ /* 0x000fe200000e0000 */
[----:B------:R-:W-:Y:S01]  /*1a420*/  FADD.FTZ R6, R5, R8 ;  /* 0x0000000805067221 */ /* 0x000fe20000010000 */
[----:B------:R-:W-:Y:S01]  /*1a430*/  R2UR UR7, R7 ;  /* 0x00000000070772ca */ /* 0x000fe200000e0000 */
[----:B------:R-:W-:Y:S01]  /*1a440*/  IMAD.MOV.U32 R5, RZ, RZ, -0x3ffffff0 ;  /* 0xc0000010ff057424 */ /* 0x000fe200078e00ff */
[----:B------:R-:W0:Y:S02]  /*1a450*/  SHFL.BFLY PT, R7, R0, 0x1, 0x1f ;  /* 0x0c201f0000077f89 */ /* 0x000e2400000e0000 */
[----:B0-----:R-:W-:-:S01]  /*1a460*/  FADD.FTZ R7, R0, R7 ;  /* 0x0000000700077221 */ /* 0x001fc20000010000 */
[----:B------:R-:W-:-:S03]  /*1a470*/  IMAD.MOV.U32 R0, RZ, RZ, -0x800000 ;  /* 0xff800000ff007424 */ /* 0x000fc600078e00ff */
[C---:B------:R-:W-:Y:S01]  /*1a480*/  FMUL.FTZ R12, R7.reuse, 0.00390625 ;  /* 0x3b800000070c7820 */ /* 0x040fe20000410000 */
[----:B------:R-:W-:-:S04]  /*1a490*/  FSETP.NE.FTZ.AND P1, PT, R7, RZ, PT ;  /* 0x000000ff0700720b */ /* 0x000fc80003f35000 */
[----:B------:R-:W-:Y:S01]  /*1a4a0*/  FSETP.NE.FTZ.AND P2, PT, R12, RZ, PT ;  /* 0x000000ff0c00720b */ /* 0x000fe20003f55000 */
[----:B------:R-:W-:Y:S02]  /*1a4b0*/  WARPGROUP.DEPBAR.LE gsb0, 0x0 ;  /* 0x00008000000079c5 */ /* 0x000fe40000010000 */
[----:B------:R-:W-:-:S06]  /*1a4c0*/  WARPGROUP.ARRIVE ;  /* 0x00000000000079c5 */ /* 0x000fcc0000000000 */
[----:B------:R-:W-:Y:S01]  /*1a4d0*/  QGMMA.64x64x32.F32.E4M3.E4M3 R24, R140, gdesc[UR4], R24, gsb0 ;  /* 0x00e000048c187df3 */ /* 0x000fe20008000818 */
[----:B------:R-:W-:-:S03]  /*1a4e0*/  R2UR UR6, R4 ;  /* 0x00000000040672ca */ /* 0x000fc600000e0000 */
[----:B------:R-:W-:Y:S01]  /*1a4f0*/  @P2 FMUL.FTZ R4, R56, 0.69314718246459960938 ;  /* 0x3f31721838042820 */ /* 0x000fe20000410000 */
[----:B------:R-:W-:Y:S02]  /*1a500*/  R2UR UR7, R5 ;  /* 0x00000000050772ca */ /* 0x000fe400000e0000 */
[----:B------:R-:W0:Y:S02]  /*1a510*/  SHFL.BFLY PT, R5, R6, 0x1, 0x1f ;  /* 0x0c201f0006057f89 */ /* 0x000e2400000e0000 */
[----:B0-----:R-:W-:-:S01]  /*1a520*/  FADD.FTZ R10, R6, R5 ;  /* 0x00000005060a7221 */ /* 0x001fc20000010000 */
[----:B------:R-:W-:Y:S01]  /*1a530*/  IMAD.MOV.U32 R5, RZ, RZ, RZ ;  /* 0x000000ffff057224 */ /* 0x000fe200078e00ff */
[----:B------:R-:W0:Y:S02]  /*1a540*/  @P2 MUFU.LG2 R6, R12 ;  /* 0x0000000c00062308 */ /* 0x000e240000000c00 */
[----:B------:R-:W-:-:S05]  /*1a550*/  FMUL.FTZ R14, R10, 0.00390625 ;  /* 0x3b8000000a0e7820 */ /* 0x000fca0000410000 */
[----:B------:R-:W-:Y:S01]  /*1a560*/  FSETP.NE.FTZ.AND P3, PT, R14, RZ, PT ;  /* 0x000000ff0e00720b */ /* 0x000fe20003f75000 */
[----:B------:R0:W-:Y:S01]  /*1a570*/  @P1 MUFU.RCP R5, R7 ;  /* 0x0000000700051308 */ /* 0x0001e20000001000 */
[----:B------:R-:W-:Y:S01]  /*1a580*/  FSETP.NE.FTZ.AND P1, PT, R10, RZ, PT ;  /* 0x000000ff0a00720b */ /* 0x000fe20003f35000 */
[----:B0-----:R-:W-:-:S10]  /*1a590*/  @P2 FMUL.FTZ R7, R6, 0.69314718246459960938 ;  /* 0x3f31721806072820 */ /* 0x001fd40000410000 */
[----:B------:R-:W0:Y:S01]  /*1a5a0*/  @P3 MUFU.LG2 R8, R14 ;  /* 0x0000000e00083308 */ /* 0x000e220000000c00 */
[----:B------:R-:W-:Y:S01]  /*1a5b0*/  @P3 FMUL.FTZ R15, R56, 0.69314718246459960938 ;  /* 0x3f317218380f3820 */ /* 0x000fe20000410000 */
[----:B------:R-:W-:-:S06]  /*1a5c0*/  @P2 FFMA.FTZ R20, R4, R3, R7 ;  /* 0x0000000304142223 */ /* 0x000fcc0000010007 */
[----:B------:R-:W1:Y:S01]  /*1a5d0*/  @P1 MUFU.RCP R11, R10 ;  /* 0x0000000a000b1308 */ /* 0x000e620000001000 */
[----:B0-----:R-:W-:-:S04]  /*1a5e0*/  @P3 FMUL.FTZ R8, R8, 0.69314718246459960938 ;  /* 0x3f31721808083820 */ /* 0x001fc80000410000 */
[----:B------:R-:W-:Y:S01]  /*1a5f0*/  @P3 FFMA.FTZ R0, R15, R9, R8 ;  /* 0x000000090f003223 */ /* 0x000fe20000010008 */
[----:B------:R-:W-:Y:S02]  /*1a600*/  WARPGROUP.DEPBAR.LE gsb0, 0x0 ;  /* 0x00008000000079c5 */ /* 0x000fe40000010000 */
[----:B------:R-:W-:-:S06]  /*1a610*/  WARPGROUP.ARRIVE ;  /* 0x00000000000079c5 */ /* 0x000fcc0000000000 */
[----:B------:R-:W-:Y:S01]  /*1a620*/  QGMMA.64x64x32.F32.E4M3.E4M3 R24, R136, gdesc[UR4], R24, gsb0 ;  /* 0x00e0000488187df3 */ /* 0x000fe20008000818 */
[-C--:B--2---:R-:W-:Y:S01]  /*1a630*/  FMUL.FTZ R5, R5, R2.reuse ;  /* 0x0000000205057220 */ /* 0x084fe20000410000 */
[----:B-1----:R-:W-:Y:S01]  /*1a640*/  FMUL.FTZ R4, R11, R2 ;  /* 0x000000020b047220 */ /* 0x002fe20000410000 */
[----:B------:R-:W-:Y:S02]  /*1a650*/  WARPGROUP.DEPBAR.LE gsb0, 0x0 ;  /* 0x00008000000079c5 */ /* 0x000fe40000010000 */
[----:B------:R-:W-:Y:S05]  /*1a660*/  @!P0 BRA `(.L_x_1229) ;  /* 0x0000000000048947 */ /* 0x000fea0003800000 */
[----:B------:R-:W-:Y:S01]  /*1a670*/  BPT.TRAP 0x1 ;  /* 0x000000040000795c */ /* 0x000fe20000300000 */
.L_x_1229:
[----:B------:R-:W2:Y:S01]  /*1a680*/  LDL.LU R3, [R1+0x30] ;  /* 0x0000300001037983 */ /* 0x000ea20000300800 */
[----:B------:R-:W-:Y:S02]  /*1a690*/  VIADD R2, R13, 0x13260 ;  /* 0x000132600d027836 */ /* 0x000fe40000000000 */
[-C--:B------:R-:W-:Y:S01]  /*1a6a0*/  FMUL.FTZ R58, R24, R5.reuse ;  /* 0x00000005183a7220 */ /* 0x080fe20000410000 */
[----:B------:R-:W-:Y:S01]  /*1a6b0*/  FMUL.FTZ R56, R25, R5 ;  /* 0x0000000519387220 */ /* 0x000fe20000410000 */
[----:B------:R-:W3:Y:S01]  /*1a6c0*/  LDL.LU R18, [R1+0x6c] ;  /* 0x00006c0001127983 */ /* 0x000ee20000300800 */
        /* <DEDUP_REMOVED lines=32> */
[----:B------:R-:W-:Y:S01]  /*1a8d0*/  FMUL.FTZ R55, R55, R4 ;  /* 0x0000000437377220 */ /* 0x000fe20000410000 */
[----:B------:R-:W-:-:S02]  /*1a8e0*/  SEL R19, R19, RZ, P1 ;  /* 0x000000ff13137207 */ /* 0x000fc40000800000 */
[----:B--2---:R-:W-:Y:S01]  /*1a8f0*/  PRMT R2, R3, 0x654, R2 ;  /* 0x0000065403027816 */ /* 0x004fe20000000002 */
[----:B---3--:R-:W-:-:S03]  /*1a900*/  VIADD R18, R18, 0x1 ;  /* 0x0000000112127836 */ /* 0x008fc60000000000 */
[----:B------:R0:W-:Y:S02]  /*1a910*/  SYNCS.ARRIVE.TRANS64.RED.A1T0 RZ, [R2+URZ], RZ ;  /* 0x000000ff02ff79a7 */ /* 0x0001e4000810043f */
[----:B------:R0:W-:Y:S01]  /*1a920*/  STL [R1+0x6c], R18 ;  /* 0x00006c1201007387 */ /* 0x0001e20000100800 */
[----:B------:R-:W-:-:S04]  /*1a930*/  SEL R3, RZ, 0x1, P1 ;  /* 0x00000001ff037807 */ /* 0x000fc80000800000 */
[----:B------:R-:W-:-:S07]  /*1a940*/  LOP3.LUT R156, R156, R3, RZ, 0x3c, !PT ;  /* 0x000000039c9c7212 */ /* 0x000fce00078e3cff */
.L_x_1116:
[----:B------:R-:W2:Y:S08]  /*1a950*/  S2UR UR4, SR_CgaCtaId ;  /* 0x00000000000479c3 */ /* 0x000eb00000008800 */
[----:B------:R-:W-:Y:S01]  /*1a960*/  BAR.SYNC.DEFER_BLOCKING 0x5, 0x200 ;  /* 0x0148000000007b1d */ /* 0x000fe20000010000 */
[----:B0-----:R-:W-:-:S05]  /*1a970*/  MOV R18, 0x400 ;  /* 0x0000040000127802 */ /* 0x001fca0000000f00 */
[----:B------:R-:W-:Y:S01]  /*1a980*/  BSSY B0, `(.L_x_1230) ;  /* 0x00001c6000007945 */ /* 0x000fe20003800000 */
[----:B-----5:R-:W0:Y:S01]  /*1a990*/  S2R R47, SR_TID.X ;  /* 0x00000000002f7919 */ /* 0x020e220000002100 */
[----:B--2---:R-:W-:-:S05]  /*1a9a0*/  IMAD.U32 R2, RZ, RZ, UR4 ;  /* 0x00000004ff027e24 */ /* 0x004fca000f8e00ff */
[----:B------:R-:W-:Y:S01]  /*1a9b0*/  LEA R18, R2, R18, 0x18 ;  /* 0x0000001202127211 */ /* 0x000fe200078ec0ff */
[----:B------:R2:W-:Y:S04]  /*1a9c0*/  STL [R1+0x30], R2 ;  /* 0x0000300201007387 */ /* 0x0005e80000100800 */
[----:B------:R-:W3:Y:S01]  /*1a9d0*/  LDS.128 R48, [R18+0x132d0] ;  /* 0x0132d00012307984 */ /* 0x000ee20000000c00 */
[----:B0-----:R-:W-:-:S05]  /*1a9e0*/  VIADD R3, R47, 0xffffff80 ;  /* 0xffffff802f037836 */ /* 0x001fca0000000000 */
[----:B------:R-:W-:-:S04]  /*1a9f0*/  SHF.R.S32.HI R26, RZ, 0x1f, R3 ;  /* 0x0000001fff1a7819 */ /* 0x000fc80000011403 */
[----:B--2---:R-:W-:-:S04]  /*1aa00*/  LEA.HI R2, R26, R3, RZ, 0x3 ;  /* 0x000000031a027211 */ /* 0x004fc800078f18ff */
[----:B------:R-:W-:Y:S02]  /*1aa10*/  LOP3.LUT R4, R2, 0x1ffffff8, RZ, 0xc0, !PT ;  /* 0x1ffffff802047812 */ /* 0x000fe400078ec0ff */
[----:B------:R-:W-:-:S03]  /*1aa20*/  SHF.R.S32.HI R2, RZ, 0x3, R2 ;  /* 0x00000003ff027819 */ /* 0x000fc60000011402 */
[----:B------:R-:W-:-:S04]  /*1aa30*/  IMAD.IADD R4, R3, 0x1, -R4 ;  /* 0x0000000103047824 */ /* 0x000fc800078e0a04 */
[----:B------:R-:W-:Y:S01]  /*1aa40*/  IMAD.SHL.U32 R28, R4, 0x8, RZ ;  /* 0x00000008041c7824 */ /* 0x000fe200078e00ff */
[----:B---3--:R0:W-:Y:S04]  /*1aa50*/  STL.64 [R1+0x50], R48 ;  /* 0x0000503001007387 */ /* 0x0081e80000100a00 */
[----:B------:R0:W-:Y:S01]  /*1aa60*/  STL.64 [R1+0x58], R50 ;  /* 0x0000583201007387 */ /* 0x0001e20000100a00 */
[----:B------:R-:W-:Y:S06]  /*1aa70*/  BAR.ARV 0x4, 0x200 ;  /* 0x0108000000007b1d */ /* 0x000fec0000002000 */
[----:B------:R-:W-:Y:S05]  /*1aa80*/  @P0 BRA `(.L_x_1231) ;  /* 0x0000001000a00947 */ /* 0x000fea0003800000 */
[----:B------:R-:W-:Y:S01]  /*1aa90*/  IMAD.SHL.U32 R4, R47, 0x4, RZ ;  /* 0x000000042f047824 */ /* 0x000fe200078e00ff */
[----:B------:R-:W-:Y:S01]  /*1aaa0*/  ULDC.64 UR4, c[0x4][0x38] ;  /* 0x01000e0000047ab9 */ /* 0x000fe20000000a00 */
[----:B0-----:R-:W2:Y:S03]  /*1aab0*/  LDL R49, [R1+0x68] ;  /* 0x0000680001317983 */ /* 0x001ea60000100800 */
[----:B------:R-:W-:Y:S01]  /*1aac0*/  LOP3.LUT R4, R4, 0xc, RZ, 0xc0, !PT ;  /* 0x0000000c04047812 */ /* 0x000fe200078ec0ff */
[----:B------:R-:W3:Y:S03]  /*1aad0*/  LDL R48, [R1+0x64] ;  /* 0x0000640001307983 */ /* 0x000ee60000100800 */
[----:B------:R-:W-:-:S05]  /*1aae0*/  IADD3 R4, P0, R4, UR4, RZ ;  /* 0x0000000404047c10 */ /* 0x000fca000ff1e0ff */
[----:B------:R-:W-:Y:S01]  /*1aaf0*/  IMAD.X R5, RZ, RZ, UR5, P0 ;  /* 0x00000005ff057e24 */ /* 0x000fe200080e06ff */
[----:B------:R-:W-:Y:S01]  /*1ab00*/  F2FP.BF16.F32.PACK_AB R56, R29, R56 ;  /* 0x000000381d38723e */ /* 0x000fe200000010ff */
[----:B------:R-:W-:-:S03]  /*1ab10*/  ULDC.64 UR4, c[0x0][0xbd8] ;  /* 0x0002f60000047ab9 */ /* 0x000fc60000000a00 */
[----:B------:R0:W4:Y:S01]  /*1ab20*/  LDG.E.CONSTANT R27, desc[UR44][R4.64] ;  /* 0x0000002c041b7981 */ /* 0x000122000c1e9900 */
[----:B------:R-:W-:Y:S02]  /*1ab30*/  F2FP.BF16.F32.PACK_AB R30, R30, R25 ;  /* 0x000000191e1e723e */ /* 0x000fe400000010ff */
[----:B------:R-:W-:Y:S01]  /*1ab40*/  LEA.HI R25, R26, R3, RZ, 0x5 ;  /* 0x000000031a197211 */ /* 0x000fe200078f28ff */
[----:B------:R-:W0:Y:S01]  /*1ab50*/  S2R R29, SR_SWINHI ;  /* 0x00000000001d7919 */ /* 0x000e220000002f00 */
[----:B------:R-:W-:Y:S02]  /*1ab60*/  F2FP.BF16.F32.PACK_AB R31, R31, R32 ;  /* 0x000000201f1f723e */ /* 0x000fe400000010ff */
[----:B------:R-:W-:Y:S01]  /*1ab70*/  LOP3.LUT P0, R34, R47, 0x3, RZ, 0xc0, !PT ;  /* 0x000000032f227812 */ /* 0x000fe2000780c0ff */
[----:B-1----:R-:W-:Y:S01]  /*1ab80*/  IMAD.SHL.U32 R33, R25, 0x20, RZ ;  /* 0x0000002019217824 */ /* 0x002fe200078e00ff */
[----:B------:R-:W-:Y:S02]  /*1ab90*/  F2FP.BF16.F32.PACK_AB R21, R36, R21 ;  /* 0x000000152415723e */ /* 0x000fe400000010ff */
[----:B0-----:R-:W-:-:S02]  /*1aba0*/  LEA.HI R4, R26, R3, RZ, 0x4 ;  /* 0x000000031a047211 */ /* 0x001fc400078f20ff */
[----:B------:R-:W-:Y:S02]  /*1abb0*/  ISETP.EQ.OR P0, PT, R34, 0x3, !P0 ;  /* 0x000000032200780c */ /* 0x000fe40004702670 */
[----:B------:R-:W-:Y:S02]  /*1abc0*/  SHF.R.S32.HI R5, RZ, 0x4, R4 ;  /* 0x00000004ff057819 */ /* 0x000fe40000011404 */
[C---:B------:R-:W-:Y:S02]  /*1abd0*/  LOP3.LUT R32, R4.reuse, 0x3fffff0, RZ, 0xc0, !PT ;  /* 0x03fffff004207812 */ /* 0x040fe400078ec0ff */
[----:B------:R-:W-:Y:S02]  /*1abe0*/  LEA.HI R25, R4, R5, RZ, 0x1 ;  /* 0x0000000504197211 */ /* 0x000fe400078f08ff */
[----:B------:R-:W-:Y:S01]  /*1abf0*/  LOP3.LUT R33, R33, 0xfffffc00, RZ, 0xc0, !PT ;  /* 0xfffffc0021217812 */ /* 0x000fe200078ec0ff */
[----:B------:R-:W-:Y:S01]  /*1ac00*/  IMAD.IADD R4, R3, 0x1, -R32 ;  /* 0x0000000103047824 */ /* 0x000fe200078e0a20 */
[----:B------:R-:W-:-:S02]  /*1ac10*/  LOP3.LUT R34, R25, 0x1ffffffe, RZ, 0xc0, !PT ;  /* 0x1ffffffe19227812 */ /* 0x000fc400078ec0ff */
[----:B------:R-:W-:Y:S01]  /*1ac20*/  F2FP.BF16.F32.PACK_AB R24, R37, R24 ;  /* 0x000000182518723e */ /* 0x000fe200000010ff */
[----:B------:R-:W-:Y:S01]  /*1ac30*/  IMAD R4, R4, 0x40, R33 ;  /* 0x0000004004047824 */ /* 0x000fe200078e0221 */
[----:B------:R-:W-:Y:S01]  /*1ac40*/  F2FP.BF16.F32.PACK_AB R9, R52, R9 ;  /* 0x000000093409723e */ /* 0x000fe200000010ff */
[----:B------:R-:W-:Y:S01]  /*1ac50*/  IMAD.IADD R5, R5, 0x1, -R34 ;  /* 0x0000000105057824 */ /* 0x000fe200078e0a22 */
[----:B------:R-:W-:Y:S02]  /*1ac60*/  SEL R34, R21, R24, P0 ;  /* 0x0000001815227207 */ /* 0x000fe40000000000 */
[----:B------:R-:W-:Y:S01]  /*1ac70*/  SEL R21, R24, R21, P0 ;  /* 0x0000001518157207 */ /* 0x000fe20000000000 */
[----:B------:R-:W-:Y:S01]  /*1ac80*/  IMAD R5, R5, 0x8, R4 ;  /* 0x0000000805057824 */ /* 0x000fe200078e0204 */
[----:B------:R-:W-:Y:S02]  /*1ac90*/  F2FP.BF16.F32.PACK_AB R8, R53, R8 ;  /* 0x000000083508723e */ /* 0x000fe400000010ff */
[----:B------:R-:W-:-:S02]  /*1aca0*/  F2FP.BF16.F32.PACK_AB R15, R38, R15 ;  /* 0x0000000f260f723e */ /* 0x000fc400000010ff */
[----:B------:R-:W-:Y:S02]  /*1acb0*/  MOV R24, R18 ;  /* 0x0000001200187202 */ /* 0x000fe40000000f00 */
[----:B------:R-:W-:Y:S02]  /*1acc0*/  MOV R25, R29 ;  /* 0x0000001d00197202 */ /* 0x000fe40000000f00 */
[----:B------:R-:W-:Y:S02]  /*1acd0*/  SEL R38, R9, R8, P0 ;  /* 0x0000000809267207 */ /* 0x000fe40000000000 */
[----:B------:R-:W-:Y:S01]  /*1ace0*/  SEL R29, R8, R9, P0 ;  /* 0x00000009081d7207 */ /* 0x000fe20000000000 */
[----:B------:R-:W-:Y:S01]  /*1acf0*/  IMAD.WIDE R8, R5, 0x2, R24 ;  /* 0x0000000205087825 */ /* 0x000fe200078e0218 */
[----:B------:R-:W-:Y:S02]  /*1ad00*/  F2FP.BF16.F32.PACK_AB R14, R39, R14 ;  /* 0x0000000e270e723e */ /* 0x000fe400000010ff */
[----:B------:R-:W-:-:S02]  /*1ad10*/  F2FP.BF16.F32.PACK_AB R11, R46, R11 ;  /* 0x0000000b2e0b723e */ /* 0x000fc400000010ff */
[----:B------:R-:W-:Y:S02]  /*1ad20*/  SEL R42, R15, R14, P0 ;  /* 0x0000000e0f2a7207 */ /* 0x000fe40000000000 */
[----:B------:R-:W-:Y:S02]  /*1ad30*/  SEL R33, R14, R15, P0 ;  /* 0x0000000f0e217207 */ /* 0x000fe40000000000 */
[----:B------:R-:W-:Y:S02]  /*1ad40*/  IADD3 R15, P3, R8, 0x20, RZ ;  /* 0x00000020080f7810 */ /* 0x000fe40007f7e0ff */
[----:B------:R-:W-:Y:S02]  /*1ad50*/  F2FP.BF16.F32.PACK_AB R10, R10, R43 ;  /* 0x0000002b0a0a723e */ /* 0x000fe400000010ff */
[----:B------:R-:W-:Y:S02]  /*1ad60*/  LOP3.LUT R4, R15, 0x380, RZ, 0xc0, !PT ;  /* 0x000003800f047812 */ /* 0x000fe400078ec0ff */
[----:B------:R-:W-:-:S02]  /*1ad70*/  IADD3 R37, P2, R8, 0x40, RZ ;  /* 0x0000004008257810 */ /* 0x000fc40007f5e0ff */
[----:B------:R-:W-:Y:S02]  /*1ad80*/  SHF.R.U64 R4, R4, 0x3, RZ ;  /* 0x0000000304047819 */ /* 0x000fe400000012ff */
[----:B------:R-:W-:Y:S02]  /*1ad90*/  F2FP.BF16.F32.PACK_AB R57, R57, R58 ;  /* 0x0000003a3939723e */ /* 0x000fe400000010ff */
[----:B------:R-:W-:Y:S02]  /*1ada0*/  F2FP.BF16.F32.PACK_AB R13, R44, R13 ;  /* 0x0000000d2c0d723e */ /* 0x000fe400000010ff */
[----:B------:R-:W-:Y:S02]  /*1adb0*/  F2FP.BF16.F32.PACK_AB R12, R45, R12 ;  /* 0x0000000c2d0c723e */ /* 0x000fe400000010ff */
[----:B------:R-:W-:Y:S02]  /*1adc0*/  SEL R14, R11, R10, P0 ;  /* 0x0000000a0b0e7207 */ /* 0x000fe40000000000 */
[----:B------:R-:W-:Y:S01]  /*1add0*/  SEL R35, R10, R11, P0 ;  /* 0x0000000b0a237207 */ /* 0x000fe20000000000 */
[----:B------:R-:W-:Y:S01]  /*1ade0*/  IMAD.X R11, RZ, RZ, R9, P3 ;  /* 0x000000ffff0b7224 */ /* 0x000fe200018e0609 */
[----:B------:R-:W-:-:S02]  /*1adf0*/  F2FP.BF16.F32.PACK_AB R7, R54, R7 ;  /* 0x000000073607723e */ /* 0x000fc400000010ff */
[----:B------:R-:W-:Y:S02]  /*1ae00*/  F2FP.BF16.F32.PACK_AB R6, R55, R6 ;  /* 0x000000063706723e */ /* 0x000fe400000010ff */
[----:B------:R-:W-:Y:S02]  /*1ae10*/  LOP3.LUT R10, R4, R15, RZ, 0x3c, !PT ;  /* 0x0000000f040a7212 */ /* 0x000fe400078e3cff */
[----:B------:R-:W-:Y:S02]  /*1ae20*/  LOP3.LUT R4, R37, 0x380, RZ, 0xc0, !PT ;  /* 0x0000038025047812 */ /* 0x000fe400078ec0ff */
[----:B------:R-:W-:Y:S02]  /*1ae30*/  SEL R32, R57, R56, P0 ;  /* 0x0000003839207207 */ /* 0x000fe40000000000 */
[----:B------:R-:W-:Y:S02]  /*1ae40*/  SEL R36, R13, R12, P0 ;  /* 0x0000000c0d247207 */ /* 0x000fe40000000000 */
[----:B------:R-:W-:-:S02]  /*1ae50*/  SEL R57, R56, R57, P0 ;  /* 0x0000003938397207 */ /* 0x000fc40000000000 */
[----:B------:R-:W-:Y:S02]  /*1ae60*/  SEL R13, R12, R13, P0 ;  /* 0x0000000d0c0d7207 */ /* 0x000fe40000000000 */
[----:B------:R-:W-:Y:S02]  /*1ae70*/  SEL R40, R30, R31, P0 ;  /* 0x0000001f1e287207 */ /* 0x000fe40000000000 */
[----:B------:R-:W-:Y:S02]  /*1ae80*/  SEL R31, R31, R30, P0 ;  /* 0x0000001e1f1f7207 */ /* 0x000fe40000000000 */
[----:B------:R-:W-:Y:S02]  /*1ae90*/  SEL R46, R7, R6, P0 ;  /* 0x00000006072e7207 */ /* 0x000fe40000000000 */
[----:B------:R-:W-:Y:S01]  /*1aea0*/  SEL R39, R6, R7, P0 ;  /* 0x0000000706277207 */ /* 0x000fe20000000000 */
[----:B------:R-:W-:Y:S01]  /*1aeb0*/  IMAD.X R7, RZ, RZ, R9, P2 ;  /* 0x000000ffff077224 */ /* 0x000fe200010e0609 */
[----:B------:R-:W-:-:S02]  /*1aec0*/  SHF.R.U64 R4, R4, 0x3, RZ ;  /* 0x0000000304047819 */ /* 0x000fc400000012ff */
[----:B------:R-:W-:Y:S02]  /*1aed0*/  IADD3 R41, P1, R8, 0x60, RZ ;  /* 0x0000006008297810 */ /* 0x000fe40007f3e0ff */
[----:B------:R-:W-:Y:S02]  /*1aee0*/  LOP3.LUT R6, R4, R37, RZ, 0x3c, !PT ;  /* 0x0000002504067212 */ /* 0x000fe400078e3cff */
[----:B------:R-:W-:Y:S02]  /*1aef0*/  LOP3.LUT R5, R8, 0x380, RZ, 0xc0, !PT ;  /* 0x0000038008057812 */ /* 0x000fe400078ec0ff */
[----:B------:R-:W-:Y:S02]  /*1af00*/  LOP3.LUT R30, R41, 0x380, RZ, 0xc0, !PT ;  /* 0x00000380291e7812 */ /* 0x000fe400078ec0ff */
[----:B------:R-:W-:Y:S02]  /*1af10*/  SHF.R.U64 R5, R5, 0x3, RZ ;  /* 0x0000000305057819 */ /* 0x000fe400000012ff */
[----:B------:R-:W-:-:S02]  /*1af20*/  SHF.R.U64 R30, R30, 0x3, RZ ;  /* 0x000000031e1e7819 */ /* 0x000fc400000012ff */
[----:B------:R-:W-:Y:S01]  /*1af30*/  LOP3.LUT R8, R5, R8, RZ, 0x3c, !PT ;  /* 0x0000000805087212 */ /* 0x000fe200078e3cff */
[----:B------:R-:W-:Y:S01]  /*1af40*/  IMAD.X R5, RZ, RZ, R9, P1 ;  /* 0x000000ffff057224 */ /* 0x000fe200008e0609 */
[----:B------:R-:W-:Y:S02]  /*1af50*/  LOP3.LUT R4, R30, R41, RZ, 0x3c, !PT ;  /* 0x000000291e047212 */ /* 0x000fe400078e3cff */
[----:B------:R-:W-:Y:S02]  /*1af60*/  ISETP.NE.U32.AND P1, PT, RZ, UR4, PT ;  /* 0x00000004ff007c0c */ /* 0x000fe4000bf25070 */
[----:B------:R-:W-:Y:S02]  /*1af70*/  MOV R45, R8 ;  /* 0x00000008002d7202 */ /* 0x000fe40000000f00 */
[----:B------:R-:W-:Y:S02]  /*1af80*/  MOV R43, R10 ;  /* 0x0000000a002b7202 */ /* 0x000fe40000000f00 */
[----:B------:R-:W-:-:S02]  /*1af90*/  MOV R41, R6 ;  /* 0x0000000600297202 */ /* 0x000fc40000000f00 */
[----:B------:R-:W-:Y:S01]  /*1afa0*/  ISETP.NE.AND.EX P1, PT, RZ, UR5, PT, P1 ;  /* 0x00000005ff007c0c */ /* 0x000fe2000bf25310 */
[----:B------:R-:W-:Y:S01]  /*1afb0*/  ULDC.64 UR4, c[0x0][0xbe0] ;  /* 0x0002f80000047ab9 */ /* 0x000fe20000000a00 */
[----:B----4-:R-:W-:Y:S01]  /*1afc0*/  LOP3.LUT R12, R27, 0x2, RZ, 0x3c, !PT ;  /* 0x000000021b0c7812 */ /* 0x010fe200078e3cff */
[----:B------:R-:W-:Y:S04]  /*1afd0*/  SHFL.IDX PT, R32, R32, R27, 0x1c1f ;  /* 0x001c1f1b20207589 */ /* 0x000fe800000e0000 */
[----:B------:R-:W0:Y:S04]  /*1afe0*/  SHFL.IDX PT, R57, R57, R12, 0x1c1f ;  /* 0x001c1f0c39397589 */ /* 0x000e2800000e0000 */
[----:B------:R-:W-:Y:S04]  /*1aff0*/  SHFL.IDX PT, R40, R40, R27, 0x1c1f ;  /* 0x001c1f1b28287589 */ /* 0x000fe800000e0000 */
[----:B------:R1:W4:Y:S04]  /*1b000*/  SHFL.IDX PT, R15, R31, R12, 0x1c1f ;  /* 0x001c1f0c1f0f7589 */ /* 0x00032800000e0000 */
[----:B------:R-:W-:Y:S04]  /*1b010*/  SHFL.IDX PT, R34, R34, R27, 0x1c1f ;  /* 0x001c1f1b22227589 */ /* 0x000fe800000e0000 */
[----:B------:R-:W-:Y:S01]  /*1b020*/  SHFL.IDX PT, R36, R36, R27, 0x1c1f ;  /* 0x001c1f1b24247589 */ /* 0x000fe200000e0000 */
[----:B-1----:R-:W2:Y:S03]  /*1b030*/  LDC.64 R30, c[0x0][0xbd8] ;  /* 0x0002f600ff1e7b82 */ /* 0x002ea60000000a00 */
[----:B------:R-:W1:Y:S04]  /*1b040*/  SHFL.IDX PT, R21, R21, R12, 0x1c1f ;  /* 0x001c1f0c15157589 */ /* 0x000e6800000e0000 */
[----:B------:R-:W3:Y:S01]  /*1b050*/  SHFL.IDX PT, R13, R13, R12, 0x1c1f ;  /* 0x001c1f0c0d0d7589 */ /* 0x000ee200000e0000 */
[----:B0-----:R-:W-:-:S02]  /*1b060*/  SEL R8, R32, R57, P0 ;  /* 0x0000003920087207 */ /* 0x001fc40000000000 */
[----:B------:R-:W-:Y:S01]  /*1b070*/  SEL R10, R57, R32, P0 ;  /* 0x00000020390a7207 */ /* 0x000fe20000000000 */
[----:B------:R-:W-:Y:S04]  /*1b080*/  SHFL.IDX PT, R42, R42, R27, 0x1c1f ;  /* 0x001c1f1b2a2a7589 */ /* 0x000fe800000e0000 */
[----:B------:R-:W0:Y:S01]  /*1b090*/  SHFL.IDX PT, R33, R33, R12, 0x1c1f ;  /* 0x001c1f0c21217589 */ /* 0x000e2200000e0000 */
[----:B----4-:R-:W-:Y:S02]  /*1b0a0*/  SEL R9, R40, R15, P0 ;  /* 0x0000000f28097207 */ /* 0x010fe40000000000 */
[----:B------:R-:W-:Y:S01]  /*1b0b0*/  SEL R11, R15, R40, P0 ;  /* 0x000000280f0b7207 */ /* 0x000fe20000000000 */
[----:B------:R-:W-:Y:S04]  /*1b0c0*/  SHFL.IDX PT, R38, R38, R27, 0x1c1f ;  /* 0x001c1f1b26267589 */ /* 0x000fe800000e0000 */
[----:B------:R-:W4:Y:S01]  /*1b0d0*/  SHFL.IDX PT, R29, R29, R12, 0x1c1f ;  /* 0x001c1f0c1d1d7589 */ /* 0x000f2200000e0000 */
[----:B--2---:R-:W-:-:S03]  /*1b0e0*/  IMAD.WIDE R30, R49, 0x4, R30 ;  /* 0x00000004311e7825 */ /* 0x004fc600078e021e */
[----:B------:R3:W-:Y:S01]  /*1b0f0*/  SHFL.IDX PT, R37, R14, R27, 0x1c1f ;  /* 0x001c1f1b0e257589 */ /* 0x0007e200000e0000 */
[----:B-1----:R-:W-:-:S03]  /*1b100*/  SEL R6, R21, R34, P0 ;  /* 0x0000002215067207 */ /* 0x002fc60000000000 */
[----:B------:R1:W-:Y:S04]  /*1b110*/  SHFL.IDX PT, R46, R46, R27, 0x1c1f ;  /* 0x001c1f1b2e2e7589 */ /* 0x0003e800000e0000 */
[----:B------:R-:W2:Y:S01]  /*1b120*/  SHFL.IDX PT, R44, R35, R12, 0x1c1f ;  /* 0x001c1f0c232c7589 */ /* 0x000ea200000e0000 */
[----:B---3--:R-:W-:-:S03]  /*1b130*/  SEL R14, R13, R36, P0 ;  /* 0x000000240d0e7207 */ /* 0x008fc60000000000 */
[----:B------:R3:W2:Y:S01]  /*1b140*/  SHFL.IDX PT, R39, R39, R12, 0x1c1f ;  /* 0x001c1f0c27277589 */ /* 0x0006a200000e0000 */
[----:B0-----:R-:W-:Y:S02]  /*1b150*/  SEL R7, R33, R42, P0 ;  /* 0x0000002a21077207 */ /* 0x001fe40000000000 */
[----:B-1----:R-:W-:Y:S01]  /*1b160*/  MOV R27, R4 ;  /* 0x00000004001b7202 */ /* 0x002fe20000000f00 */
[----:B------:R-:W-:Y:S01]  /*1b170*/  BAR.SYNC.DEFER_BLOCKING 0x1, 0x180 ;  /* 0x0046000000007b1d */ /* 0x000fe20000010000 */
[----:B------:R-:W-:Y:S01]  /*1b180*/  SEL R4, R34, R21, P0 ;  /* 0x0000001522047207 */ /* 0x000fe20000000000 */
[----:B------:R-:W-:Y:S01]  /*1b190*/  IMAD.MOV.U32 R21, RZ, RZ, RZ ;  /* 0x000000ffff157224 */ /* 0x000fe200078e00ff */
[----:B------:R-:W-:Y:S02]  /*1b1a0*/  SEL R5, R42, R33, P0 ;  /* 0x000000212a057207 */ /* 0x000fe40000000000 */
[----:B----4-:R-:W-:Y:S02]  /*1b1b0*/  SEL R32, R38, R29, P0 ;  /* 0x0000001d26207207 */ /* 0x010fe40000000000 */
[----:B---3--:R-:W-:-:S02]  /*1b1c0*/  SEL R12, R36, R13, P0 ;  /* 0x0000000d240c7207 */ /* 0x008fc40000000000 */
[----:B------:R-:W-:Y:S02]  /*1b1d0*/  SEL R34, R29, R38, P0 ;  /* 0x000000261d227207 */ /* 0x000fe40000000000 */
[----:B--2---:R-:W-:Y:S02]  /*1b1e0*/  SEL R13, R37, R44, P0 ;  /* 0x0000002c250d7207 */ /* 0x004fe40000000000 */
[----:B------:R-:W-:Y:S02]  /*1b1f0*/  SEL R15, R44, R37, P0 ;  /* 0x000000252c0f7207 */ /* 0x000fe40000000000 */
[----:B------:R-:W-:Y:S02]  /*1b200*/  SEL R33, R46, R39, P0 ;  /* 0x000000272e217207 */ /* 0x000fe40000000000 */
[----:B------:R-:W-:Y:S02]  /*1b210*/  SEL R35, R39, R46, P0 ;  /* 0x0000002e27237207 */ /* 0x000fe40000000000 */
[----:B------:R-:W-:Y:S01]  /*1b220*/  ISETP.NE.U32.AND P0, PT, RZ, UR4, PT ;  /* 0x00000004ff007c0c */ /* 0x000fe2000bf05070 */
[----:B------:R0:W-:Y:S03]  /*1b230*/  STSM.16.M88.4 [R45], R8 ;  /* 0x000000082d007844 */ /* 0x0001e60000000200 */
[----:B------:R-:W-:Y:S01]  /*1b240*/  ISETP.NE.AND.EX P0, PT, RZ, UR5, PT, P0 ;  /* 0x00000005ff007c0c */ /* 0x000fe2000bf05300 */
[----:B------:R1:W-:Y:S04]  /*1b250*/  STSM.16.M88.4 [R43], R4 ;  /* 0x000000042b007844 */ /* 0x0003e80000000200 */
[----:B------:R-:W-:Y:S04]  /*1b260*/  STSM.16.M88.4 [R41], R12 ;  /* 0x0000000c29007844 */ /* 0x000fe80000000200 */
[----:B------:R2:W-:Y:S04]  /*1b270*/  STSM.16.M88.4 [R27], R32 ;  /* 0x000000201b007844 */ /* 0x0005e80000000200 */
[----:B0-----:R-:W1:Y:S08]  /*1b280*/  @P0 LDC.64 R8, c[0x0][0xbe0] ;  /* 0x0002f800ff080b82 */ /* 0x001e700000000a00 */
[----:B------:R-:W-:Y:S06]  /*1b290*/  BAR.SYNC.DEFER_BLOCKING 0x1, 0x180 ;  /* 0x0046000000007b1d */ /* 0x000fec0000010000 */
[----:B------:R-:W-:-:S02]  /*1b2a0*/  ULDC UR4, c[0x0][0xa88] ;  /* 0x0002a20000047ab9 */ /* 0x000fc40000000800 */
[----:B------:R-:W-:Y:S02]  /*1b2b0*/  IMAD.U32 R36, RZ, RZ, UR4 ;  /* 0x00000004ff247e24 */ /* 0x000fe4000f8e00ff */
[----:B-1----:R-:W-:Y:S01]  /*1b2c0*/  @P0 IMAD.WIDE R4, R49, 0x4, R8 ;  /* 0x0000000431040825 */ /* 0x002fe200078e0208 */
[----:B------:R-:W2:Y:S01]  /*1b2d0*/  @P1 LDG.E R21, desc[UR44][R30.64] ;  /* 0x0000002c1e151981 */ /* 0x000ea2000c1e1900 */
[----:B------:R-:W-:-:S03]  /*1b2e0*/  SHF.R.S32.HI R37, RZ, 0x1f, R48 ;  /* 0x0000001fff257819 */ /* 0x000fc60000011430 */
[----:B------:R0:W5:Y:S01]  /*1b2f0*/  @P0 LDG.E R36, desc[UR44][R4.64] ;  /* 0x0000002c04240981 */ /* 0x000162000c1e1900 */
[----:B--2---:R-:W-:Y:S01]  /*1b300*/  SHF.R.S32.HI R34, RZ, 0x1f, R21 ;  /* 0x0000001fff227819 */ /* 0x004fe20000011415 */
[----:B0-----:R-:W-:Y:S06]  /*1b310*/  @P0 BRA `(.L_x_1232) ;  /* 0x0000000000100947 */ /* 0x001fec0003800000 */
[----:B------:R-:W-:Y:S05]  /*1b320*/  @!P1 BRA `(.L_x_1232) ;  /* 0x00000000000c9947 */ /* 0x000fea0003800000 */
[----:B------:R-:W2:Y:S04]  /*1b330*/  LDG.E R5, desc[UR44][R30.64] ;  /* 0x0000002c1e057981 */ /* 0x000ea8000c1e1900 */
[----:B-----5:R-:W2:Y:S02]  /*1b340*/  LDG.E R36, desc[UR44][R30.64+0x4] ;  /* 0x0000042c1e247981 */ /* 0x020ea4000c1e1900 */
[----:B--2---:R-:W-:-:S07]  /*1b350*/  IMAD.IADD R36, R36, 0x1, -R5 ;  /* 0x0000000124247824 */ /* 0x004fce00078e0a05 */
.L_x_1232:
[----:B------:R-:W2:Y:S01]  /*1b360*/  LDL R8, [R1+0x78] ;  /* 0x0000780001087983 */ /* 0x000ea20000100800 */
[----:B------:R-:W-:-:S03]  /*1b370*/  ULDC.64 UR4, c[0x0][0xb70] ;  /* 0x0002dc0000047ab9 */ /* 0x000fc60000000a00 */
[----:B------:R-:W2:Y:S01]  /*1b380*/  LDL.LU R39, [R1+0x70] ;  /* 0x0000700001277983 */ /* 0x000ea20000300800 */
[----:B------:R-:W-:Y:S01]  /*1b390*/  IMAD R6, R37, UR4, RZ ;  /* 0x0000000425067c24 */ /* 0x000fe2000f8e02ff */
[----:B------:R-:W-:Y:S01]  /*1b3a0*/  SHF.R.S32.HI R38, RZ, 0x1f, R49 ;  /* 0x0000001fff267819 */ /* 0x000fe20000011431 */
[----:B------:R-:W-:Y:S01]  /*1b3b0*/  IMAD.MOV.U32 R4, RZ, RZ, R21 ;  /* 0x000000ffff047224 */ /* 0x000fe200078e0015 */
[----:B------:R-:W-:Y:S01]  /*1b3c0*/  LEA.HI R26, R26, R3, RZ, 0x7 ;  /* 0x000000031a1a7211 */ /* 0x000fe200078f38ff */
[----:B------:R-:W-:Y:S01]  /*1b3d0*/  IMAD.MOV.U32 R5, RZ, RZ, R34 ;  /* 0x000000ffff057224 */ /* 0x000fe200078e0022 */
[----:B------:R-:W-:Y:S01]  /*1b3e0*/  SEL R38, R38, RZ, !P1 ;  /* 0x000000ff26267207 */ /* 0x000fe20004800000 */
[C---:B------:R-:W-:Y:S01]  /*1b3f0*/  IMAD R7, R48.reuse, UR5, R6 ;  /* 0x0000000530077c24 */ /* 0x040fe2000f8e0206 */
[----:B------:R-:W-:Y:S01]  /*1b400*/  SEL R35, R49, RZ, !P1 ;  /* 0x000000ff31237207 */ /* 0x000fe20004800000 */
[----:B------:R-:W-:Y:S01]  /*1b410*/  IMAD.WIDE.U32 R4, R48, UR4, R4 ;  /* 0x0000000430047c25 */ /* 0x000fe2000f8e0004 */
[----:B------:R-:W-:Y:S01]  /*1b420*/  ULDC.64 UR4, c[0x0][0xb78] ;  /* 0x0002de0000047ab9 */ /* 0x000fe20000000a00 */
[----:B------:R-:W-:-:S02]  /*1b430*/  LOP3.LUT R26, R26, 0xffffff80, RZ, 0xc0, !PT ;  /* 0xffffff801a1a7812 */ /* 0x000fc400078ec0ff */
[----:B------:R-:W-:Y:S02]  /*1b440*/  IMAD.IADD R5, R5, 0x1, R7 ;  /* 0x0000000105057824 */ /* 0x000fe400078e0207 */
[----:B------:R-:W-:Y:S02]  /*1b450*/  IMAD R6, R38, UR4, RZ ;  /* 0x0000000426067c24 */ /* 0x000fe4000f8e02ff */
[----:B------:R-:W-:-:S04]  /*1b460*/  IMAD.WIDE.U32 R4, R35, UR4, R4 ;  /* 0x0000000423047c25 */ /* 0x000fc8000f8e0004 */
[----:B------:R-:W-:Y:S02]  /*1b470*/  IMAD.IADD R26, R3, 0x1, -R26 ;  /* 0x00000001031a7824 */ /* 0x000fe400078e0a1a */
[----:B------:R-:W-:Y:S01]  /*1b480*/  IMAD R6, R35, UR5, R6 ;  /* 0x0000000523067c24 */ /* 0x000fe2000f8e0206 */
[----:B------:R-:W-:Y:S01]  /*1b490*/  ULDC.64 UR4, c[0x0][0xb40] ;  /* 0x0002d00000047ab9 */ /* 0x000fe20000000a00 */
[----:B------:R-:W-:Y:S01]  /*1b4a0*/  IMAD R3, R2, 0x40, R28 ;  /* 0x0000004002037824 */ /* 0x000fe200078e021c */
[----:B------:R-:W-:-:S03]  /*1b4b0*/  LOP3.LUT P0, RZ, R26, 0x3, RZ, 0xc0, !PT ;  /* 0x000000031aff7812 */ /* 0x000fc6000780c0ff */
[----:B------:R-:W-:-:S03]  /*1b4c0*/  IMAD.WIDE R24, R3, 0x2, R24 ;  /* 0x0000000203187825 */ /* 0x000fc600078e0218 */
[----:B------:R-:W-:-:S05]  /*1b4d0*/  IADD3 R10, P3, R24, 0x3000, RZ ;  /* 0x00003000180a7810 */ /* 0x000fca0007f7e0ff */
[----:B------:R-:W-:Y:S01]  /*1b4e0*/  IMAD.X R13, RZ, RZ, R25, P3 ;  /* 0x000000ffff0d7224 */ /* 0x000fe200018e0619 */
[----:B------:R-:W-:Y:S01]  /*1b4f0*/  SHF.R.S32.HI R29, RZ, 0x1f, R28 ;  /* 0x0000001fff1d7819 */ /* 0x000fe2000001141c */
[----:B------:R-:W-:Y:S01]  /*1b500*/  BSSY B1, `(.L_x_1233) ;  /* 0x0000051000017945 */ /* 0x000fe20003800000 */
[----:B--2---:R-:W-:-:S04]  /*1b510*/  IMAD R9, R39, 0xc0, R8 ;  /* 0x000000c027097824 */ /* 0x004fc800078e0208 */
[C---:B------:R-:W-:Y:S01]  /*1b520*/  VIADD R3, R9.reuse, 0x8 ;  /* 0x0000000809037836 */ /* 0x040fe20000000000 */
[----:B------:R-:W-:Y:S02]  /*1b530*/  SHF.R.S32.HI R7, RZ, 0x1f, R9 ;  /* 0x0000001fff077819 */ /* 0x000fe40000011409 */
[----:B------:R-:W-:-:S04]  /*1b540*/  IADD3 R4, P1, R9, R4, RZ ;  /* 0x0000000409047210 */ /* 0x000fc80007f3e0ff */
[----:B------:R-:W-:Y:S02]  /*1b550*/  IADD3.X R7, R7, R5, R6, P1, !PT ;  /* 0x0000000507077210 */ /* 0x000fe40000ffe406 */
[----:B------:R-:W-:Y:S02]  /*1b560*/  LEA R32, P2, R4, UR4, 0x2 ;  /* 0x0000000404207c11 */ /* 0x000fe4000f8410ff */
[----:B------:R-:W-:Y:S02]  /*1b570*/  IADD3 R6, P4, R24, 0x4800, RZ ;  /* 0x0000480018067810 */ /* 0x000fe40007f9e0ff */
[----:B------:R-:W-:Y:S01]  /*1b580*/  LEA.HI.X R33, R4, UR5, R7, 0x2, P2 ;  /* 0x0000000504217c11 */ /* 0x000fe200090f1407 */
[----:B------:R-:W-:Y:S01]  /*1b590*/  ULDC.64 UR4, c[0x0][0xaa0] ;  /* 0x0002a80000047ab9 */ /* 0x000fe20000000a00 */
[----:B------:R-:W-:Y:S01]  /*1b5a0*/  IADD3 R11, P2, R24, 0x1800, RZ ;  /* 0x00001800180b7810 */ /* 0x000fe20007f5e0ff */
[----:B------:R-:W-:Y:S01]  /*1b5b0*/  IMAD.X R27, RZ, RZ, R25, P4 ;  /* 0x000000ffff1b7224 */ /* 0x000fe200020e0619 */
[----:B-----5:R-:W-:-:S02]  /*1b5c0*/  ISETP.GE.OR P1, PT, R9, R36, P0 ;  /* 0x000000240900720c */ /* 0x020fc40000726670 */
[----:B------:R-:W-:Y:S01]  /*1b5d0*/  ISETP.GE.OR P0, PT, R3, R36, P0 ;  /* 0x000000240300720c */ /* 0x000fe20000706670 */
[----:B------:R-:W-:Y:S01]  /*1b5e0*/  IMAD.X R9, RZ, RZ, R25, P2 ;  /* 0x000000ffff097224 */ /* 0x000fe200010e0619 */
[----:B------:R-:W-:Y:S02]  /*1b5f0*/  LOP3.LUT R5, R24, 0x380, RZ, 0xc0, !PT ;  /* 0x0000038018057812 */ /* 0x000fe400078ec0ff */
[----:B------:R-:W-:Y:S02]  /*1b600*/  LOP3.LUT R8, R11, 0x380, RZ, 0xc0, !PT ;  /* 0x000003800b087812 */ /* 0x000fe400078ec0ff */
[----:B------:R-:W-:Y:S02]  /*1b610*/  LOP3.LUT R7, R10, 0x380, RZ, 0xc0, !PT ;  /* 0x000003800a077812 */ /* 0x000fe400078ec0ff */
[----:B------:R-:W-:Y:S02]  /*1b620*/  LOP3.LUT R3, R6, 0x380, RZ, 0xc0, !PT ;  /* 0x0000038006037812 */ /* 0x000fe400078ec0ff */
[----:B------:R-:W-:Y:S01]  /*1b630*/  SHF.R.U64 R5, R5, 0x3, RZ ;  /* 0x0000000305057819 */ /* 0x000fe200000012ff */
[----:B------:R-:W-:Y:S01]  /*1b640*/  @!P1 STG.E desc[UR44][R32.64], R20 ;  /* 0x0000001420009986 */ /* 0x000fe2000c10192c */
[----:B------:R-:W-:-:S02]  /*1b650*/  SHF.R.U64 R8, R8, 0x3, RZ ;  /* 0x0000000308087819 */ /* 0x000fc400000012ff */
[----:B------:R-:W-:Y:S01]  /*1b660*/  SHF.R.U64 R7, R7, 0x3, RZ ;  /* 0x0000000307077819 */ /* 0x000fe200000012ff */
[----:B------:R0:W-:Y:S01]  /*1b670*/  @!P0 STG.E desc[UR44][R32.64+0x20], R0 ;  /* 0x0000200020008986 */ /* 0x0001e2000c10192c */
[----:B------:R-:W-:Y:S02]  /*1b680*/  SHF.R.U64 R3, R3, 0x3, RZ ;  /* 0x0000000303037819 */ /* 0x000fe400000012ff */
[----:B------:R-:W-:Y:S01]  /*1b690*/  LOP3.LUT R4, R5, R24, RZ, 0x3c, !PT ;  /* 0x0000001805047212 */ /* 0x000fe200078e3cff */
[----:B------:R-:W-:Y:S01]  /*1b6a0*/  IMAD.MOV.U32 R5, RZ, RZ, R25 ;  /* 0x000000ffff057224 */ /* 0x000fe200078e0019 */
[----:B------:R-:W-:Y:S02]  /*1b6b0*/  LOP3.LUT R8, R8, R11, RZ, 0x3c, !PT ;  /* 0x0000000b08087212 */ /* 0x000fe400078e3cff */
[----:B------:R-:W-:Y:S02]  /*1b6c0*/  LOP3.LUT R12, R7, R10, RZ, 0x3c, !PT ;  /* 0x0000000a070c7212 */ /* 0x000fe400078e3cff */
[----:B------:R-:W-:-:S02]  /*1b6d0*/  LOP3.LUT R26, R3, R6, RZ, 0x3c, !PT ;  /* 0x00000006031a7212 */ /* 0x000fc400078e3cff */
[----:B------:R-:W5:Y:S01]  /*1b6e0*/  LD.E.128 R4, desc[UR44][R4.64] ;  /* 0x0000002c04047980 */ /* 0x000f62000c101d00 */
[----:B------:R-:W-:-:S03]  /*1b6f0*/  IMAD R34, R34, UR4, RZ ;  /* 0x0000000422227c24 */ /* 0x000fc6000f8e02ff */
[----:B------:R-:W5:Y:S01]  /*1b700*/  LD.E.128 R8, desc[UR44][R8.64] ;  /* 0x0000002c08087980 */ /* 0x000f62000c101d00 */
[----:B------:R-:W-:Y:S01]  /*1b710*/  IMAD.WIDE.U32 R30, R21, UR4, R28 ;  /* 0x00000004151e7c25 */ /* 0x000fe2000f8e001c */
[----:B------:R-:W-:Y:S02]  /*1b720*/  ULDC UR4, c[0x0][0xa8c] ;  /* 0x0002a30000047ab9 */ /* 0x000fe40000000800 */
[----:B------:R-:W5:Y:S04]  /*1b730*/  LD.E.128 R12, desc[UR44][R12.64] ;  /* 0x0000002c0c0c7980 */ /* 0x000f68000c101d00 */
[----:B------:R-:W5:Y:S01]  /*1b740*/  LD.E.128 R24, desc[UR44][R26.64] ;  /* 0x0000002c1a187980 */ /* 0x000f62000c101d00 */
[----:B------:R-:W-:Y:S01]  /*1b750*/  ISETP.GE.AND P0, PT, R28, UR4, PT ;  /* 0x000000041c007c0c */ /* 0x000fe2000bf06270 */
[----:B0-----:R-:W-:Y:S01]  /*1b760*/  VIADD R0, R2, 0x30 ;  /* 0x0000003002007836 */ /* 0x001fe20000000000 */
[----:B------:R-:W-:Y:S01]  /*1b770*/  @!PT LDS RZ, [RZ] ;  /* 0x00000000fffff984 */ /* 0x000fe20000000800 */
[----:B------:R-:W-:Y:S01]  /*1b780*/  @!PT LDS RZ, [RZ] ;  /* 0x00000000fffff984 */ /* 0x000fe20000000800 */
[----:B------:R-:W-:Y:S01]  /*1b790*/  @!PT LDS RZ, [RZ] ;  /* 0x00000000fffff984 */ /* 0x000fe20000000800 */
[----:B------:R-:W-:Y:S01]  /*1b7a0*/  @!PT LDS RZ, [RZ] ;  /* 0x00000000fffff984 */ /* 0x000fe20000000800 */
[----:B------:R0:W-:Y:S06]  /*1b7b0*/  MEMBAR.ALL.CTA ;  /* 0x0000000000007992 */ /* 0x0001ec0000008000 */
[----:B0-----:R-:W0:Y:S01]  /*1b7c0*/  FENCE.VIEW.ASYNC.S ;  /* 0x00000000000073c6 */ /* 0x001e220000000000 */
[----:B------:R-:W-:-:S02]  /*1b7d0*/  IMAD R33, R39, -0xc0, R36 ;  /* 0xffffff4027217824 */ /* 0x000fc400078e0224 */
[C---:B------:R-:W-:Y:S02]  /*1b7e0*/  VIADD R3, R2.reuse, 0x60 ;  /* 0x0000006002037836 */ /* 0x040fe40000000000 */
[----:B------:R-:W-:Y:S01]  /*1b7f0*/  VIADD R28, R2, 0x90 ;  /* 0x00000090021c7836 */ /* 0x000fe20000000000 */
[-C--:B------:R-:W-:Y:S01]  /*1b800*/  ISETP.GE.OR P3, PT, R0, R33.reuse, P0 ;  /* 0x000000210000720c */ /* 0x080fe20000766670 */
[----:B------:R-:W-:Y:S01]  /*1b810*/  IMAD R21, R21, UR5, R34 ;  /* 0x0000000515157c24 */ /* 0x000fe2000f8e0222 */
[----:B------:R-:W-:Y:S01]  /*1b820*/  ULDC.64 UR4, c[0x0][0xae0] ;  /* 0x0002b80000047ab9 */ /* 0x000fe20000000a00 */
[-C--:B------:R-:W-:Y:S01]  /*1b830*/  ISETP.GE.OR P1, PT, R3, R33.reuse, P0 ;  /* 0x000000210300720c */ /* 0x080fe20000726670 */
[----:B------:R-:W-:Y:S01]  /*1b840*/  IMAD R20, R37, UR4, RZ ;  /* 0x0000000425147c24 */ /* 0x000fe2000f8e02ff */
[-C--:B------:R-:W-:Y:S01]  /*1b850*/  ISETP.GE.OR P2, PT, R28, R33.reuse, P0 ;  /* 0x000000211c00720c */ /* 0x080fe20000746670 */
[----:B------:R-:W-:Y:S01]  /*1b860*/  IMAD.IADD R31, R31, 0x1, R21 ;  /* 0x000000011f1f7824 */ /* 0x000fe200078e0215 */
[----:B------:R-:W-:Y:S01]  /*1b870*/  ISETP.GE.OR P0, PT, R2, R33, P0 ;  /* 0x000000210200720c */ /* 0x000fe20000706670 */
[C---:B------:R-:W-:Y:S01]  /*1b880*/  IMAD R29, R48.reuse, UR5, R20 ;  /* 0x00000005301d7c24 */ /* 0x040fe2000f8e0214 */
[----:B------:R-:W-:Y:S01]  /*1b890*/  SHF.R.S32.HI R3, RZ, 0x1f, R2 ;  /* 0x0000001fff037819 */ /* 0x000fe20000011402 */
[----:B------:R-:W-:Y:S01]  /*1b8a0*/  IMAD.WIDE.U32 R20, R48, UR4, R30 ;  /* 0x0000000430147c25 */ /* 0x000fe2000f8e001e */
[----:B------:R-:W-:-:S03]  /*1b8b0*/  ULDC.64 UR4, c[0x0][0xae8] ;  /* 0x0002ba0000047ab9 */ /* 0x000fc60000000a00 */
[----:B------:R-:W-:Y:S02]  /*1b8c0*/  VIADD R0, R18, 0x13220 ;  /* 0x0001322012007836 */ /* 0x000fe40000000000 */
[----:B------:R-:W-:Y:S02]  /*1b8d0*/  IMAD.IADD R21, R21, 0x1, R29 ;  /* 0x0000000115157824 */ /* 0x000fe400078e021d */
[----:B------:R-:W-:Y:S01]  /*1b8e0*/  IMAD R28, R38, UR4, RZ ;  /* 0x00000004261c7c24 */ /* 0x000fe2000f8e02ff */
[----:B------:R-:W-:Y:S01]  /*1b8f0*/  PRMT R0, RZ, 0x654, R0 ;  /* 0x00000654ff007816 */ /* 0x000fe20000000000 */
[----:B------:R-:W-:-:S03]  /*1b900*/  IMAD.WIDE.U32 R30, R35, UR4, R20 ;  /* 0x00000004231e7c25 */ /* 0x000fc6000f8e0014 */
[----:B0-----:R0:W-:Y:S01]  /*1b910*/  SYNCS.ARRIVE.TRANS64.RED.A1T0 RZ, [R0+URZ], RZ ;  /* 0x000000ff00ff79a7 */ /* 0x0011e2000810043f */
[----:B------:R-:W-:Y:S02]  /*1b920*/  IMAD R33, R35, UR5, R28 ;  /* 0x0000000523217c24 */ /* 0x000fe4000f8e021c */
        /* <DEDUP_REMOVED lines=14> */
.L_x_1234:
[----:B------:R-:W-:Y:S05]  /*1ba10*/  BSYNC B1 ;  /* 0x0000000000017941 */ /* 0x000fea0003800000 */
.L_x_1233:
[----:B------:R-:W-:Y:S04]  /*1ba20*/  BSSY B1, `(.L_x_1235) ;  /* 0x000000f000017945 */ /* 0x000fe80003800000 */
[----:B------:R-:W-:Y:S05]  /*1ba30*/  @P3 BRA `(.L_x_1236) ;  /* 0x0000000000343947 */ /* 0x000fea0003800000 */
[----:B0----5:R-:W-:Y:S01]  /*1ba40*/  IADD3 R5, P0, R28, 0x30, RZ ;  /* 0x000000301c057810 */ /* 0x021fe20007f1e0ff */
        /* <DEDUP_REMOVED lines=12> */
.L_x_1236:
[----:B------:R-:W-:Y:S05]  /*1bb10*/  BSYNC B1 ;  /* 0x0000000000017941 */ /* 0x000fea0003800000 */
.L_x_1235:
        /* <DEDUP_REMOVED lines=15> */
.L_x_1238:
[----:B------:R-:W-:Y:S05]  /*1bc10*/  BSYNC B1 ;  /* 0x0000000000017941 */ /* 0x000fea0003800000 */
.L_x_1237:
[----:B------:R-:W-:Y:S05]  /*1bc20*/  @P2 BRA `(.L_x_1239) ;  /* 0x00000008006c2947 */ /* 0x000fea0003800000 */
[----:B012--5:R-:W-:Y:S01]  /*1bc30*/  IADD3 R5, P0, R28, 0x90, RZ ;  /* 0x000000901c057810 */ /* 0x027fe20007f1e0ff */
        /* <DEDUP_REMOVED lines=11> */
[----:B------:R3:W-:Y:S01]  /*1bcf0*/  STG.E.128 desc[UR44][R4.64], R24 ;  /* 0x0000001804007986 */ /* 0x0007e2000c101d2c */
[----:B------:R-:W-:Y:S05]  /*1bd00*/  BRA `(.L_x_1239) ;  /* 0x0000000800347947 */ /* 0x000fea0003800000 */
.L_x_1231:
[----:B------:R-:W2:Y:S01]  /*1bd10*/  LDL R8, [R1+0x68] ;  /* 0x0000680001087983 */ /* 0x000ea20000100800 */
[----:B------:R-:W-:Y:S01]  /*1bd20*/  ULDC.64 UR4, c[0x0][0xbd8] ;  /* 0x0002f60000047ab9 */ /* 0x000fe20000000a00 */
[----:B------:R-:W2:Y:S01]  /*1bd30*/  LDC.64 R4, c[0x0][0xbd8] ;  /* 0x0002f600ff047b82 */ /* 0x000ea20000000a00 */
[----:B------:R-:W-:Y:S01]  /*1bd40*/  ISETP.NE.U32.AND P0, PT, RZ, UR4, PT ;  /* 0x00000004ff007c0c */ /* 0x000fe2000bf05070 */
[----:B------:R-:W-:-:S03]  /*1bd50*/  IMAD.MOV.U32 R9, RZ, RZ, RZ ;  /* 0x000000ffff097224 */ /* 0x000fc600078e00ff */
[----:B------:R-:W-:Y:S01]  /*1bd60*/  ISETP.NE.AND.EX P0, PT, RZ, UR5, PT, P0 ;  /* 0x00000005ff007c0c */ /* 0x000fe2000bf05300 */
[----:B------:R-:W-:Y:S02]  /*1bd70*/  ULDC.64 UR4, c[0x0][0xbe0] ;  /* 0x0002f80000047ab9 */ /* 0x000fe40000000a00 */
[----:B------:R-:W-:-:S04]  /*1bd80*/  ISETP.NE.U32.AND P1, PT, RZ, UR4, PT ;  /* 0x00000004ff007c0c */ /* 0x000fc8000bf25070 */
[----:B------:R-:W-:-:S13]  /*1bd90*/  ISETP.NE.AND.EX P1, PT, RZ, UR5, PT, P1 ;  /* 0x00000005ff007c0c */ /* 0x000fda000bf25310 */
[----:B------:R-:W3:Y:S01]  /*1bda0*/  @P1 LDC.64 R6, c[0x0][0xbe0] ;  /* 0x0002f800ff061b82 */ /* 0x000ee20000000a00 */
[----:B------:R-:W-:Y:S02]  /*1bdb0*/  ULDC UR4, c[0x0][0xa88] ;  /* 0x0002a20000047ab9 */ /* 0x000fe40000000800 */
[----:B------:R-:W-:Y:S02]  /*1bdc0*/  IMAD.U32 R0, RZ, RZ, UR4 ;  /* 0x00000004ff007e24 */ /* 0x000fe4000f8e00ff */
[----:B--2---:R-:W-:-:S04]  /*1bdd0*/  IMAD.WIDE R4, R8, 0x4, R4 ;  /* 0x0000000408047825 */ /* 0x004fc800078e0204 */
[----:B---3--:R-:W-:Y:S01]  /*1bde0*/  @P1 IMAD.WIDE R6, R8, 0x4, R6 ;  /* 0x0000000408061825 */ /* 0x008fe200078e0206 */
[----:B------:R2:W5:Y:S04]  /*1bdf0*/  @P0 LDG.E R9, desc[UR44][R4.64] ;  /* 0x0000002c04090981 */ /* 0x000568000c1e1900 */
[----:B------:R2:W5:Y:S01]  /*1be00*/  @P1 LDG.E R0, desc[UR44][R6.64] ;  /* 0x0000002c06001981 */ /* 0x000562000c1e1900 */
[----:B------:R-:W-:Y:S01]  /*1be10*/  ISETP.GT.AND P2, PT, R3, 0xbf, PT ;  /* 0x000000bf0300780c */ /* 0x000fe20003f44270 */
[----:B------:R-:W-:-:S12]  /*1be20*/  @P1 BRA `(.L_x_1240) ;  /* 0x0000000000101947 */ /* 0x000fd80003800000 */
[----:B------:R-:W-:Y:S05]  /*1be30*/  @!P0 BRA `(.L_x_1240) ;  /* 0x00000000000c8947 */ /* 0x000fea0003800000 */
[----:B--2---:R-:W2:Y:S04]  /*1be40*/  LDG.E R7, desc[UR44][R4.64] ;  /* 0x0000002c04077981 */ /* 0x004ea8000c1e1900 */
[----:B-----5:R-:W2:Y:S02]  /*1be50*/  LDG.E R0, desc[UR44][R4.64+0x4] ;  /* 0x0000042c04007981 */ /* 0x020ea4000c1e1900 */
[----:B--2---:R-:W-:-:S07]  /*1be60*/  IMAD.IADD R0, R0, 0x1, -R7 ;  /* 0x0000000100007824 */ /* 0x004fce00078e0a07 */
.L_x_1240:
[----:B------:R-:W3:Y:S04]  /*1be70*/  LDL R14, [R1+0x64] ;  /* 0x00006400010e7983 */ /* 0x000ee80000100800 */
[----:B------:R4:W5:Y:S01]  /*1be80*/  LDL R13, [R1+0x70] ;  /* 0x00007000010d7983 */ /* 0x0009620000100800 */
[----:B--2---:R-:W-:Y:S01]  /*1be90*/  SHF.R.S32.HI R4, RZ, 0x1f, R8 ;  /* 0x0000001fff047819 */ /* 0x004fe20000011408 */
[----:B------:R-:W-:Y:S01]  /*1bea0*/  BSSY B1, `(.L_x_1241) ;  /* 0x000001c000017945 */ /* 0x000fe20003800000 */
[----:B------:R-:W-:Y:S02]  /*1beb0*/  SEL R11, R8, RZ, !P0 ;  /* 0x000000ff080b7207 */ /* 0x000fe40004000000 */
[----:B------:R-:W-:Y:S02]  /*1bec0*/  SHF.R.S32.HI R29, RZ, 0x1f, R28 ;  /* 0x0000001fff1d7819 */ /* 0x000fe4000001141c */
[----:B------:R-:W-:-:S02]  /*1bed0*/  SEL R12, R4, RZ, !P0 ;  /* 0x000000ff040c7207 */ /* 0x000fc40004000000 */
[----:B-----5:R-:W-:Y:S02]  /*1bee0*/  SHF.R.S32.HI R8, RZ, 0x1f, R9 ;  /* 0x0000001fff087819 */ /* 0x020fe40000011409 */
[----:B---3--:R-:W-:Y:S01]  /*1bef0*/  SHF.R.S32.HI R10, RZ, 0x1f, R14 ;  /* 0x0000001fff0a7819 */ /* 0x008fe2000001140e */
[----:B----4-:R-:W-:Y:S06]  /*1bf00*/  @P2 BRA `(.L_x_1242) ;  /* 0x0000000000542947 */ /* 0x010fec0003800000 */
[----:B------:R-:W-:-:S04]  /*1bf10*/  IMAD R4, R13, 0xc0, R47 ;  /* 0x000000c00d047824 */ /* 0x000fc800078e022f */
        /* <DEDUP_REMOVED lines=20> */
.L_x_1242:
[----:B------:R-:W-:Y:S05]  /*1c060*/  BSYNC B1 ;  /* 0x0000000000017941 */ /* 0x000fea0003800000 */
.L_x_1241:
[----:B------:R-:W-:Y:S01]  /*1c070*/  ULDC.64 UR4, c[0x0][0xaa0] ;  /* 0x0002a80000047ab9 */ /* 0x000fe20000000a00 */
[----:B--2---:R-:W-:Y:S01]  /*1c080*/  IMAD R7, R13, -0xc0, R0 ;  /* 0xffffff400d077824 */ /* 0x004fe200078e0200 */
[----:B------:R-:W-:Y:S01]  /*1c090*/  ULDC.64 UR6, c[0x0][0xae0] ;  /* 0x0002b80000067ab9 */ /* 0x000fe20000000a00 */
[----:B------:R-:W-:Y:S01]  /*1c0a0*/  IMAD R6, R8, UR4, RZ ;  /* 0x0000000408067c24 */ /* 0x000fe2000f8e02ff */
[----:B------:R-:W-:Y:S01]  /*1c0b0*/  BSSY B1, `(.L_x_1243) ;  /* 0x0000024000017945 */ /* 0x000fe20003800000 */
[C---:B------:R-:W-:Y:S01]  /*1c0c0*/  IMAD.WIDE.U32 R4, R9.reuse, UR4, R28 ;  /* 0x0000000409047c25 */ /* 0x040fe2000f8e001c */
[----:B------:R-:W-:Y:S02]  /*1c0d0*/  ULDC UR4, c[0x0][0xa8c] ;  /* 0x0002a30000047ab9 */ /* 0x000fe40000000800 */
[----:B------:R-:W-:Y:S01]  /*1c0e0*/  ISETP.GE.AND P0, PT, R28, UR4, PT ;  /* 0x000000041c007c0c */ /* 0x000fe2000bf06270 */
[----:B------:R-:W-:Y:S01]  /*1c0f0*/  IMAD R9, R9, UR5, R6 ;  /* 0x0000000509097c24 */ /* 0x000fe2000f8e0206 */
[----:B------:R-:W-:Y:S01]  /*1c100*/  ULDC.64 UR4, c[0x0][0xae8] ;  /* 0x0002ba0000047ab9 */ /* 0x000fe20000000a00 */
[----:B------:R-:W-:-:S02]  /*1c110*/  VIADD R6, R2, 0x30 ;  /* 0x0000003002067836 */ /* 0x000fc40000000000 */
[----:B------:R-:W-:Y:S02]  /*1c120*/  VIADD R0, R2, 0x60 ;  /* 0x0000006002007836 */ /* 0x000fe40000000000 */
[----:B------:R-:W-:Y:S01]  /*1c130*/  IMAD.IADD R5, R5, 0x1, R9 ;  /* 0x0000000105057824 */ /* 0x000fe200078e0209 */
[-C--:B------:R-:W-:Y:S01]  /*1c140*/  ISETP.GE.OR P3, PT, R6, R7.reuse, P0 ;  /* 0x000000070600720c */ /* 0x080fe20000766670 */
[----:B------:R-:W-:Y:S01]  /*1c150*/  VIADD R6, R2, 0x90 ;  /* 0x0000009002067836 */ /* 0x000fe20000000000 */
[-C--:B------:R-:W-:Y:S01]  /*1c160*/  ISETP.GE.OR P1, PT, R0, R7.reuse, P0 ;  /* 0x000000070000720c */ /* 0x080fe20000726670 */
[----:B------:R-:W-:Y:S02]  /*1c170*/  IMAD R3, R10, UR6, RZ ;  /* 0x000000060a037c24 */ /* 0x000fe4000f8e02ff */
[----:B------:R-:W-:Y:S01]  /*1c180*/  IMAD.WIDE.U32 R4, R14, UR6, R4 ;  /* 0x000000060e047c25 */ /* 0x000fe2000f8e0004 */
[-C--:B------:R-:W-:Y:S02]  /*1c190*/  ISETP.GE.OR P2, PT, R6, R7.reuse, P0 ;  /* 0x000000070600720c */ /* 0x080fe40000746670 */
[----:B------:R-:W-:Y:S01]  /*1c1a0*/  ISETP.GE.OR P0, PT, R2, R7, P0 ;  /* 0x000000070200720c */ /* 0x000fe20000706670 */
[----:B------:R-:W-:-:S02]  /*1c1b0*/  IMAD R3, R14, UR7, R3 ;  /* 0x000000070e037c24 */ /* 0x000fc4000f8e0203 */
[----:B------:R-:W-:Y:S02]  /*1c1c0*/  IMAD R0, R12, UR4, RZ ;  /* 0x000000040c007c24 */ /* 0x000fe4000f8e02ff */
[----:B------:R-:W-:Y:S01]  /*1c1d0*/  IMAD.IADD R5, R5, 0x1, R3 ;  /* 0x0000000105057824 */ /* 0x000fe200078e0203 */
[----:B------:R-:W-:Y:S01]  /*1c1e0*/  SHF.R.S32.HI R3, RZ, 0x1f, R2 ;  /* 0x0000001fff037819 */ /* 0x000fe20000011402 */
[C---:B------:R-:W-:Y:S02]  /*1c1f0*/  IMAD R9, R11.reuse, UR5, R0 ;  /* 0x000000050b097c24 */ /* 0x040fe4000f8e0200 */
[----:B------:R-:W-:-:S04]  /*1c200*/  IMAD.WIDE.U32 R4, R11, UR4, R4 ;  /* 0x000000040b047c25 */ /* 0x000fc8000f8e0004 */
[----:B------:R-:W-:-:S04]  /*1c210*/  IMAD.WIDE R6, R13, 0xc0, R2 ;  /* 0x000000c00d067825 */ /* 0x000fc800078e0202 */
[----:B------:R-:W-:Y:S01]  /*1c220*/  IMAD.IADD R11, R5, 0x1, R9 ;  /* 0x00000001050b7824 */ /* 0x000fe200078e0209 */
        /* <DEDUP_REMOVED lines=12> */
.L_x_1244:
[----:B------:R-:W-:Y:S05]  /*1c2f0*/  BSYNC B1 ;  /* 0x0000000000017941 */ /* 0x000fea0003800000 */
.L_x_1243:
[----:B------:R-:W-:Y:S04]  /*1c300*/  BSSY B1, `(.L_x_1245) ;  /* 0x000000f000017945 */ /* 0x000fe80003800000 */
[----:B------:R-:W-:Y:S05]  /*1c310*/  @P3 BRA `(.L_x_1246) ;  /* 0x0000000000343947 */ /* 0x000fea0003800000 */
[----:B--2---:R-:W-:Y:S01]  /*1c320*/  IADD3 R9, P0, R6, 0x30, RZ ;  /* 0x0000003006097810 */ /* 0x004fe20007f1e0ff */
        /* <DEDUP_REMOVED lines=12> */
.L_x_1246:
[----:B------:R-:W-:Y:S05]  /*1c3f0*/  BSYNC B1 ;  /* 0x0000000000017941 */ /* 0x000fea0003800000 */
.L_x_1245:
[----:B------:R-:W-:Y:S04]  /*1c400*/  BSSY B1, `(.L_x_1247) ;  /* 0x000000f000017945 */ /* 0x000fe80003800000 */
[----:B------:R-:W-:Y:S05]  /*1c410*/  @P1 BRA `(.L_x_1248) ;  /* 0x0000000000341947 */ /* 0x000fea0003800000 */
[----:B--23--:R-:W-:Y:S01]  /*1c420*/  IADD3 R9, P0, R6, 0x60, RZ ;  /* 0x0000006006097810 */ /* 0x00cfe20007f1e0ff */
        /* <DEDUP_REMOVED lines=12> */
.L_x_1248:
[----:B------:R-:W-:Y:S05]  /*1c4f0*/  BSYNC B1 ;  /* 0x0000000000017941 */ /* 0x000fea0003800000 */
.L_x_1247:
        /* <DEDUP_REMOVED lines=14> */
.L_x_1239:
[----:B------:R-:W-:Y:S05]  /*1c5e0*/  BSYNC B0 ;  /* 0x0000000000007941 */ /* 0x000fea0003800000 */
.L_x_1230:
[----:B------:R-:W4:Y:S01]  /*1c5f0*/  LDL R0, [R1+0x5c] ;  /* 0x00005c0001007983 */ /* 0x000f220000100800 */
[----:B------:R-:W-:Y:S02]  /*1c600*/  ULDC UR4, c[0x0][0xc14] ;  /* 0x0003050000047ab9 */ /* 0x000fe40000000800 */
[----:B----4-:R-:W-:-:S13]  /*1c610*/  ISETP.GE.AND P0, PT, R0, UR4, PT ;  /* 0x0000000400007c0c */ /* 0x010fda000bf06270 */
[----:B------:R-:W-:Y:S05]  /*1c620*/  @!P0 BRA `(.L_x_1249) ;  /* 0xfffffe48003c8947 */ /* 0x000fea000383ffff */
[----:B------:R-:W-:Y:S05]  /*1c630*/  BRA `(.L_x_1059) ;  /* 0x0000005800c07947 */ /* 0x000fea0003800000 */
.L_x_1057:
[----:B------:R-:W-:-:S08]  /*1c640*/  NOP ;  /* 0x0000000000007918 */ /* 0x000fd00000000000 */
[----:B0-----:R-:W0:-:S00]  /*1c650*/  USETMAXREG.DEALLOC.CTAPOOL 0x20 ;  /* 0x00000020000079c8 */ /* 0x001e0000080e0500 */
        /* <DEDUP_REMOVED lines=11> */
[----:B------:R-:W1:Y:S01]  /*1c710*/  LDS.128 R24, [UR4+0x132d0] ;  /* 0x0132d004ff187984 */ /* 0x000e620008000c00 */
[----:B------:R-:W-:Y:S06]  /*1c720*/  BAR.ARV 0x4, 0x200 ;  /* 0x0108000000007b1d */ /* 0x000fec0000002000 */
[----:B------:R-:W-:Y:S05]  /*1c730*/  BRA `(.L_x_1251) ;  /* 0x0000000800887947 */ /* 0x000fea0003800000 */
.L_x_1250:
        /* <DEDUP_REMOVED lines=42> */
.L_x_1256:
        /* <DEDUP_REMOVED lines=12> */
.L_x_1255:
[----:B------:R-:W-:Y:S05]  /*1caa0*/  BSYNC B0 ;  /* 0x0000000000007941 */ /* 0x000fea0003800000 */
.L_x_1254:
        /* <DEDUP_REMOVED lines=20> */
[----:B------:R-:W-:Y:S02]  /*1cbf0*/  IMAD.MOV.U32 R6, RZ, RZ, R9 ;  /* 0x000000ffff067224 */ /* 0x000fe400078e0009 */
[----:B------:R-:W-:-:S07]  /*1cc00*/  IMAD.MOV.U32 R9, RZ, RZ, R3 ;  /* 0x000000ffff097224 */ /* 0x000fce00078e0003 */
.L_x_1252:
[----:B------:R-:W-:-:S04]  /*1cc10*/  IMAD.IADD R9, R4, 0x1, -R9 ;  /* 0x0000000104097824 */ /* 0x000fc800078e0a09 */
[----:B------:R-:W-:-:S05]  /*1cc20*/  IMAD R2, R6, UR5, R9 ;  /* 0x0000000506027c24 */ /* 0x000fca000f8e0209 */
[----:B------:R-:W-:Y:S02]  /*1cc30*/  ISETP.GT.AND P0, PT, R2, UR6, PT ;  /* 0x0000000602007c0c */ /* 0x000fe4000bf04270 */
[----:B------:R-:W0:Y:S11]  /*1cc40*/  LDC.64 R2, c[0x0][0xc68] ;  /* 0x00031a00ff027b82 */ /* 0x000e360000000a00 */
[----:B------:R-:W-:-:S04]  /*1cc50*/  VOTE.ANY R10, PT, !P0 ;  /* 0x00000000000a7806 */ /* 0x000fc800040e0100 */
[----:B------:R-:W1:Y:S02]  /*1cc60*/  POPC R13, R10 ;  /* 0x0000000a000d7309 */ /* 0x000e640000000000 */
[----:B-1----:R-:W-:-:S04]  /*1cc70*/  VIADD R27, R13, UR4 ;  /* 0x000000040d1b7c36 */ /* 0x002fc80008000000 */
[----:B0-----:R-:W-:-:S05]  /*1cc80*/  IMAD.WIDE R2, R27, 0x4, R2 ;  /* 0x000000041b027825 */ /* 0x001fca00078e0202 */
[----:B------:R-:W2:Y:S01]  /*1cc90*/  LDG.E R7, desc[UR44][R2.64] ;  /* 0x0000002c02077981 */ /* 0x000ea2000c1e1900 */
[----:B------:R-:W-:-:S03]  /*1cca0*/  ISETP.NE.AND P0, PT, R10, RZ, PT ;  /* 0x000000ff0a00720c */ /* 0x000fc60003f05270 */
        /* <DEDUP_REMOVED lines=9> */
[----:B------:R-:W-:-:S05]  /*1cd40*/  VIADD R11, R13, 0xffffffff ;  /* 0xffffffff0d0b7836 */ /* 0x000fca0000000000 */
[----:B------:R0:W1:Y:S02]  /*1cd50*/  SHFL.IDX PT, R24, R6, R11, 0x1f ;  /* 0x00001f0b06187589 */ /* 0x00006400000e0000 */
.L_x_1257:
[----:B-1----:R-:W-:Y:S01]  /*1cd60*/  IMAD R24, R24, UR5, R9 ;  /* 0x0000000518187c24 */ /* 0x002fe2000f8e0209 */
[----:B0-----:R-:W-:Y:S01]  /*1cd70*/  IABS R6, R4 ;  /* 0x0000000400067213 */ /* 0x001fe20000000000 */
[----:B------:R-:W-:Y:S02]  /*1cd80*/  IMAD R11, R15, R8, RZ ;  /* 0x000000080f0b7224 */ /* 0x000fe400078e02ff */
[----:B------:R-:W-:Y:S01]  /*1cd90*/  IMAD.MOV.U32 R2, RZ, RZ, RZ ;  /* 0x000000ffff027224 */ /* 0x000fe200078e00ff */
[----:B------:R-:W-:Y:S01]  /*1cda0*/  IADD3 R9, -R24, UR6, RZ ;  /* 0x0000000618097c10 */ /* 0x000fe2000fffe1ff */
[----:B------:R-:W-:Y:S02]  /*1cdb0*/  IMAD.MOV R6, RZ, RZ, -R6 ;  /* 0x000000ffff067224 */ /* 0x000fe400078e0a06 */
[----:B------:R-:W-:Y:S01]  /*1cdc0*/  IMAD.HI.U32 R2, R3, R11, R2 ;  /* 0x0000000b03027227 */ /* 0x000fe200078e0002 */
[----:B------:R-:W-:-:S05]  /*1cdd0*/  IABS R3, R9 ;  /* 0x0000000900037213 */ /* 0x000fca0000000000 */
        /* <DEDUP_REMOVED lines=15> */
[----:B------:R-:W-:Y:S02]  /*1ced0*/  IMAD R4, R4, R2, R9 ;  /* 0x0000000204047224 */ /* 0x000fe400078e0209 */
[----:B------:R-:W-:Y:S01]  /*1cee0*/  IMAD.MOV.U32 R2, RZ, RZ, RZ ;  /* 0x000000ffff027224 */ /* 0x000fe200078e00ff */
[----:B------:R-:W-:-:S04]  /*1cef0*/  VIADDMNMX R7, R8, UR5, R7, PT ;  /* 0x0000000508077c46 */ /* 0x000fc8000b800107 */
        /* <DEDUP_REMOVED lines=20> */
[----:B------:R-:W-:-:S06]  /*1d040*/  IMAD.IADD R3, R4, 0x1, R6 ;  /* 0x0000000104037824 */ /* 0x000fcc00078e0206 */
[----:B------:R-:W-:-:S06]  /*1d050*/  @P0 VIADD R2, R2, 0x1 ;  /* 0x0000000102020836 */ /* 0x000fcc0000000000 */
[----:B------:R-:W-:Y:S01]  /*1d060*/  @!P2 IMAD.MOV R2, RZ, RZ, -R2 ;  /* 0x000000ffff02a224 */ /* 0x000fe200078e0a02 */
[----:B------:R-:W-:Y:S01]  /*1d070*/  @!P1 LOP3.LUT R2, RZ, R7, RZ, 0x33, !PT ;  /* 0x00000007ff029212 */ /* 0x000fe200078e33ff */
[----:B------:R-:W-:-:S03]  /*1d080*/  IMAD.MOV R7, RZ, RZ, -R7 ;  /* 0x000000ffff077224 */ /* 0x000fc600078e0a07 */
[----:B------:R-:W-:Y:S01]  /*1d090*/  LOP3.LUT R25, RZ, R2, RZ, 0x33, !PT ;  /* 0x00000002ff197212 */ /* 0x000fe200078e33ff */
[----:B------:R-:W-:-:S04]  /*1d0a0*/  IMAD R26, R2, R7, R3 ;  /* 0x00000007021a7224 */ /* 0x000fc800078e0203 */
[----:B------:R-:W-:Y:S01]  /*1d0b0*/  IMAD.IADD R25, R0, 0x1, R25 ;  /* 0x0000000100197824 */ /* 0x000fe200078e0219 */
[----:B------:R-:W-:Y:S06]  /*1d0c0*/  BRA `(.L_x_1258) ;  /* 0x00000000000c7947 */ /* 0x000fec0003800000 */
.L_x_1253:
[----:B------:R-:W-:Y:S02]  /*1d0d0*/  IMAD.MOV.U32 R25, RZ, RZ, RZ ;  /* 0x000000ffff197224 */ /* 0x000fe400078e00ff */
[----:B------:R-:W-:Y:S02]  /*1d0e0*/  IMAD.U32 R24, RZ, RZ, UR6 ;  /* 0x00000006ff187e24 */ /* 0x000fe4000f8e00ff */
[----:B------:R-:W-:-:S07]  /*1d0f0*/  IMAD.MOV.U32 R26, RZ, RZ, RZ ;  /* 0x000000ffff1a7224 */ /* 0x000fce00078e00ff */
.L_x_1258:
[----:B------:R-:W-:-:S13]  /*1d100*/  ISETP.NE.AND P0, PT, R5, RZ, PT ;  /* 0x000000ff0500720c */ /* 0x000fda0003f05270 */
[----:B------:R-:W0:Y:S01]  /*1d110*/  @!P0 S2R R3, SR_CgaCtaId ;  /* 0x0000000000038919 */ /* 0x000e220000008800 */
[----:B------:R-:W-:-:S04]  /*1d120*/  @!P0 MOV R0, 0x400 ;  /* 0x0000040000008802 */ /* 0x000fc80000000f00 */
[----:B0-----:R-:W-:-:S05]  /*1d130*/  @!P0 LEA R0, R3, R0, 0x18 ;  /* 0x0000000003008211 */ /* 0x001fca00078ec0ff */
[----:B------:R0:W-:Y:S01]  /*1d140*/  @!P0 STS.128 [R0+0x132d0], R24 ;  /* 0x0132d01800008388 */ /* 0x0001e20000000c00 */
[----:B------:R-:W-:Y:S06]  /*1d150*/  BAR.ARV 0x5, 0x200 ;  /* 0x0148000000007b1d */ /* 0x000fec0000002000 */
.L_x_1251:
[----:B------:R2:W-:Y:S01]  /*1d160*/  STL [R1+0x18], RZ ;  /* 0x000018ff01007387 */ /* 0x0005e20000100800 */
[----:B------:R-:W-:Y:S01]  /*1d170*/  ULDC UR4, c[0x0][0xc14] ;  /* 0x0003050000047ab9 */ /* 0x000fe20000000800 */
[----:B------:R-:W-:Y:S01]  /*1d180*/  IMAD.MOV.U32 R19, RZ, RZ, 0x1 ;  /* 0x00000001ff137424 */ /* 0x000fe200078e00ff */
[----:B-1----:R-:W-:Y:S01]  /*1d190*/  ISETP.GE.AND P0, PT, R27, UR4, PT ;  /* 0x000000041b007c0c */ /* 0x002fe2000bf06270 */
[----:B------:R-:W-:-:S12]  /*1d1a0*/  IMAD.MOV.U32 R17, RZ, RZ, RZ ;  /* 0x000000ffff117224 */ /* 0x000fd800078e00ff */
[----:B--2---:R-:W-:Y:S05]  /*1d1b0*/  @P0 BRA `(.L_x_1259) ;  /* 0x0000004800e80947 */ /* 0x004fea0003800000 */
[----:B------:R-:W2:Y:S01]  /*1d1c0*/  LDL R8, [R1+0x14] ;  /* 0x0000140001087983 */ /* 0x000ea20000100800 */
[----:B0-----:R-:W0:Y:S01]  /*1d1d0*/  S2R R0, SR_TID.X ;  /* 0x0000000000007919 */ /* 0x001e220000002100 */
[----:B------:R-:W1:Y:S01]  /*1d1e0*/  S2R R9, SR_TID.X ;  /* 0x0000000000097919 */ /* 0x000e620000002100 */
[----:B0-----:R-:W-:Y:S01]  /*1d1f0*/  LOP3.LUT R2, R0, 0x7f, RZ, 0xc0, !PT ;  /* 0x0000007f00027812 */ /* 0x001fe200078ec0ff */
[----:B-1----:R-:W-:Y:S01]  /*1d200*/  IMAD.SHL.U32 R0, R9, 0x40, RZ ;  /* 0x0000004009007824 */ /* 0x002fe200078e00ff */
[----:B------:R-:W-:-:S03]  /*1d210*/  SHF.R.U32.HI R3, RZ, 0x1, R9 ;  /* 0x00000001ff037819 */ /* 0x000fc60000011609 */
[----:B------:R-:W-:Y:S01]  /*1d220*/  IMAD.SHL.U32 R5, R2, 0x10, RZ ;  /* 0x0000001002057824 */ /* 0x000fe200078e00ff */
[----:B------:R-:W-:-:S04]  /*1d230*/  LOP3.LUT R2, R0, 0x180, RZ, 0xc0, !PT ;  /* 0x0000018000027812 */ /* 0x000fc800078ec0ff */
[----:B------:R-:W-:Y:S01]  /*1d240*/  LOP3.LUT R2, R2, 0x30, R3, 0xf8, !PT ;  /* 0x0000003002027812 */ /* 0x000fe200078ef803 */
[----:B------:R-:W-:-:S05]  /*1d250*/  IMAD.SHL.U32 R3, R9, 0x8, RZ ;  /* 0x0000000809037824 */ /* 0x000fca00078e00ff */
[----:B------:R-:W-:-:S04]  /*1d260*/  LOP3.LUT R3, R2, 0x30, R3, 0x78, !PT ;  /* 0x0000003002037812 */ /* 0x000fc800078e7803 */
[----:B------:R-:W-:-:S05]  /*1d270*/  LOP3.LUT R0, R3, 0x640, R0, 0xf8, !PT ;  /* 0x0000064003007812 */ /* 0x000fca00078ef800 */
[----:B------:R0:W-:Y:S01]  /*1d280*/  STL [R1], R0 ;  /* 0x0000000001007387 */ /* 0x0001e20000100800 */
[----:B------:R-:W-:Y:S01]  /*1d290*/  IMAD.SHL.U32 R4, R9, 0x20, RZ ;  /* 0x0000002009047824 */ /* 0x000fe200078e00ff */
[----:B------:R-:W-:Y:S01]  /*1d2a0*/  LOP3.LUT R7, R5, 0x600, RZ, 0xc0, !PT ;  /* 0x0000060005077812 */ /* 0x000fe200078ec0ff */
[----:B------:R-:W-:-:S03]  /*1d2b0*/  IMAD.SHL.U32 R6, R9, 0x4, RZ ;  /* 0x0000000409067824 */ /* 0x000fc600078e00ff */
[----:B------:R-:W-:Y:S02]  /*1d2c0*/  LOP3.LUT R5, R4, 0x80, RZ, 0xc0, !PT ;  /* 0x0000008004057812 */ /* 0x000fe400078ec0ff */
[--C-:B------:R-:W-:Y:S02]  /*1d2d0*/  LOP3.LUT R7, R7, 0x60, R4.reuse, 0xf8, !PT ;  /* 0x0000006007077812 */ /* 0x100fe400078ef804 */
[----:B------:R-:W-:Y:S02]  /*1d2e0*/  LOP3.LUT R5, R5, 0x10, R9, 0xf8, !PT ;  /* 0x0000001005057812 */ /* 0x000fe400078ef809 */
[----:B------:R-:W-:Y:S02]  /*1d2f0*/  LOP3.LUT R4, R7, 0x100, R4, 0xf8, !PT ;  /* 0x0000010007047812 */ /* 0x000fe400078ef804 */
[----:B------:R-:W-:Y:S01]  /*1d300*/  LOP3.LUT R5, R5, 0x10, R6, 0x78, !PT ;  /* 0x0000001005057812 */ /* 0x000fe200078e7806 */
[----:B------:R-:W-:Y:S01]  /*1d310*/  BSSY B7, `(.L_x_1259) ;  /* 0x00004a4000077945 */ /* 0x000fe20003800000 */
[----:B------:R-:W-:-:S02]  /*1d320*/  IMAD.MOV.U32 R22, RZ, RZ, 0x1 ;  /* 0x00000001ff167424 */ /* 0x000fc400078e00ff */
[----:B------:R-:W-:Y:S01]  /*1d330*/  LOP3.LUT R29, R4, R5, RZ, 0xfc, !PT ;  /* 0x00000005041d7212 */ /* 0x000fe200078efcff */
[----:B------:R-:W-:Y:S02]  /*1d340*/  IMAD.MOV.U32 R18, RZ, RZ, RZ ;  /* 0x000000ffff127224 */ /* 0x000fe400078e00ff */
[----:B------:R-:W-:Y:S02]  /*1d350*/  IMAD.MOV.U32 R17, RZ, RZ, RZ ;  /* 0x000000ffff117224 */ /* 0x000fe400078e00ff */
[----:B------:R-:W-:Y:S01]  /*1d360*/  IMAD.MOV.U32 R19, RZ, RZ, 0x1 ;  /* 0x00000001ff137424 */ /* 0x000fe200078e00ff */
[----:B------:R-:W-:Y:S01]  /*1d370*/  ULDC.64 UR38, c[0x0][0x198] ;  /* 0x0000660000267ab9 */ /* 0x000fe20000000a00 */
[----:B------:R-:W-:Y:S01]  /*1d380*/  ULDC UR36, c[0x0][0xc] ;  /* 0x0000030000247ab9 */ /* 0x000fe20000000800 */
[C---:B--2---:R-:W-:Y:S02]  /*1d390*/  LOP3.LUT R2, R8.reuse, 0x1, RZ, 0xfc, !PT ;  /* 0x0000000108027812 */ /* 0x044fe400078efcff */
[----:B0-----:R-:W-:-:S03]  /*1d3a0*/  LOP3.LUT R0, R8, 0x2, RZ, 0xfc, !PT ;  /* 0x0000000208007812 */ /* 0x001fc600078efcff */
[----:B------:R0:W-:Y:S04]  /*1d3b0*/  STL [R1+0x20], R2 ;  /* 0x0000200201007387 */ /* 0x0001e80000100800 */
[----:B------:R0:W-:Y:S04]  /*1d3c0*/  STL [R1+0x8], R0 ;  /* 0x0000080001007387 */ /* 0x0001e80000100800 */
[----:B------:R0:W-:Y:S02]  /*1d3d0*/  STL [R1+0x18], RZ ;  /* 0x000018ff01007387 */ /* 0x0001e40000100800 */
.L_x_1372:
[----:B------:R-:W-:Y:S05]  /*1d3e0*/  YIELD ;  /* 0x0000000000007946 */ /* 0x000fea0003800000 */
[----:B------:R-:W-:Y:S01]  /*1d3f0*/  ULDC.64 UR4, c[0x0][0xa28] ;  /* 0x00028a0000047ab9 */ /* 0x000fe20000000a00 */
[----:B0-----:R-:W-:Y:S02]  /*1d400*/  CS2R R8, SRZ ;  /* 0x0000000000087805 */ /* 0x001fe4000001ff00 */
[----:B------:R-:W-:Y:S01]  /*1d410*/  ISETP.NE.U32.AND P0, PT, RZ, UR4, PT ;  /* 0x00000004ff007c0c */ /* 0x000fe2000bf05070 */
[----:B------:R-:W1:Y:S01]  /*1d420*/  LDC.64 R6, c[0x0][0xa00] ;  /* 0x00028000ff067b82 */ /* 0x000e620000000a00 */
[----:B------:R-:W-:Y:S01]  /*1d430*/  ULDC.64 UR6, c[0x0][0xa08] ;  /* 0x0002820000067ab9 */ /* 0x000fe20000000a00 */
[----:B------:R-:W-:Y:S01]  /*1d440*/  ULDC.64 UR8, c[0x0][0xa10] ;  /* 0x0002840000087ab9 */ /* 0x000fe20000000a00 */
[----:B------:R-:W-:Y:S01]  /*1d450*/  ISETP.NE.AND.EX P0, PT, RZ, UR5, PT, P0 ;  /* 0x00000005ff007c0c */ /* 0x000fe2000bf05300 */
[----:B------:R-:W-:-:S04]  /*1d460*/  ULDC.64 UR4, c[0x0][0xa18] ;  /* 0x0002860000047ab9 */ /* 0x000fc80000000a00 */
[----:B--2---:R-:W2:Y:S08]  /*1d470*/  LDC.64 R4, c[0x0][0xa08] ;  /* 0x00028200ff047b82 */ /* 0x004eb00000000a00 */
[----:B0-----:R-:W0:Y:S02]  /*1d480*/  @P0 LDC.64 R2, c[0x0][0xa28] ;  /* 0x00028a00ff020b82 */ /* 0x001e240000000a00 */
[----:B0-----:R-:W-:-:S05]  /*1d490*/  @P0 IMAD.WIDE R2, R27, 0x4, R2 ;  /* 0x000000041b020825 */ /* 0x001fca00078e0202 */
[----:B------:R0:W5:Y:S01]  /*1d4a0*/  @P0 LDG.E R9, desc[UR44][R2.64] ;  /* 0x0000002c02090981 */ /* 0x000162000c1e1900 */
[----:B------:R-:W-:Y:S01]  /*1d4b0*/  ISETP.NE.U32.AND P0, PT, RZ, UR4, PT ;  /* 0x00000004ff007c0c */ /* 0x000fe2000bf05070 */
[----:B-1----:R-:W-:Y:S01]  /*1d4c0*/  IMAD.WIDE R6, R27, 0x4, R6 ;  /* 0x000000041b067825 */ /* 0x002fe200078e0206 */
[----:B------:R-:W-:Y:S02]  /*1d4d0*/  ISETP.NE.U32.AND P2, PT, RZ, UR6, PT ;  /* 0x00000006ff007c0c */ /* 0x000fe4000bf45070 */
[----:B------:R-:W-:Y:S01]  /*1d4e0*/  ISETP.NE.AND.EX P0, PT, RZ, UR5, PT, P0 ;  /* 0x00000005ff007c0c */ /* 0x000fe2000bf05300 */
[----:B------:R-:W-:Y:S01]  /*1d4f0*/  ULDC.64 UR4, c[0x0][0xa00] ;  /* 0x0002800000047ab9 */ /* 0x000fe20000000a00 */
[----:B------:R-:W-:Y:S01]  /*1d500*/  ISETP.NE.U32.AND P4, PT, RZ, UR8, PT ;  /* 0x00000008ff007c0c */ /* 0x000fe2000bf85070 */
[----:B------:R-:W-:Y:S01]  /*1d510*/  IMAD.MOV.U32 R28, RZ, RZ, RZ ;  /* 0x000000ffff1c7224 */ /* 0x000fe200078e00ff */
[----:B------:R-:W-:Y:S01]  /*1d520*/  ISETP.NE.U32.AND P1, PT, RZ, UR4, PT ;  /* 0x00000004ff007c0c */ /* 0x000fe2000bf25070 */
[----:B0-----:R-:W0:Y:S01]  /*1d530*/  LDC.64 R2, c[0x0][0xa10] ;  /* 0x00028400ff027b82 */ /* 0x001e220000000a00 */
[----:B------:R-:W-:-:S02]  /*1d540*/  IMAD.MOV.U32 R0, RZ, RZ, RZ ;  /* 0x000000ffff007224 */ /* 0x000fc400078e00ff */
[----:B------:R-:W-:Y:S01]  /*1d550*/  ISETP.NE.AND.EX P3, PT, RZ, UR5, PT, P1 ;  /* 0x00000005ff007c0c */ /* 0x000fe2000bf65310 */
[----:B--2---:R-:W-:Y:S01]  /*1d560*/  IMAD.WIDE R4, R27, 0x4, R4 ;  /* 0x000000041b047825 */ /* 0x004fe200078e0204 */
[----:B------:R-:W-:Y:S02]  /*1d570*/  ISETP.NE.AND.EX P1, PT, RZ, UR7, PT, P2 ;  /* 0x00000007ff007c0c */ /* 0x000fe4000bf25320 */
[----:B------:R-:W-:Y:S01]  /*1d580*/  ISETP.NE.AND.EX P2, PT, RZ, UR9, PT, P4 ;  /* 0x00000009ff007c0c */ /* 0x000fe2000bf45340 */
[----:B------:R-:W1:Y:S01]  /*1d590*/  @P0 LDC.64 R12, c[0x0][0xa18] ;  /* 0x00028600ff0c0b82 */ /* 0x000e620000000a00 */
[----:B------:R-:W-:Y:S02]  /*1d5a0*/  ULDC UR4, c[0x0][0x288] ;  /* 0x0000a20000047ab9 */ /* 0x000fe40000000800 */
[----:B------:R-:W-:Y:S01]  /*1d5b0*/  IMAD.U32 R10, RZ, RZ, UR4 ;  /* 0x00000004ff0a7e24 */ /* 0x000fe2000f8e00ff */
[----:B------:R-:W-:-:S04]  /*1d5c0*/  ULDC.64 UR4, c[0x0][0x3f8] ;  /* 0x0000fe0000047ab9 */ /* 0x000fc80000000a00 */
[----:B------:R-:W2:Y:S04]  /*1d5d0*/  @P3 LDG.E R8, desc[UR44][R6.64] ;  /* 0x0000002c06083981 */ /* 0x000ea8000c1e1900 */
[----:B------:R3:W5:Y:S01]  /*1d5e0*/  @P1 LDG.E R28, desc[UR44][R4.64] ;  /* 0x0000002c041c1981 */ /* 0x000762000c1e1900 */
[----:B0-----:R-:W-:-:S05]  /*1d5f0*/  IMAD.WIDE R2, R27, 0x4, R2 ;  /* 0x000000041b027825 */ /* 0x001fca00078e0202 */
[----:B------:R3:W5:Y:S01]  /*1d600*/  @P2 LDG.E R0, desc[UR44][R2.64] ;  /* 0x0000002c02002981 */ /* 0x000762000c1e1900 */
[----:B-1----:R-:W-:-:S05]  /*1d610*/  @P0 IMAD.WIDE R12, R27, 0x4, R12 ;  /* 0x000000041b0c0825 */ /* 0x002fca00078e020c */
[----:B------:R3:W5:Y:S01]  /*1d620*/  @P0 LDG.E R10, desc[UR44][R12.64] ;  /* 0x0000002c0c0a0981 */ /* 0x000762000c1e1900 */
[----:B------:R-:W-:-:S03]  /*1d630*/  UISETP.NE.U32.AND UP0, UPT, UR4, URZ, UPT ;  /* 0x0000003f0400728c */ /* 0x000fc6000bf05070 */
[----:B------:R-:W-:Y:S01]  /*1d640*/  ULDC UR4, c[0x0][0x404] ;  /* 0x0001010000047ab9 */ /* 0x000fe20000000800 */
[----:B------:R-:W-:-:S03]  /*1d650*/  UISETP.NE.AND.EX UP0, UPT, UR5, URZ, UPT, UP0 ;  /* 0x0000003f0500728c */ /* 0x000fc6000bf05300 */
[----:B------:R-:W-:Y:S01]  /*1d660*/  ULDC UR5, c[0x0][0x2e0] ;  /* 0x0000b80000057ab9 */ /* 0x000fe20000000800 */
[----:B------:R-:W-:-:S04]  /*1d670*/  USEL UR4, UR4, 0x1, UP0 ;  /* 0x0000000104047887 */ /* 0x000fc80008000000 */
[----:B------:R-:W-:-:S03]  /*1d680*/  UIMAD UR4, UR4, UR5, URZ ;  /* 0x00000005040472a4 */ /* 0x000fc6000f8e023f */
[----:B------:R-:W-:-:S03]  /*1d690*/  ULDC UR5, c[0x0][0x338] ;  /* 0x0000ce0000057ab9 */ /* 0x000fc60000000800 */
[----:B------:R-:W-:Y:S01]  /*1d6a0*/  IMAD.U32 R11, RZ, RZ, UR4 ;  /* 0x00000004ff0b7e24 */ /* 0x000fe2000f8e00ff */
[----:B--2---:R0:W-:Y:S02]  /*1d6b0*/  STL [R1+0x1c], R8 ;  /* 0x00001c0801007387 */ /* 0x0041e40000100800 */
[----:B0-----:R-:W-:Y:S01]  /*1d6c0*/  IMAD.U32 R8, RZ, RZ, UR5 ;  /* 0x00000005ff087e24 */ /* 0x001fe2000f8e00ff */
[----:B---3--:R-:W-:Y:S06]  /*1d6d0*/  @P0 BRA `(.L_x_1260) ;  /* 0x0000000000100947 */ /* 0x008fec0003800000 */
[----:B------:R-:W-:Y:S05]  /*1d6e0*/  @!P3 BRA `(.L_x_1260) ;  /* 0x00000000000cb947 */ /* 0x000fea0003800000 */
[----:B-----5:R-:W2:Y:S04]  /*1d6f0*/  LDG.E R10, desc[UR44][R6.64] ;  /* 0x0000002c060a7981 */ /* 0x020ea8000c1e1900 */
[----:B------:R-:W2:Y:S02]  /*1d700*/  LDG.E R6, desc[UR44][R6.64+0x4] ;  /* 0x0000042c06067981 */ /* 0x000ea4000c1e1900 */
[----:B--2---:R-:W-:-:S07]  /*1d710*/  IMAD.IADD R10, R6, 0x1, -R10 ;  /* 0x00000001060a7824 */ /* 0x004fce00078e0a0a */
.L_x_1260:
[----:B------:R-:W-:Y:S01]  /*1d720*/  ULDC.64 UR4, c[0x0][0xa20] ;  /* 0x0002880000047ab9 */ /* 0x000fe20000000a00 */
[----:B-----5:R-:W-:Y:S01]  /*1d730*/  IMAD.IADD R28, R28, 0x1, R9 ;  /* 0x000000011c1c7824 */ /* 0x020fe200078e0209 */
[----:B------:R-:W-:-:S04]  /*1d740*/  ISETP.NE.U32.AND P0, PT, RZ, UR4, PT ;  /* 0x00000004ff007c0c */ /* 0x000fc8000bf05070 */
[----:B------:R-:W-:-:S13]  /*1d750*/  ISETP.NE.AND.EX P0, PT, RZ, UR5, PT, P0 ;  /* 0x00000005ff007c0c */ /* 0x000fda000bf05300 */
[----:B------:R-:W-:Y:S05]  /*1d760*/  @!P0 BRA `(.L_x_1261) ;  /* 0x0000000000108947 */ /* 0x000fea0003800000 */
[----:B------:R-:W0:Y:S02]  /*1d770*/  LDC.64 R4, c[0x0][0xa20] ;  /* 0x00028800ff047b82 */ /* 0x000e240000000a00 */
[----:B0-----:R-:W-:-:S05]  /*1d780*/  IMAD.WIDE R4, R27, 0x4, R4 ;  /* 0x000000041b047825 */ /* 0x001fca00078e0204 */
[----:B------:R0:W5:Y:S01]  /*1d790*/  LDG.E R11, desc[UR44][R4.64] ;  /* 0x0000002c040b7981 */ /* 0x000162000c1e1900 */
[----:B------:R-:W-:Y:S05]  /*1d7a0*/  BRA `(.L_x_1262) ;  /* 0x0000000000107947 */ /* 0x000fea0003800000 */
.L_x_1261:
[----:B------:R-:W-:Y:S05]  /*1d7b0*/  @!P1 BRA `(.L_x_1262) ;  /* 0x00000000000c9947 */ /* 0x000fea0003800000 */
[----:B------:R-:W2:Y:S04]  /*1d7c0*/  LDG.E R11, desc[UR44][R4.64] ;  /* 0x0000002c040b7981 */ /* 0x000ea8000c1e1900 */
[----:B------:R-:W2:Y:S02]  /*1d7d0*/  LDG.E R6, desc[UR44][R4.64+0x4] ;  /* 0x0000042c04067981 */ /* 0x000ea4000c1e1900 */
[----:B--2---:R-:W-:-:S07]  /*1d7e0*/  IMAD.IADD R11, R6, 0x1, -R11 ;  /* 0x00000001060b7824 */ /* 0x004fce00078e0a0b */
.L_x_1262:
[----:B0-----:R-:W2:Y:S04]  /*1d7f0*/  @P2 LDG.E R5, desc[UR44][R2.64] ;  /* 0x0000002c02052981 */ /* 0x001ea8000c1e1900 */
[----:B------:R-:W2:Y:S01]  /*1d800*/  @P2 LDG.E R4, desc[UR44][R2.64+0x4] ;  /* 0x0000042c02042981 */ /* 0x000ea2000c1e1900 */
[----:B-----5:R-:W-:Y:S02]  /*1d810*/  IMAD.IADD R9, R11, 0x1, -R9 ;  /* 0x000000010b097824 */ /* 0x020fe400078e0a09 */
[----:B------:R-:W-:-:S05]  /*1d820*/  IMAD R7, R25, 0xc0, RZ ;  /* 0x000000c019077824 */ /* 0x000fca00078e02ff */
[----:B------:R-:W-:Y:S01]  /*1d830*/  IADD3 R6, -R10, 0xc0, R7 ;  /* 0x000000c00a067810 */ /* 0x000fe20007ffe107 */
[----:B--2---:R-:W-:-:S04]  /*1d840*/  @P2 IMAD.IADD R8, R4, 0x1, -R5 ;  /* 0x0000000104082824 */ /* 0x004fc800078e0a05 */
[----:B------:R-:W-:-:S04]  /*1d850*/  IMAD.IADD R3, R9, 0x1, R8 ;  /* 0x0000000109037824 */ /* 0x000fc800078e0208 */
[C---:B------:R-:W-:Y:S02]  /*1d860*/  VIADD R4, R3.reuse, 0x9f ;  /* 0x0000009f03047836 */ /* 0x040fe40000000000 */
[----:B------:R-:W-:Y:S02]  /*1d870*/  IMAD.IADD R2, R3, 0x1, R6 ;  /* 0x0000000103027824 */ /* 0x000fe400078e0206 */
[----:B------:R-:W-:-:S05]  /*1d880*/  IMAD.HI R4, R4, 0x66666667, RZ ;  /* 0x6666666704047827 */ /* 0x000fca00078e02ff */
[----:B------:R-:W-:-:S04]  /*1d890*/  SHF.R.U32.HI R5, RZ, 0x1f, R4 ;  /* 0x0000001fff057819 */ /* 0x000fc80000011604 */
[----:B------:R-:W-:Y:S02]  /*1d8a0*/  LEA.HI.SX32 R20, R4, R5, 0x1a ;  /* 0x0000000504147211 */ /* 0x000fe400078fd2ff */
[----:B------:R-:W0:Y:S02]  /*1d8b0*/  LDC.64 R4, c[0x0][0x9e0] ;  /* 0x00027800ff047b82 */ /* 0x000e240000000a00 */
[----:B0-----:R-:W-:Y:S01]  /*1d8c0*/  ISETP.GE.AND P1, PT, R5, 0x1, PT ;  /* 0x000000010500780c */ /* 0x001fe20003f26270 */
[----:B------:R-:W-:-:S12]  /*1d8d0*/  IMAD.IADD R4, R2, 0x1, R4 ;  /* 0x0000000102047824 */ /* 0x000fd800078e0204 */
[----:B------:R-:W-:Y:S05]  /*1d8e0*/  @!P1 BRA `(.L_x_1263) ;  /* 0x0000000000489947 */ /* 0x000fea0003800000 */
[C---:B------:R-:W-:Y:S01]  /*1d8f0*/  ISETP.GT.AND P0, PT, R2.reuse, RZ, PT ;  /* 0x000000ff0200720c */ /* 0x040fe20003f04270 */
[----:B------:R-:W-:Y:S01]  /*1d900*/  BSSY B0, `(.L_x_1264) ;  /* 0x000000e000007945 */ /* 0x000fe20003800000 */
[----:B------:R-:W-:-:S11]  /*1d910*/  VIADD R11, R2, 0xffffffff ;  /* 0xffffffff020b7836 */ /* 0x000fd60000000000 */
        /* <DEDUP_REMOVED lines=8> */
.L_x_1265:
[----:B------:R-:W-:-:S13]  /*1d9a0*/  ISETP.NE.AND P0, PT, R5, 0x1, PT ;  /* 0x000000010500780c */ /* 0x000fda0003f05270 */
[----:B------:R-:W0:Y:S02]  /*1d9b0*/  @P0 LDC.64 R6, c[0x0][0x9e8] ;  /* 0x00027a00ff060b82 */ /* 0x000e240000000a00 */
[----:B0-----:R-:W-:-:S05]  /*1d9c0*/  @P0 IMAD.HI.U32 R6, R11, R6, RZ ;  /* 0x000000060b060227 */ /* 0x001fca00078e00ff */
[----:B------:R-:W-:-:S07]  /*1d9d0*/  @P0 SHF.R.U32.HI R11, RZ, R7, R6 ;  /* 0x00000007ff0b0219 */ /* 0x000fce0000011606 */
.L_x_1266:
[----:B------:R-:W-:Y:S05]  /*1d9e0*/  BSYNC B0 ;  /* 0x0000000000007941 */ /* 0x000fea0003800000 */
.L_x_1264:
[----:B------:R-:W-:-:S05]  /*1d9f0*/  IMAD R11, R11, R5, R5 ;  /* 0x000000050b0b7224 */ /* 0x000fca00078e0205 */
[----:B------:R-:W-:-:S07]  /*1da00*/  VIMNMX R4, R4, R11, PT ;  /* 0x0000000b04047248 */ /* 0x000fce0003fe0100 */
.L_x_1263:
        /* <DEDUP_REMOVED lines=15> */
.L_x_1269:
[----:B------:R-:W-:Y:S01]  /*1db00*/  ISETP.NE.AND P0, PT, R5, 0x1, PT ;  /* 0x000000010500780c */ /* 0x000fe20003f05270 */
[----:B------:R-:W-:-:S12]  /*1db10*/  IMAD.MOV.U32 R11, RZ, RZ, R3 ;  /* 0x000000ffff0b7224 */ /* 0x000fd800078e0003 */
[----:B------:R-:W0:Y:S02]  /*1db20*/  @P0 LDC.64 R6, c[0x0][0x9e8] ;  /* 0x00027a00ff060b82 */ /* 0x000e240000000a00 */
[----:B0-----:R-:W-:-:S05]  /*1db30*/  @P0 IMAD.HI.U32 R6, R3, R6, RZ ;  /* 0x0000000603060227 */ /* 0x001fca00078e00ff */
[----:B------:R-:W-:-:S07]  /*1db40*/  @P0 SHF.R.U32.HI R11, RZ, R7, R6 ;  /* 0x00000007ff0b0219 */ /* 0x000fce0000011606 */
.L_x_1270:
[----:B------:R-:W-:Y:S05]  /*1db50*/  BSYNC B0 ;  /* 0x0000000000007941 */ /* 0x000fea0003800000 */
.L_x_1268:
[----:B------:R-:W-:-:S05]  /*1db60*/  IMAD R5, R11, R5, RZ ;  /* 0x000000050b057224 */ /* 0x000fca00078e02ff */
[----:B------:R-:W-:-:S07]  /*1db70*/  VIMNMX R10, R10, R5, !PT ;  /* 0x000000050a0a7248 */ /* 0x000fce0007fe0100 */
.L_x_1267:
[----:B------:R-:W-:Y:S01]  /*1db80*/  VIADD R4, R4, 0x9f ;  /* 0x0000009f04047836 */ /* 0x000fe20000000000 */
[----:B------:R-:W-:Y:S01]  /*1db90*/  BSSY B0, `(.L_x_1271) ;  /* 0x00000e6000007945 */ /* 0x000fe20003800000 */
        /* <DEDUP_REMOVED lines=11> */
[----:B------:R-:W-:-:S04]  /*1dc50*/  VIMNMX R9, R9, R8, PT ;  /* 0x0000000809097248 */ /* 0x000fc80003fe0100 */
[----:B------:R-:W-:Y:S01]  /*1dc60*/  ISETP.GT.AND P0, PT, R9, R4, PT ;  /* 0x000000040900720c */ /* 0x000fe20003f04270 */
[----:B------:R-:W-:-:S05]  /*1dc70*/  IMAD.WIDE.U32 R4, R4, -0x33333333, RZ ;  /* 0xcccccccd04047825 */ /* 0x000fca00078e00ff */
[----:B------:R-:W-:-:S07]  /*1dc80*/  SHF.R.U32.HI R7, RZ, 0x7, R5 ;  /* 0x00000007ff077819 */ /* 0x000fce0000011605 */
[----:B------:R-:W-:-:S04]  /*1dc90*/  @P0 VIADD R6, R9, 0x9f ;  /* 0x0000009f09060836 */ /* 0x000fc80000000000 */
[----:B------:R-:W-:-:S04]  /*1dca0*/  @P0 IMAD.HI R4, R6, 0x66666667, RZ ;  /* 0x6666666706040827 */ /* 0x000fc800078e02ff */
[----:B------:R-:W-:Y:S01]  /*1dcb0*/  IMAD.MOV.U32 R6, RZ, RZ, R7 ;  /* 0x000000ffff067224 */ /* 0x000fe200078e0007 */
[----:B------:R-:W-:-:S04]  /*1dcc0*/  @P0 SHF.R.U32.HI R5, RZ, 0x1f, R4 ;  /* 0x0000001fff050819 */ /* 0x000fc80000011604 */
[----:B------:R-:W-:Y:S02]  /*1dcd0*/  @P0 LEA.HI.SX32 R6, R4, R5, 0x1a ;  /* 0x0000000504060211 */ /* 0x000fe400078fd2ff */
[----:B------:R-:W-:Y:S02]  /*1dce0*/  PLOP3.LUT P0, PT, PT, PT, PT, 0x80, 0x0 ;  /* 0x000000000000781c */ /* 0x000fe40003f0f070 */
[----:B------:R-:W-:-:S13]  /*1dcf0*/  ISETP.GT.AND P1, PT, R6, R7, PT ;  /* 0x000000070600720c */ /* 0x000fda0003f24270 */
[----:B------:R-:W-:Y:S05]  /*1dd00*/  @!P1 BRA `(.L_x_1272) ;  /* 0x0000000c00389947 */ /* 0x000fea0003800000 */
[----:B------:R-:W0:Y:S01]  /*1dd10*/  LDC R4, c[0x0][0x428] ;  /* 0x00010a00ff047b82 */ /* 0x000e220000000800 */
[----:B------:R-:W-:Y:S01]  /*1dd20*/  UMOV UR4, 0xffffffff ;  /* 0xffffffff00047882 */ /* 0x000fe20000000000 */
[----:B------:R-:W-:Y:S01]  /*1dd30*/  IMAD.MOV.U32 R5, RZ, RZ, R26 ;  /* 0x000000ffff057224 */ /* 0x000fe200078e001a */
[----:B0-----:R-:W-:-:S13]  /*1dd40*/  ISETP.NE.AND P0, PT, R4, 0x1, PT ;  /* 0x000000010400780c */ /* 0x001fda0003f05270 */
[----:B------:R-:W0:Y:S08]  /*1dd50*/  @P0 LDC R9, c[0x0][0x42c] ;  /* 0x00010b00ff090b82 */ /* 0x000e300000000800 */
[----:B------:R-:W1:Y:S01]  /*1dd60*/  @P0 LDC R4, c[0x0][0x430] ;  /* 0x00010c00ff040b82 */ /* 0x000e620000000800 */
[----:B0-----:R-:W-:-:S05]  /*1dd70*/  @P0 IMAD.HI.U32 R9, R26, R9, RZ ;  /* 0x000000091a090227 */ /* 0x001fca00078e00ff */
[----:B-1----:R-:W-:Y:S02]  /*1dd80*/  @P0 SHF.R.U32.HI R5, RZ, R4, R9 ;  /* 0x00000004ff050219 */ /* 0x002fe40000011609 */
[----:B------:R-:W-:Y:S01]  /*1dd90*/  SEL R4, R27, RZ, !P2 ;  /* 0x000000ff1b047207 */ /* 0x000fe20005000000 */
[----:B------:R-:W-:Y:S06]  /*1dda0*/  BRA.DIV UR4, `(.L_x_1273) ;  /* 0x0000004e043c7947 */ /* 0x000fec000b800000 */
[----:B------:R-:W0:Y:S02]  /*1ddb0*/  S2R R8, SR_TID.X ;  /* 0x0000000000087919 */ /* 0x000e240000002100 */
[----:B0-----:R-:W-:-:S04]  /*1ddc0*/  SHF.R.U32.HI R8, RZ, 0x5, R8 ;  /* 0x00000005ff087819 */ /* 0x001fc80000011608 */
[----:B------:R-:W-:-:S05]  /*1ddd0*/  LOP3.LUT R8, R8, 0x3, RZ, 0xc0, !PT ;  /* 0x0000000308087812 */ /* 0x000fca00078ec0ff */
[----:B------:R0:W1:Y:S02]  /*1dde0*/  SHFL.IDX PT, R14, R8, RZ, 0x1f ;  /* 0x00001fff080e7589 */ /* 0x00006400000e0000 */
.L_x_1419:
[----:B-1----:R-:W-:Y:S02]  /*1ddf0*/  ISETP.NE.AND P0, PT, R14, RZ, PT ;  /* 0x000000ff0e00720c */ /* 0x002fe40003f05270 */
[----:B------:R-:W-:-:S11]  /*1de00*/  PLOP3.LUT P6, PT, PT, PT, PT, 0x8, 0x0 ;  /* 0x000000000000781c */ /* 0x000fd60003fce170 */
[----:B------:R-:W-:Y:S05]  /*1de10*/  @P0 BRA `(.L_x_1274) ;  /* 0x00000000000c0947 */ /* 0x000fea0003800000 */
[----:B------:R-:W-:-:S03]  /*1de20*/  UMOV UR4, 0xffffffff ;  /* 0xffffffff00047882 */ /* 0x000fc60000000000 */
[----:B------:R-:W-:Y:S05]  /*1de30*/  BRA.DIV UR4, `(.L_x_1275) ;  /* 0x0000004e044c7947 */ /* 0x000fea000b800000 */
[----:B------:R-:W-:-:S13]  /*1de40*/  ELECT P6, URZ, PT ;  /* 0x00000000003f782f */ /* 0x000fda00038c0000 */
.L_x_1274:
        /* <DEDUP_REMOVED lines=12> */
.L_x_1422:
[----:B------:R-:W-:Y:S05]  /*1df10*/  BSYNC B1 ;  /* 0x0000000000017941 */ /* 0x000fea0003800000 */
.L_x_1276:
        /* <DEDUP_REMOVED lines=10> */
.L_x_1423:
[----:B------:R-:W-:Y:S05]  /*1dfc0*/  BSYNC B2 ;  /* 0x0000000000027941 */ /* 0x000fea0003800000 */
.L_x_1280:
        /* <DEDUP_REMOVED lines=9> */
.L_x_1283:
[----:B------:R-:W-:Y:S05]  /*1e060*/  BSYNC B2 ;  /* 0x0000000000027941 */ /* 0x000fea0003800000 */
.L_x_1282:
[----:B------:R-:W-:Y:S01]  /*1e070*/  IMAD.MOV.U32 R15, RZ, RZ, RZ ;  /* 0x000000ffff0f7224 */ /* 0x000fe200078e00ff */
[----:B------:R-:W-:Y:S01]  /*1e080*/  UIADD3 UR4, UP0, UR38, 0x570, URZ ;  /* 0x0000057026047890 */ /* 0x000fe2000ff1e03f */
[----:B------:R-:W-:Y:S01]  /*1e090*/  IMAD R12, R6, 0xa0, R0 ;  /* 0x000000a0060c7824 */ /* 0x000fe200078e0200 */
[----:B------:R-:W-:Y:S01]  /*1e0a0*/  PLOP3.LUT P0, PT, PT, PT, PT, 0x80, 0x0 ;  /* 0x000000000000781c */ /* 0x000fe20003f0f070 */
[----:B------:R-:W-:Y:S01]  /*1e0b0*/  IMAD R11, R18, 0x2800, R8 ;  /* 0x00002800120b7824 */ /* 0x000fe200078e0208 */
[----:B------:R-:W-:Y:S01]  /*1e0c0*/  R2UR UR10, R15 ;  /* 0x000000000f0a72ca */ /* 0x000fe200000e0000 */
[----:B------:R-:W-:Y:S01]  /*1e0d0*/  VIADD R12, R12, 0xffffff60 ;  /* 0xffffff600c0c7836 */ /* 0x000fe20000000000 */
[----:B------:R-:W-:Y:S01]  /*1e0e0*/  UIADD3.X UR5, URZ, UR39, URZ, UP0, !UPT ;  /* 0x000000273f057290 */ /* 0x000fe200087fe43f */
[----:B------:R-:W-:Y:S01]  /*1e0f0*/  VIADD R13, R9, 0x13290 ;  /* 0x00013290090d7836 */ /* 0x000fe20000000000 */
[----:B------:R-:W-:Y:S01]  /*1e100*/  UMOV UR6, 0x0 ;  /* 0x0000000000067882 */ /* 0x000fe20000000000 */
[----:B------:R-:W-:Y:S01]  /*1e110*/  VIADD R14, R11, 0xe000 ;  /* 0x0000e0000b0e7836 */ /* 0x000fe20000000000 */
[----:B------:R-:W-:-:S09]  /*1e120*/  UMOV UR7, 0x12f00000 ;  /* 0x12f0000000077882 */ /* 0x000fd20000000000 */
.L_x_1284:
        /* <DEDUP_REMOVED lines=13> */
.L_x_1424:
[----:B------:R-:W-:Y:S05]  /*1e200*/  BSYNC B2 ;  /* 0x0000000000027941 */ /* 0x000fea0003800000 */
.L_x_1285:
[----:B------:R-:W-:Y:S04]  /*1e210*/  BSSY B2, `(.L_x_1287) ;  /* 0x0000009000027945 */ /* 0x000fe80003800000 */
        /* <DEDUP_REMOVED lines=8> */
.L_x_1288:
[----:B------:R-:W-:Y:S05]  /*1e2a0*/  BSYNC B2 ;  /* 0x0000000000027941 */ /* 0x000fea0003800000 */
.L_x_1287:
[----:B------:R-:W-:Y:S01]  /*1e2b0*/  R2UR UR10, R15 ;  /* 0x000000000f0a72ca */ /* 0x000fe200000e0000 */
[----:B------:R-:W-:Y:S01]  /*1e2c0*/  IMAD.MOV.U32 R14, RZ, RZ, 0x0 ;  /* 0x00000000ff0e7424 */ /* 0x000fe200078e00ff */
[----:B------:R-:W-:Y:S01]  /*1e2d0*/  UIADD3 UR4, UP0, UR38, 0x670, URZ ;  /* 0x0000067026047890 */ /* 0x000fe2000ff1e03f */
[----:B------:R-:W-:Y:S01]  /*1e2e0*/  IMAD.MOV.U32 R15, RZ, RZ, 0x12f00000 ;  /* 0x12f00000ff0f7424 */ /* 0x000fe200078e00ff */
[----:B------:R-:W-:Y:S01]  /*1e2f0*/  PLOP3.LUT P0, PT, PT, PT, PT, 0x80, 0x0 ;  /* 0x000000000000781c */ /* 0x000fe20003f0f070 */
[----:B------:R-:W-:Y:S01]  /*1e300*/  VIADD R11, R11, 0x6000 ;  /* 0x000060000b0b7836 */ /* 0x000fe20000000000 */
[----:B------:R-:W-:Y:S01]  /*1e310*/  R2UR UR6, R14 ;  /* 0x000000000e0672ca */ /* 0x000fe200000e0000 */
[----:B01----:R-:W-:Y:S01]  /*1e320*/  VIADD R9, R9, 0x132b0 ;  /* 0x000132b009097836 */ /* 0x003fe20000000000 */
[----:B------:R-:W-:Y:S01]  /*1e330*/  R2UR UR7, R15 ;  /* 0x000000000f0772ca */ /* 0x000fe200000e0000 */
[----:B------:R-:W-:-:S14]  /*1e340*/  UIADD3.X UR5, URZ, UR39, URZ, UP0, !UPT ;  /* 0x000000273f057290 */ /* 0x000fdc00087fe43f */
.L_x_1289:
        /* <DEDUP_REMOVED lines=10> */
.L_x_1279:
[----:B------:R-:W-:Y:S05]  /*1e3f0*/  BSYNC B1 ;  /* 0x0000000000017941 */ /* 0x000fea0003800000 */
.L_x_1278:
        /* <DEDUP_REMOVED lines=9> */
.L_x_1302:
        /* <DEDUP_REMOVED lines=11> */
.L_x_1425:
[----:B------:R-:W-:Y:S05]  /*1e540*/  BSYNC B2 ;  /* 0x0000000000027941 */ /* 0x000fea0003800000 */
.L_x_1292:
        /* <DEDUP_REMOVED lines=9> */
.L_x_1295:
[----:B------:R-:W-:Y:S05]  /*1e5e0*/  BSYNC B2 ;  /* 0x0000000000027941 */ /* 0x000fea0003800000 */
.L_x_1294:
        /* <DEDUP_REMOVED lines=10> */
[----:B------:R-:W-:-:S10]  /*1e690*/  UMOV UR7, 0x12f00000 ;  /* 0x12f0000000077882 */ /* 0x000fd40000000000 */
.L_x_1296:
        /* <DEDUP_REMOVED lines=13> */
.L_x_1426:
[----:B------:R-:W-:Y:S05]  /*1e770*/  BSYNC B2 ;  /* 0x0000000000027941 */ /* 0x000fea0003800000 */
.L_x_1297:
        /* <DEDUP_REMOVED lines=9> */
.L_x_1300:
[----:B------:R-:W-:Y:S05]  /*1e810*/  BSYNC B2 ;  /* 0x0000000000027941 */ /* 0x000fea0003800000 */
.L_x_1299:
        /* <DEDUP_REMOVED lines=10> */
.L_x_1301:
        /* <DEDUP_REMOVED lines=10> */
.L_x_1291:
[----:B------:R-:W-:Y:S05]  /*1e960*/  BSYNC B1 ;  /* 0x0000000000017941 */ /* 0x000fea0003800000 */
.L_x_1290:
[----:B------:R-:W-:Y:S01]  /*1e970*/  ISETP.GT.AND P2, PT, R6, R7, PT ;  /* 0x000000070600720c */ /* 0x000fe20003f44270 */
[----:B------:R-:W-:Y:S02]  /*1e980*/  VIADD R18, R18, 0x1 ;  /* 0x0000000112127836 */ /* 0x000fe40000000000 */
[----:B------:R-:W-:-:S03]  /*1e990*/  VIADD R6, R6, 0xffffffff ;  /* 0xffffffff06067836 */ /* 0x000fc60000000000 */
[----:B------:R-:W-:-:S04]  /*1e9a0*/  ISETP.NE.AND P1, PT, R18, 0x2, PT ;  /* 0x000000021200780c */ /* 0x000fc80003f25270 */
[----:B------:R-:W-:Y:S02]  /*1e9b0*/  SEL R9, RZ, 0x1, P1 ;  /* 0x00000001ff097807 */ /* 0x000fe40000800000 */
[----:B------:R-:W-:Y:S02]  /*1e9c0*/  SEL R18, R18, RZ, P1 ;  /* 0x000000ff12127207 */ /* 0x000fe40000800000 */
[----:B------:R-:W-:Y:S01]  /*1e9d0*/  LOP3.LUT R22, R22, R9, RZ, 0x3c, !PT ;  /* 0x0000000916167212 */ /* 0x000fe200078e3cff */
[----:B------:R-:W-:Y:S06]  /*1e9e0*/  @P2 BRA `(.L_x_1302) ;  /* 0xfffffff800a82947 */ /* 0x000fec000383ffff */
.L_x_1272:
[----:B------:R-:W-:Y:S05]  /*1e9f0*/  BSYNC B0 ;  /* 0x0000000000007941 */ /* 0x000fea0003800000 */
.L_x_1271:
[----:B------:R-:W0:Y:S01]  /*1ea00*/  LDC.64 R4, c[0x0][0x9e0] ;  /* 0x00027800ff047b82 */ /* 0x000e220000000a00 */
[----:B------:R-:W-:Y:S07]  /*1ea10*/  @!P0 WARPSYNC.ALL ;  /* 0x0000000000008948 */ /* 0x000fee0003800000 */
[----:B------:R-:W-:Y:S01]  /*1ea20*/  @!P0 BAR.SYNC.DEFER_BLOCKING 0xc, 0x200 ;  /* 0x0308000000008b1d */ /* 0x000fe20000010000 */
        /* <DEDUP_REMOVED lines=14> */
.L_x_1305:
[----:B------:R-:W-:-:S13]  /*1eb10*/  ISETP.NE.AND P1, PT, R5, 0x1, PT ;  /* 0x000000010500780c */ /* 0x000fda0003f25270 */
[----:B------:R-:W0:Y:S02]  /*1eb20*/  @P1 LDC.64 R6, c[0x0][0x9e8] ;  /* 0x00027a00ff061b82 */ /* 0x000e240000000a00 */
[----:B0-----:R-:W-:-:S05]  /*1eb30*/  @P1 IMAD.HI.U32 R6, R0, R6, RZ ;  /* 0x0000000600061227 */ /* 0x001fca00078e00ff */
[----:B------:R-:W-:-:S07]  /*1eb40*/  @P1 SHF.R.U32.HI R0, RZ, R7, R6 ;  /* 0x00000007ff001219 */ /* 0x000fce0000011606 */
.L_x_1306:
[----:B------:R-:W-:Y:S05]  /*1eb50*/  BSYNC B0 ;  /* 0x0000000000007941 */ /* 0x000fea0003800000 */
.L_x_1304:
[----:B------:R-:W-:-:S05]  /*1eb60*/  IMAD R7, R0, R5, R5 ;  /* 0x0000000500077224 */ /* 0x000fca00078e0205 */
[----:B------:R-:W-:-:S07]  /*1eb70*/  VIMNMX R4, R4, R7, PT ;  /* 0x0000000704047248 */ /* 0x000fce0003fe0100 */
.L_x_1303:
[----:B------:R-:W-:Y:S01]  /*1eb80*/  VIADD R4, R4, 0x9f ;  /* 0x0000009f04047836 */ /* 0x000fe20000000000 */
[----:B------:R-:W-:Y:S02]  /*1eb90*/  ULDC UR4, c[0x0][0x9dc] ;  /* 0x0002770000047ab9 */ /* 0x000fe40000000800 */
[----:B------:R-:W-:Y:S02]  /*1eba0*/  VIADD R0, R3, -UR4 ;  /* 0x8000000403007c36 */ /* 0x000fe40008000000 */
[----:B------:R-:W-:-:S05]  /*1ebb0*/  IMAD.HI R4, R4, 0x66666667, RZ ;  /* 0x6666666704047827 */ /* 0x000fca00078e02ff */
[----:B------:R-:W-:-:S04]  /*1ebc0*/  SHF.R.U32.HI R7, RZ, 0x1f, R4 ;  /* 0x0000001fff077819 */ /* 0x000fc80000011604 */
[----:B------:R-:W-:-:S04]  /*1ebd0*/  LEA.HI.SX32 R7, R4, R7, 0x1a ;  /* 0x0000000704077211 */ /* 0x000fc800078fd2ff */
[----:B------:R-:W-:-:S05]  /*1ebe0*/  VIMNMX R2, R20, R7, PT ;  /* 0x0000000714027248 */ /* 0x000fca0003fe0100 */
[----:B------:R0:W-:Y:S01]  /*1ebf0*/  STL [R1+0xc], R2 ;  /* 0x00000c0201007387 */ /* 0x0001e20000100800 */
[----:B------:R-:W-:Y:S05]  /*1ec00*/  @!P0 BRA `(.L_x_1307) ;  /* 0x0000000000448947 */ /* 0x000fea0003800000 */
        /* <DEDUP_REMOVED lines=10> */
.L_x_1309:
[----:B------:R-:W-:-:S13]  /*1ecb0*/  ISETP.NE.AND P0, PT, R5, 0x1, PT ;  /* 0x000000010500780c */ /* 0x000fda0003f05270 */
[----:B------:R-:W1:Y:S02]  /*1ecc0*/  @P0 LDC.64 R6, c[0x0][0x9e8] ;  /* 0x00027a00ff060b82 */ /* 0x000e640000000a00 */
[----:B-1----:R-:W-:-:S05]  /*1ecd0*/  @P0 IMAD.HI.U32 R6, R3, R6, RZ ;  /* 0x0000000603060227 */ /* 0x002fca00078e00ff */
[----:B------:R-:W-:-:S07]  /*1ece0*/  @P0 SHF.R.U32.HI R3, RZ, R7, R6 ;  /* 0x00000007ff030219 */ /* 0x000fce0000011606 */
.L_x_1310:
[----:B------:R-:W-:Y:S05]  /*1ecf0*/  BSYNC B0 ;  /* 0x0000000000007941 */ /* 0x000fea0003800000 */
.L_x_1308:
[----:B------:R-:W-:-:S05]  /*1ed00*/  IMAD R3, R3, R5, RZ ;  /* 0x0000000503037224 */ /* 0x000fca00078e02ff */
[----:B------:R-:W-:-:S07]  /*1ed10*/  VIMNMX R0, R0, R3, !PT ;  /* 0x0000000300007248 */ /* 0x000fce0007fe0100 */
.L_x_1307:
[----:B------:R-:W-:Y:S01]  /*1ed20*/  IMAD.HI R0, R0, 0x66666667, RZ ;  /* 0x6666666700007827 */ /* 0x000fe200078e02ff */
[----:B------:R-:W-:Y:S04]  /*1ed30*/  BSSY B6, `(.L_x_1311) ;  /* 0x0000241000067945 */ /* 0x000fe80003800000 */
[----:B------:R-:W-:-:S04]  /*1ed40*/  SHF.R.U32.HI R3, RZ, 0x1f, R0 ;  /* 0x0000001fff037819 */ /* 0x000fc80000011600 */
[----:B------:R-:W-:-:S04]  /*1ed50*/  LEA.HI.SX32 R3, R0, R3, 0x1a ;  /* 0x0000000300037211 */ /* 0x000fc800078fd2ff */
[----:B------:R-:W-:-:S04]  /*1ed60*/  VIMNMX R23, RZ, R3, !PT ;  /* 0x00000003ff177248 */ /* 0x000fc80007fe0100 */
[----:B------:R-:W-:-:S13]  /*1ed70*/  ISETP.GT.AND P0, PT, R2, R23, PT ;  /* 0x000000170200720c */ /* 0x000fda0003f04270 */
[----:B------:R-:W-:Y:S05]  /*1ed80*/  @P0 BRA `(.L_x_1312) ;  /* 0x0000000000440947 */ /* 0x000fea0003800000 */
[----:B0-----:R-:W0:Y:S02]  /*1ed90*/  S2R R2, SR_TID.X ;  /* 0x0000000000027919 */ /* 0x001e240000002100 */
[----:B0-----:R-:W-:-:S04]  /*1eda0*/  LOP3.LUT R2, R2, 0x7f, RZ, 0xc0, !PT ;  /* 0x0000007f02027812 */ /* 0x001fc800078ec0ff */
[----:B------:R-:W-:-:S13]  /*1edb0*/  ISETP.NE.AND P0, PT, R2, RZ, PT ;  /* 0x000000ff0200720c */ /* 0x000fda0003f05270 */
[----:B------:R-:W-:Y:S05]  /*1edc0*/  @P0 BRA `(.L_x_1313) ;  /* 0x0000002000dc0947 */ /* 0x000fea0003800000 */
[----:B------:R-:W0:Y:S01]  /*1edd0*/  S2R R5, SR_LANEID ;  /* 0x0000000000057919 */ /* 0x000e220000000000 */
[----:B------:R-:W-:Y:S01]  /*1ede0*/  VOTEU.ANY UR4, UPT, PT ;  /* 0x0000000000047886 */ /* 0x000fe200038e0100 */
[----:B------:R-:W1:Y:S01]  /*1edf0*/  LDC.64 R2, c[0x0][0xc38] ;  /* 0x00030e00ff027b82 */ /* 0x000e620000000a00 */
[----:B------:R-:W0:Y:S02]  /*1ee00*/  FLO.U32 R0, UR4 ;  /* 0x0000000400007d00 */ /* 0x000e2400080e0000 */
[----:B0-----:R-:W-:-:S06]  /*1ee10*/  ISETP.EQ.U32.AND P0, PT, R0, R5, PT ;  /* 0x000000050000720c */ /* 0x001fcc0003f02070 */
[----:B------:R-:W1:Y:S07]  /*1ee20*/  POPC R5, UR4 ;  /* 0x0000000400057d09 */ /* 0x000e6e0008000000 */
[----:B-1----:R-:W2:Y:S01]  /*1ee30*/  @P0 ATOMG.E.ADD.STRONG.GPU PT, R3, desc[UR44][R2.64], R5 ;  /* 0x00000005020309a8 */ /* 0x002ea200081ee1ec */
[----:B------:R-:W0:Y:S02]  /*1ee40*/  S2R R4, SR_LTMASK ;  /* 0x0000000000047919 */ /* 0x000e240000003900 */
[----:B0-----:R-:W-:-:S04]  /*1ee50*/  LOP3.LUT R4, R4, UR4, RZ, 0xc0, !PT ;  /* 0x0000000404047c12 */ /* 0x001fc8000f8ec0ff */
[----:B------:R-:W0:Y:S01]  /*1ee60*/  POPC R7, R4 ;  /* 0x0000000400077309 */ /* 0x000e220000000000 */
[----:B--2---:R-:W0:Y:S02]  /*1ee70*/  SHFL.IDX PT, R0, R3, R0, 0x1f ;  /* 0x00001f0003007589 */ /* 0x004e2400000e0000 */
[----:B0-----:R-:W-:Y:S01]  /*1ee80*/  IADD3 R24, R0, UR36, R7 ;  /* 0x0000002400187c10 */ /* 0x001fe2000fffe007 */
[----:B------:R-:W-:Y:S06]  /*1ee90*/  BRA `(.L_x_1313) ;  /* 0x0000002000a87947 */ /* 0x000fec0003800000 */
.L_x_1312:
        /* <DEDUP_REMOVED lines=22> */
.L_x_1314:
        /* <DEDUP_REMOVED lines=24> */
.L_x_1315:
        /* <DEDUP_REMOVED lines=22> */
.L_x_1316:
        /* <DEDUP_REMOVED lines=22> */
.L_x_1317:
[----:B------:R-:W2:Y:S01]  /*1f440*/  LDL.LU R21, [R1+0x1c] ;  /* 0x00001c0001157983 */ /* 0x000ea20000300800 */
[----:B------:R-:W0:Y:S01]  /*1f450*/  LDC R0, c[0x0][0x428] ;  /* 0x00010a00ff007b82 */ /* 0x000e220000000800 */
[----:B------:R-:W-:Y:S01]  /*1f460*/  ULDC.64 UR4, c[0x0][0x9f8] ;  /* 0x00027e0000047ab9 */ /* 0x000fe20000000a00 */
[----:B------:R-:W1:Y:S01]  /*1f470*/  S2R R20, SR_TID.X ;  /* 0x0000000000147919 */ /* 0x000e620000002100 */
[----:B------:R-:W-:-:S04]  /*1f480*/  ISETP.NE.U32.AND P0, PT, RZ, UR4, PT ;  /* 0x00000004ff007c0c */ /* 0x000fc8000bf05070 */
[----:B------:R-:W-:Y:S01]  /*1f490*/  ISETP.NE.AND.EX P0, PT, RZ, UR5, PT, P0 ;  /* 0x00000005ff007c0c */ /* 0x000fe2000bf05300 */
[----:B------:R-:W-:Y:S01]  /*1f4a0*/  ULDC.64 UR4, c[0x0][0xa00] ;  /* 0x0002800000047ab9 */ /* 0x000fe20000000a00 */
[----:B0-----:R-:W-:Y:S01]  /*1f4b0*/  ISETP.NE.AND P1, PT, R0, 0x1, PT ;  /* 0x000000010000780c */ /* 0x001fe20003f25270 */
[----:B------:R-:W-:Y:S01]  /*1f4c0*/  IMAD.MOV.U32 R0, RZ, RZ, R26 ;  /* 0x000000ffff007224 */ /* 0x000fe200078e001a */
[----:B-1----:R-:W-:Y:S01]  /*1f4d0*/  LOP3.LUT R4, R20, 0x7f, RZ, 0xc0, !PT ;  /* 0x0000007f14047812 */ /* 0x002fe200078ec0ff */
[----:B------:R-:W-:-:S10]  /*1f4e0*/  IMAD.MOV.U32 R20, RZ, RZ, R27 ;  /* 0x000000ffff147224 */ /* 0x000fd400078e001b */
[----:B------:R-:W0:Y:S08]  /*1f4f0*/  @P1 LDC R3, c[0x0][0x42c] ;  /* 0x00010b00ff031b82 */ /* 0x000e300000000800 */
[----:B------:R-:W1:Y:S01]  /*1f500*/  @P1 LDC R2, c[0x0][0x430] ;  /* 0x00010c00ff021b82 */ /* 0x000e620000000800 */
[----:B0-----:R-:W-:-:S05]  /*1f510*/  @P1 IMAD.HI.U32 R3, R26, R3, RZ ;  /* 0x000000031a031227 */ /* 0x001fca00078e00ff */
[----:B-1----:R-:W-:Y:S02]  /*1f520*/  @P1 SHF.R.U32.HI R0, RZ, R2, R3 ;  /* 0x00000002ff001219 */ /* 0x002fe40000011603 */
[----:B------:R-:W0:Y:S01]  /*1f530*/  @P0 LDC.64 R2, c[0x0][0x9f8] ;  /* 0x00027e00ff020b82 */ /* 0x000e220000000a00 */
[----:B------:R-:W-:-:S04]  /*1f540*/  ISETP.NE.AND P1, PT, R4, RZ, PT ;  /* 0x000000ff0400720c */ /* 0x000fc80003f25270 */
[----:B------:R-:W-:-:S09]  /*1f550*/  PLOP3.LUT P3, PT, P1, PT, PT, 0x8, 0x0 ;  /* 0x000000000000781c */ /* 0x000fd20000f6e170 */
[----:B------:R-:W-:Y:S01]  /*1f560*/  VOTEU.ALL UP1, P1 ;  /* 0x00000000003f7886 */ /* 0x000fe20000820000 */
[----:B0-----:R-:W-:-:S05]  /*1f570*/  @P0 IMAD.WIDE R2, R27, 0x4, R2 ;  /* 0x000000041b020825 */ /* 0x001fca00078e0202 */
[----:B------:R0:W5:Y:S01]  /*1f580*/  @P0 LDG.E R20, desc[UR44][R2.64] ;  /* 0x0000002c02140981 */ /* 0x000162000c1e1900 */
[----:B------:R-:W-:Y:S01]  /*1f590*/  ISETP.NE.U32.AND P0, PT, RZ, UR4, PT ;  /* 0x00000004ff007c0c */ /* 0x000fe2000bf05070 */
[----:B------:R-:W-:-:S03]  /*1f5a0*/  @!UP1 UIADD3 UR8, UP0, UR38, 0x270, URZ ;  /* 0x0000027026089890 */ /* 0x000fc6000ff1e03f */
[----:B------:R-:W-:Y:S01]  /*1f5b0*/  ISETP.NE.AND.EX P2, PT, RZ, UR5, PT, P0 ;  /* 0x00000005ff007c0c */ /* 0x000fe2000bf45300 */
[----:B------:R-:W-:-:S03]  /*1f5c0*/  @!UP1 UIADD3.X UR9, URZ, UR39, URZ, UP0, !UPT ;  /* 0x000000273f099290 */ /* 0x000fc600087fe43f */
[----:B------:R-:W-:Y:S01]  /*1f5d0*/  SEL R6, R27, RZ, !P2 ;  /* 0x000000ff1b067207 */ /* 0x000fe20005000000 */
[----:B------:R-:W-:Y:S01]  /*1f5e0*/  VOTEU.ALL UP0, P1 ;  /* 0x00000000003f7886 */ /* 0x000fe20000800000 */
[----:B0-2---:R-:W-:-:S07]  /*1f5f0*/  IMAD R25, R25, 0xc0, R21 ;  /* 0x000000c019197824 */ /* 0x005fce00078e0215 */
.L_x_1318:
        /* <DEDUP_REMOVED lines=22> */
.L_x_1429:
[----:B-1----:R-:W-:Y:S02]  /*1f760*/  ISETP.NE.AND P0, PT, R14, RZ, PT ;  /* 0x000000ff0e00720c */ /* 0x002fe40003f05270 */
[----:B------:R-:W-:-:S11]  /*1f770*/  PLOP3.LUT P6, PT, PT, PT, PT, 0x8, 0x0 ;  /* 0x000000000000781c */ /* 0x000fd60003fce170 */
[----:B------:R-:W-:Y:S05]  /*1f780*/  @P0 BRA `(.L_x_1320) ;  /* 0x0000000400ac0947 */ /* 0x000fea0003800000 */
[----:B------:R-:W-:-:S03]  /*1f790*/  UMOV UR4, 0xffffffff ;  /* 0xffffffff00047882 */ /* 0x000fc60000000000 */
[----:B------:R-:W-:Y:S05]  /*1f7a0*/  BRA.DIV UR4, `(.L_x_1321) ;  /* 0x0000003604a87947 */ /* 0x000fea000b800000 */
[----:B------:R-:W-:-:S13]  /*1f7b0*/  ELECT P6, URZ, PT ;  /* 0x00000000003f782f */ /* 0x000fda00038c0000 */
.L_x_1432:
        /* <DEDUP_REMOVED lines=23> */
.L_x_1323:
        /* <DEDUP_REMOVED lines=10> */
.L_x_1433:
        /* <DEDUP_REMOVED lines=8> */
.L_x_1325:
        /* <DEDUP_REMOVED lines=20> */
.L_x_1434:
        /* <DEDUP_REMOVED lines=8> */
.L_x_1327:
        /* <DEDUP_REMOVED lines=14> */
.L_x_1322:
[----:B01----:R-:W0:Y:S01]  /*1fcf0*/  S2R R5, SR_CgaCtaId ;  /* 0x0000000000057919 */ /* 0x003e220000008800 */
[----:B------:R-:W-:Y:S01]  /*1fd00*/  MOV R4, 0x400 ;  /* 0x0000040000047802 */ /* 0x000fe20000000f00 */
        /* <DEDUP_REMOVED lines=12> */
[----:B0-----:R-:W-:-:S04]  /*1fdd0*/  LEA R4, R5, R4, 0x18 ;  /* 0x0000000405047211 */ /* 0x001fc800078ec0ff */
[----:B------:R-:W-:Y:S01]  /*1fde0*/  R2UR UR9, R4 ;  /* 0x00000000040972ca */ /* 0x000fe200000e0000 */
[----:B------:R1:W-:-:S12]  /*1fdf0*/  @P0 SYNCS.ARRIVE.TRANS64 RZ, [R4+URZ+0x13200], R3 ;  /* 0x0132000304ff09a7 */ /* 0x0003d8000800003f */
[----:B------:R-:W-:Y:S02]  /*1fe00*/  UIADD3 UR8, UR9, 0xb000, URZ ;  /* 0x0000b00009087890 */ /* 0x000fe4000fffe03f */
[----:B------:R-:W-:-:S09]  /*1fe10*/  UIADD3 UR9, UR9, 0x13200, URZ ;  /* 0x0001320009097890 */ /* 0x000fd2000fffe03f */
[----:B------:R1:W-:Y:S02]  /*1fe20*/  UTMALDG.4D [UR8], [UR4], desc[UR6] ;  /* 0x00000608040075b4 */ /* 0x0003e40008019000 */
[----:B-1----:R-:W-:Y:S01]  /*1fe30*/  NOP ;  /* 0x0000000000007918 */ /* 0x002fe20000000000 */
.L_x_1320:
[----:B------:R-:W2:Y:S04]  /*1fe40*/  LDL.LU R4, [R1+0x18] ;  /* 0x0000180001047983 */ /* 0x000ea80000300800 */
[----:B------:R-:W3:Y:S01]  /*1fe50*/  LDL.LU R5, [R1+0xc] ;  /* 0x00000c0001057983 */ /* 0x000ee20000300800 */
[----:B------:R-:W-:Y:S01]  /*1fe60*/  MOV R6, 0x400 ;  /* 0x0000040000067802 */ /* 0x000fe20000000f00 */
[----:B------:R-:W-:Y:S01]  /*1fe70*/  BSSY B0, `(.L_x_1328) ;  /* 0x000000d000007945 */ /* 0x000fe20003800000 */
[----:B------:R-:W1:Y:S02]  /*1fe80*/  S2R R7, SR_CgaCtaId ;  /* 0x0000000000077919 */ /* 0x000e640000008800 */
[----:B-1----:R-:W-:Y:S01]  /*1fe90*/  LEA R6, R7, R6, 0x18 ;  /* 0x0000000607067211 */ /* 0x002fe200078ec0ff */
[----:B--2---:R-:W-:-:S05]  /*1fea0*/  VIADD R4, R4, 0x1 ;  /* 0x0000000104047836 */ /* 0x004fca0000000000 */
[----:B0-----:R-:W-:Y:S01]  /*1feb0*/  LEA.HI R3, R4, R4, RZ, 0x1 ;  /* 0x0000000404037211 */ /* 0x001fe200078f08ff */
[----:B------:R0:W-:Y:S03]  /*1fec0*/  STL [R1+0x18], R4 ;  /* 0x0000180401007387 */ /* 0x0001e60000100800 */
[----:B------:R-:W-:-:S05]  /*1fed0*/  LOP3.LUT R3, R3, 0xfffffffe, RZ, 0xc0, !PT ;  /* 0xfffffffe03037812 */ /* 0x000fca00078ec0ff */
[----:B------:R-:W-:-:S05]  /*1fee0*/  IMAD.IADD R3, R4, 0x1, -R3 ;  /* 0x0000000104037824 */ /* 0x000fca00078e0a03 */
[----:B0-----:R-:W-:Y:S01]  /*1fef0*/  SHF.L.U32 R4, R3, 0x1f, RZ ;  /* 0x0000001f03047819 */ /* 0x001fe200000006ff */
[----:B---3--:R-:W-:-:S03]  /*1ff00*/  VIADD R3, R5, 0xfffffffe ;  /* 0xfffffffe05037836 */ /* 0x008fc60000000000 */
[----:B------:R-:W0:Y:S02]  /*1ff10*/  SYNCS.PHASECHK.TRANS64.TRYWAIT P0, [R6+URZ+0x13220], R4 ;  /* 0x01322004060075a7 */ /* 0x000e24000800017f */
[----:B------:R-:W-:Y:S01]  /*1ff20*/  ISETP.GE.AND P2, PT, R3, R23, PT ;  /* 0x000000170300720c */ /* 0x000fe20003f46270 */
[----:B0-----:R-:W-:-:S12]  /*1ff30*/  @!P0 BRA `(.L_x_1329) ;  /* 0x00000030000c8947 */ /* 0x001fd80003800000 */
.L_x_1435:
[----:B------:R-:W-:Y:S05]  /*1ff40*/  BSYNC B0 ;  /* 0x0000000000007941 */ /* 0x000fea0003800000 */
.L_x_1328:
[----:B------:R-:W-:Y:S05]  /*1ff50*/  @!P2 BRA `(.L_x_1330) ;  /* 0x0000000c0000a947 */ /* 0x000fea0003800000 */
[----:B------:R-:W-:Y:S02]  /*1ff60*/  IMAD.MOV.U32 R8, RZ, RZ, R17 ;  /* 0x000000ffff087224 */ /* 0x000fe400078e0011 */
[----:B------:R-:W-:-:S07]  /*1ff70*/  IMAD.MOV.U32 R9, RZ, RZ, R19 ;  /* 0x000000ffff097224 */ /* 0x000fce00078e0013 */
.L_x_1350:
[----:B------:R-:W-:Y:S01]  /*1ff80*/  VIADD R17, R8, 0x1 ;  /* 0x0000000108117836 */ /* 0x000fe20000000000 */
[----:B------:R-:W-:Y:S05]  /*1ff90*/  YIELD ;  /* 0x0000000000007946 */ /* 0x000fea0003800000 */
[----:B------:R-:W-:Y:S01]  /*1ffa0*/  ISETP.NE.AND P0, PT, R17, 0x2, PT ;  /* 0x000000021100780c */ /* 0x000fe20003f05270 */
[----:B------:R-:W-:Y:S03]  /*1ffb0*/  BSSY B0, `(.L_x_1331) ;  /* 0x000006b000007945 */ /* 0x000fe60003800000 */
[----:B01----:R-:W-:-:S02]  /*1ffc0*/  SEL R4, RZ, 0x1, P0 ;  /* 0x00000001ff047807 */ /* 0x003fc40000000000 */
        /* <DEDUP_REMOVED lines=9> */
[----:B------:R-:W-:Y:S01]  /*20060*/  ULDC.64 UR6, c[0x0][0x408] ;  /* 0x0001020000067ab9 */ /* 0x000fe20000000a00 */
[----:B0-----:R-:W-:-:S13]  /*20070*/  ISETP.NE.AND P0, PT, R10, 0x1, PT ;  /* 0x000000010a00780c */ /* 0x001fda0003f05270 */
[----:B------:R-:W0:Y:S02]  /*20080*/  @P0 LDC.64 R4, c[0x0][0x420] ;  /* 0x00010800ff040b82 */ /* 0x000e240000000a00 */
[----:B0-----:R-:W-:-:S04]  /*20090*/  @P0 IMAD.HI.U32 R2, R3, R4, RZ ;  /* 0x0000000403020227 */ /* 0x001fc800078e00ff */
[----:B------:R-:W-:Y:S01]  /*200a0*/  IMAD.MOV.U32 R4, RZ, RZ, R3 ;  /* 0x000000ffff047224 */ /* 0x000fe200078e0003 */
[----:B------:R-:W-:-:S04]  /*200b0*/  @P0 SHF.R.U32.HI R4, RZ, R5, R2 ;  /* 0x00000005ff040219 */ /* 0x000fc80000011602 */
[--C-:B------:R-:W-:Y:S01]  /*200c0*/  SHF.R.S32.HI R5, RZ, 0x1f, R4.reuse ;  /* 0x0000001fff057819 */ /* 0x100fe20000011404 */
[----:B------:R-:W-:-:S04]  /*200d0*/  IMAD.MOV R2, RZ, RZ, -R4 ;  /* 0x000000ffff027224 */ /* 0x000fc800078e0a04 */
[----:B------:R-:W-:Y:S02]  /*200e0*/  IMAD R10, R10, R2, R3 ;  /* 0x000000020a0a7224 */ /* 0x000fe400078e0203 */
[----:B------:R-:W-:Y:S02]  /*200f0*/  IMAD R2, R21, UR6, RZ ;  /* 0x0000000615027c24 */ /* 0x000fe4000f8e02ff */
[----:B------:R-:W-:-:S04]  /*20100*/  IMAD.WIDE.U32 R4, R20, UR6, R4 ;  /* 0x0000000614047c25 */ /* 0x000fc8000f8e0004 */
[----:B------:R-:W-:Y:S01]  /*20110*/  IMAD R2, R20, UR7, R2 ;  /* 0x0000000714027c24 */ /* 0x000fe2000f8e0202 */
[----:B------:R-:W-:-:S03]  /*20120*/  LEA R6, P0, R4, UR4, 0x2 ;  /* 0x0000000404067c11 */ /* 0x000fc6000f8010ff */
[----:B------:R-:W-:-:S05]  /*20130*/  IMAD.IADD R2, R2, 0x1, R5 ;  /* 0x0000000102027824 */ /* 0x000fca00078e0205 */
[----:B------:R-:W-:-:S05]  /*20140*/  LEA.HI.X R7, R4, UR5, R2, 0x2, P0 ;  /* 0x0000000504077c11 */ /* 0x000fca00080f1402 */
[----:B------:R0:W5:Y:S02]  /*20150*/  LDG.E R2, desc[UR44][R6.64] ;  /* 0x0000002c06027981 */ /* 0x000164000c1e1900 */
.L_x_1333:
[----:B0-----:R-:W0:Y:S01]  /*20160*/  S2R R6, SR_CgaCtaId ;  /* 0x0000000000067919 */ /* 0x001e220000008800 */
[----:B------:R-:W-:Y:S01]  /*20170*/  MOV R5, 0x400 ;  /* 0x0000040000057802 */ /* 0x000fe20000000f00 */
[----:B------:R-:W-:Y:S01]  /*20180*/  BSSY B1, `(.L_x_1334) ;  /* 0x0000009000017945 */ /* 0x000fe20003800000 */
[----:B------:R-:W1:Y:S02]  /*20190*/  S2R R4, SR_TID.X ;  /* 0x0000000000047919 */ /* 0x000e640000002100 */
[----:B0-----:R-:W-:Y:S02]  /*201a0*/  LEA R5, R6, R5, 0x18 ;  /* 0x0000000506057211 */ /* 0x001fe400078ec0ff */
[----:B-1----:R-:W-:-:S03]  /*201b0*/  LOP3.LUT R4, R4, 0x7f, RZ, 0xc0, !PT ;  /* 0x0000007f04047812 */ /* 0x002fc600078ec0ff */
[----:B------:R-:W-:Y:S01]  /*201c0*/  IMAD R6, R17, 0x8, R5 ;  /* 0x0000000811067824 */ /* 0x000fe200078e0205 */
[----:B------:R-:W-:Y:S02]  /*201d0*/  SHF.L.U32 R5, R19, 0x1f, RZ ;  /* 0x0000001f13057819 */ /* 0x000fe400000006ff */
[----:B------:R-:W-:Y:S02]  /*201e0*/  ISETP.NE.AND P2, PT, R4, RZ, PT ;  /* 0x000000ff0400720c */ /* 0x000fe40003f45270 */
[----:B------:R-:W0:Y:S02]  /*201f0*/  SYNCS.PHASECHK.TRANS64.TRYWAIT P0, [R6+URZ+0x13280], R5 ;  /* 0x01328005060075a7 */ /* 0x000e24000800017f */
[----:B0-----:R-:W-:Y:S09]  /*20200*/  @!P0 BRA `(.L_x_1335) ;  /* 0x0000002c00788947 */ /* 0x001ff20003800000 */
.L_x_1436:
[----:B------:R-:W-:Y:S05]  /*20210*/  BSYNC B1 ;  /* 0x0000000000017941 */ /* 0x000fea0003800000 */
.L_x_1334:
        /* <DEDUP_REMOVED lines=9> */
.L_x_1337:
[----:B------:R-:W-:Y:S05]  /*202b0*/  BSYNC B1 ;  /* 0x0000000000017941 */ /* 0x000fea0003800000 */
.L_x_1336:
[----:B------:R-:W1:Y:S01]  /*202c0*/  S2R R7, SR_CgaCtaId ;  /* 0x0000000000077919 */ /* 0x000e620000008800 */
[----:B------:R-:W-:Y:S01]  /*202d0*/  IMAD.MOV.U32 R12, RZ, RZ, RZ ;  /* 0x000000ffff0c7224 */ /* 0x000fe200078e00ff */
[----:B------:R-:W-:Y:S01]  /*202e0*/  MOV R4, 0x400 ;  /* 0x0000040000047802 */ /* 0x000fe20000000f00 */
[----:B------:R-:W-:Y:S01]  /*202f0*/  UIADD3 UR4, UP0, UR38, 0x470, URZ ;  /* 0x0000047026047890 */ /* 0x000fe2000ff1e03f */
[----:B------:R-:W-:Y:S01]  /*20300*/  PLOP3.LUT P0, PT, PT, PT, PT, 0x80, 0x0 ;  /* 0x000000000000781c */ /* 0x000fe20003f0f070 */
[----:B------:R-:W-:Y:S01]  /*20310*/  UMOV UR6, 0x0 ;  /* 0x0000000000067882 */ /* 0x000fe20000000000 */
[----:B------:R-:W-:Y:S01]  /*20320*/  R2UR UR10, R12 ;  /* 0x000000000c0a72ca */ /* 0x000fe200000e0000 */
[----:B------:R-:W-:Y:S01]  /*20330*/  UIADD3.X UR5, URZ, UR39, URZ, UP0, !UPT ;  /* 0x000000273f057290 */ /* 0x000fe200087fe43f */
[----:B------:R-:W-:Y:S01]  /*20340*/  UMOV UR7, 0x14f00000 ;  /* 0x14f0000000077882 */ /* 0x000fe20000000000 */
[----:B-1----:R-:W-:Y:S01]  /*20350*/  LEA R4, R7, R4, 0x18 ;  /* 0x0000000407047211 */ /* 0x002fe200078ec0ff */
[----:B------:R-:W-:-:S02]  /*20360*/  IMAD R7, R10, 0xa0, R28 ;  /* 0x000000a00a077824 */ /* 0x000fc400078e021c */
[----:B------:R-:W-:Y:S02]  /*20370*/  VIADD R10, R6, 0x13270 ;  /* 0x00013270060a7836 */ /* 0x000fe40000000000 */
[----:B------:R-:W-:-:S04]  /*20380*/  IMAD R4, R17, 0x2800, R4 ;  /* 0x0000280011047824 */ /* 0x000fc800078e0204 */
[----:B------:R-:W-:-:S07]  /*20390*/  VIADD R11, R4, 0x6000 ;  /* 0x00006000040b7836 */ /* 0x000fce0000000000 */
.L_x_1338:
        /* <DEDUP_REMOVED lines=13> */
.L_x_1437:
[----:B------:R-:W-:Y:S05]  /*20470*/  BSYNC B1 ;  /* 0x0000000000017941 */ /* 0x000fea0003800000 */
.L_x_1339:
        /* <DEDUP_REMOVED lines=11> */
.L_x_1342:
[----:B------:R-:W-:Y:S05]  /*20530*/  BSYNC B1 ;  /* 0x0000000000017941 */ /* 0x000fea0003800000 */
.L_x_1341:
        /* <DEDUP_REMOVED lines=8> */
.L_x_1343:
        /* <DEDUP_REMOVED lines=10> */
.L_x_1332:
[----:B------:R-:W-:Y:S05]  /*20660*/  BSYNC B0 ;  /* 0x0000000000007941 */ /* 0x000fea0003800000 */
.L_x_1331:
[----:B------:R-:W2:Y:S02]  /*20670*/  LDL R5, [R1+0x20] ;  /* 0x0000200001057983 */ /* 0x000ea40000100800 */
[----:B--2---:R-:W-:-:S13]  /*20680*/  ISETP.NE.AND P0, PT, R5, 0x3, PT ;  /* 0x000000030500780c */ /* 0x004fda0003f05270 */
[----:B------:R-:W-:Y:S05]  /*20690*/  @!P0 BRA `(.L_x_1344) ;  /* 0x0000000000048947 */ /* 0x000fea0003800000 */
[----:B------:R-:W-:Y:S01]  /*206a0*/  BPT.TRAP 0x1 ;  /* 0x000000040000795c */ /* 0x000fe20000300000 */
.L_x_1344:
[----:B------:R-:W2:Y:S01]  /*206b0*/  LDL R5, [R1+0x8] ;  /* 0x0000080001057983 */ /* 0x000ea20000100800 */
[----:B------:R-:W-:Y:S01]  /*206c0*/  MOV R6, 0x400 ;  /* 0x0000040000067802 */ /* 0x000fe20000000f00 */
[----:B------:R-:W0:Y:S01]  /*206d0*/  S2R R7, SR_CgaCtaId ;  /* 0x0000000000077919 */ /* 0x000e220000008800 */
[----:B------:R-:W-:-:S04]  /*206e0*/  LOP3.LUT R4, R9, 0x1, RZ, 0x3c, !PT ;  /* 0x0000000109047812 */ /* 0x000fc800078e3cff */
[----:B------:R-:W-:Y:S02]  /*206f0*/  SHF.L.U32 R4, R4, 0x1f, RZ ;  /* 0x0000001f04047819 */ /* 0x000fe400000006ff */
[----:B0-----:R-:W-:-:S05]  /*20700*/  LEA R6, R7, R6, 0x18 ;  /* 0x0000000607067211 */ /* 0x001fca00078ec0ff */
[----:B------:R-:W-:-:S04]  /*20710*/  IMAD R13, R8, 0x8, R6 ;  /* 0x00000008080d7824 */ /* 0x000fc800078e0206 */
[----:B------:R-:W0:Y:S01]  /*20720*/  SYNCS.PHASECHK.TRANS64.TRYWAIT P2, [R13+URZ+0x13270], R4 ;  /* 0x013270040d0075a7 */ /* 0x000e22000804017f */
[----:B------:R-:W-:Y:S01]  /*20730*/  BSSY B0, `(.L_x_1345) ;  /* 0x0000003000007945 */ /* 0x000fe20003800000 */
[----:B--2---:R-:W-:-:S03]  /*20740*/  ISETP.NE.AND P0, PT, R5, 0x3, PT ;  /* 0x000000030500780c */ /* 0x004fc60003f05270 */
[----:B0-----:R-:W-:Y:S10]  /*20750*/  @!P2 BRA `(.L_x_1346) ;  /* 0x00000028004ca947 */ /* 0x001ff40003800000 */
.L_x_1438:
[----:B------:R-:W-:Y:S05]  /*20760*/  BSYNC B0 ;  /* 0x0000000000007941 */ /* 0x000fea0003800000 */
.L_x_1345:
[----:B------:R-:W-:Y:S05]  /*20770*/  @!P0 BRA `(.L_x_1347) ;  /* 0x0000000000048947 */ /* 0x000fea0003800000 */
[----:B------:R-:W-:Y:S01]  /*20780*/  BPT.TRAP 0x1 ;  /* 0x000000040000795c */ /* 0x000fe20000300000 */
.L_x_1347:
[----:B0-----:R-:W-:Y:S01]  /*20790*/  SHF.L.U32 R4, R9, 0x1f, RZ ;  /* 0x0000001f09047819 */ /* 0x001fe200000006ff */
[----:B------:R-:W-:-:S03]  /*207a0*/  IMAD R10, R8, 0x2800, RZ ;  /* 0x00002800080a7824 */ /* 0x000fc600078e02ff */
[----:B------:R-:W0:Y:S02]  /*207b0*/  SYNCS.PHASECHK.TRANS64.TRYWAIT P2, [R13+URZ+0x13260], R4 ;  /* 0x013260040d0075a7 */ /* 0x000e24000804017f */
[----:B0-----:R-:W-:Y:S05]  /*207c0*/  @!P2 BRA `(.L_x_1348) ;  /* 0x000000280044a947 */ /* 0x001fea0003800000 */
.L_x_1439:
        /* <DEDUP_REMOVED lines=47> */
.L_x_1349:
[----:B-1----:R1:W-:Y:S01]  /*20ac0*/  SYNCS.ARRIVE.TRANS64.A1T0 RZ, [R13+URZ+0x13250], RZ ;  /* 0x013250ff0dff79a7 */ /* 0x0023e2000810003f */
[----:B------:R-:W-:Y:S01]  /*20ad0*/  BAR.SYNC.DEFER_BLOCKING 0x2, 0x80 ;  /* 0x0082000000007b1d */ /* 0x000fe20000010000 */
[----:B------:R-:W-:Y:S01]  /*20ae0*/  ISETP.GT.AND P0, PT, R3, R23, PT ;  /* 0x000000170300720c */ /* 0x000fe20003f04270 */
[----:B------:R-:W-:Y:S02]  /*20af0*/  @!P1 VIADD R4, R13, 0x13280 ;  /* 0x000132800d049836 */ /* 0x000fe40000000000 */
[----:B------:R-:W-:Y:S02]  /*20b00*/  VIADD R3, R3, 0xffffffff ;  /* 0xffffffff03037836 */ /* 0x000fe40000000000 */
[----:B0-----:R-:W-:Y:S01]  /*20b10*/  IMAD.MOV.U32 R8, RZ, RZ, R17 ;  /* 0x000000ffff087224 */ /* 0x001fe200078e0011 */
[----:B------:R-:W-:Y:S01]  /*20b20*/  @!P1 PRMT R4, RZ, 0x654, R4 ;  /* 0x00000654ff049816 */ /* 0x000fe20000000004 */
[----:B------:R-:W-:-:S03]  /*20b30*/  IMAD.MOV.U32 R9, RZ, RZ, R19 ;  /* 0x000000ffff097224 */ /* 0x000fc600078e0013 */
[----:B------:R1:W-:Y:S03]  /*20b40*/  @!P1 SYNCS.ARRIVE.TRANS64.RED.A1T0 RZ, [R4+URZ], RZ ;  /* 0x000000ff04ff99a7 */ /* 0x0003e6000810043f */
[----:B------:R-:W-:Y:S05]  /*20b50*/  @P0 BRA `(.L_x_1350) ;  /* 0xfffffff400080947 */ /* 0x000fea000383ffff */
.L_x_1330:
[----:B01----:R-:W2:Y:S01]  /*20b60*/  LDL R4, [R1+0x20] ;  /* 0x0000200001047983 */ /* 0x003ea20000100800 */
[----:B------:R-:W-:Y:S01]  /*20b70*/  BSSY B0, `(.L_x_1351) ;  /* 0x000000f000007945 */ /* 0x000fe20003800000 */
[----:B--2---:R-:W-:-:S03]  /*20b80*/  ISETP.NE.AND P2, PT, R4, 0x3, PT ;  /* 0x000000030400780c */ /* 0x004fc60003f45270 */
[----:B------:R-:W-:Y:S10]  /*20b90*/  @P1 BRA `(.L_x_1352) ;  /* 0x0000000000301947 */ /* 0x000ff40003800000 */
        /* <DEDUP_REMOVED lines=11> */
[----:B0-----:R-:W-:-:S07]  /*20c50*/  IADD3 R24, R0, UR36, R7 ;  /* 0x0000002400187c10 */ /* 0x001fce000fffe007 */
.L_x_1352:
[----:B------:R-:W-:Y:S05]  /*20c60*/  BSYNC B0 ;  /* 0x0000000000007941 */ /* 0x000fea0003800000 */
.L_x_1351:
[----:B------:R-:W-:Y:S05]  /*20c70*/  @!P2 BRA `(.L_x_1353) ;  /* 0x000000000004a947 */ /* 0x000fea0003800000 */
[----:B------:R-:W-:Y:S01]  /*20c80*/  BPT.TRAP 0x1 ;  /* 0x000000040000795c */ /* 0x000fe20000300000 */
.L_x_1353:
        /* <DEDUP_REMOVED lines=11> */
.L_x_1440:
[----:B------:R-:W-:Y:S05]  /*20d40*/  BSYNC B0 ;  /* 0x0000000000007941 */ /* 0x000fea0003800000 */
.L_x_1354:
[----:B------:R-:W-:Y:S05]  /*20d50*/  @!P2 BRA `(.L_x_1356) ;  /* 0x000000000004a947 */ /* 0x000fea0003800000 */
[----:B------:R-:W-:Y:S01]  /*20d60*/  BPT.TRAP 0x1 ;  /* 0x000000040000795c */ /* 0x000fe20000300000 */
.L_x_1356:
[----:B0-----:R-:W-:-:S04]  /*20d70*/  SHF.L.U32 R0, R19, 0x1f, RZ ;  /* 0x0000001f13007819 */ /* 0x001fc800000006ff */
[----:B------:R-:W0:Y:S02]  /*20d80*/  SYNCS.PHASECHK.TRANS64.TRYWAIT P0, [R3+URZ+0x13260], R0 ;  /* 0x01326000030075a7 */ /* 0x000e24000800017f */
[----:B0-----:R-:W-:Y:S05]  /*20d90*/  @!P0 BRA `(.L_x_1357) ;  /* 0x0000002000f88947 */ /* 0x001fea0003800000 */
.L_x_1441:
[----:B------:R-:W0:Y:S01]  /*20da0*/  LDL R4, [R1] ;  /* 0x0000000001047983 */ /* 0x000e220000100800 */
[----:B------:R-:W-:Y:S01]  /*20db0*/  IMAD R2, R17, 0x2800, RZ ;  /* 0x0000280011027824 */ /* 0x000fe200078e02ff */
[----:B------:R-:W-:Y:S01]  /*20dc0*/  MOV R8, 0x400 ;  /* 0x0000040000087802 */ /* 0x000fe20000000f00 */
[----:B------:R-:W-:Y:S05]  /*20dd0*/  WARPSYNC.ALL ;  /* 0x0000000000007948 */ /* 0x000fea0003800000 */
[----:B------:R-:W1:Y:S02]  /*20de0*/  S2R R9, SR_CgaCtaId ;  /* 0x0000000000097919 */ /* 0x000e640000008800 */
[----:B-1----:R-:W-:-:S02]  /*20df0*/  LEA R8, R9, R8, 0x18 ;  /* 0x0000000809087211 */ /* 0x002fc400078ec0ff */
[C---:B0-----:R-:W-:Y:S02]  /*20e00*/  LOP3.LUT R0, R2.reuse, R4, RZ, 0xfc, !PT ;  /* 0x0000000402007212 */ /* 0x041fe400078efcff */
[----:B------:R-:W-:-:S03]  /*20e10*/  LOP3.LUT R2, R2, R29, RZ, 0xfc, !PT ;  /* 0x0000001d02027212 */ /* 0x000fc600078efcff */
[C---:B------:R-:W-:Y:S02]  /*20e20*/  IMAD.IADD R0, R8.reuse, 0x1, R0 ;  /* 0x0000000108007824 */ /* 0x040fe400078e0200 */
[----:B------:R-:W-:-:S03]  /*20e30*/  IMAD.IADD R2, R8, 0x1, R2 ;  /* 0x0000000108027824 */ /* 0x000fc600078e0202 */
[----:B------:R-:W0:Y:S02]  /*20e40*/  LDSM.16.MT88.4 R4, [R0+0x6000] ;  /* 0x006000000004783b */ /* 0x000e240000004200 */
        /* <DEDUP_REMOVED lines=37> */
.L_x_1358:
        /* <DEDUP_REMOVED lines=10> */
.L_x_1313:
[----:B------:R-:W-:Y:S05]  /*21140*/  BSYNC B6 ;  /* 0x0000000000067941 */ /* 0x000fea0003800000 */
.L_x_1311:
        /* <DEDUP_REMOVED lines=10> */
.L_x_1359:
        /* <DEDUP_REMOVED lines=14> */
[----:B------:R-:W-:Y:S01]  /*212d0*/  SHFL.IDX PT, R0, R24, RZ, 0x1f ;  /* 0x00001fff18007589 */ /* 0x000fe200000e0000 */
[C---:B------:R-:W-:Y:S02]  /*212e0*/  ISETP.GE.U32.AND P4, PT, R8.reuse, 0x8, PT ;  /* 0x000000080800780c */ /* 0x040fe40003f86070 */
[C---:B------:R-:W-:Y:S01]  /*212f0*/  ISETP.GE.U32.AND P5, PT, R8.reuse, 0x10, PT ;  /* 0x000000100800780c */ /* 0x040fe20003fa6070 */
[----:B--2---:R-:W-:Y:S01]  /*21300*/  @!P1 IMAD.MOV.U32 R25, RZ, RZ, R2 ;  /* 0x000000ffff199224 */ /* 0x004fe200078e0002 */
[----:B------:R-:W-:-:S04]  /*21310*/  ISETP.NE.AND P1, PT, R8, RZ, PT ;  /* 0x000000ff0800720c */ /* 0x000fc80003f25270 */
[----:B------:R-:W0:Y:S02]  /*21320*/  SHFL.UP PT, R14, R25, 0x1, RZ ;  /* 0x04200000190e7989 */ /* 0x000e2400000e00ff */
[----:B0-----:R-:W-:-:S05]  /*21330*/  SEL R4, R14, RZ, P1 ;  /* 0x000000ff0e047207 */ /* 0x001fca0000800000 */
[----:B------:R-:W-:-:S05]  /*21340*/  IMAD.IADD R4, R25, 0x1, R4 ;  /* 0x0000000119047824 */ /* 0x000fca00078e0204 */
[----:B------:R-:W0:Y:S02]  /*21350*/  SHFL.UP PT, R14, R4, 0x2, RZ ;  /* 0x04400000040e7989 */ /* 0x000e2400000e00ff */
[----:B0-----:R-:W-:-:S05]  /*21360*/  SEL R5, R14, RZ, P2 ;  /* 0x000000ff0e057207 */ /* 0x001fca0001000000 */
[----:B------:R-:W-:Y:S02]  /*21370*/  IMAD.IADD R6, R4, 0x1, R5 ;  /* 0x0000000104067824 */ /* 0x000fe400078e0205 */
[----:B------:R-:W-:Y:S04]  /*21380*/  SHFL.IDX PT, R5, R24, 0x1, 0x1f ;  /* 0x00201f0018057f89 */ /* 0x000fe800000e0000 */
        /* <DEDUP_REMOVED lines=10> */
.L_x_1451:
[----:B------:R-:W-:Y:S02]  /*21430*/  ULDC UR4, c[0x0][0xc10] ;  /* 0x0003040000047ab9 */ /* 0x000fe40000000800 */
[----:B------:R-:W-:-:S04]  /*21440*/  IMAD.U32 R4, RZ, RZ, UR4 ;  /* 0x00000004ff047e24 */ /* 0x000fc8000f8e00ff */
[----:B-1----:R-:W-:-:S04]  /*21450*/  IMAD R14, R14, R4, RZ ;  /* 0x000000040e0e7224 */ /* 0x002fc800078e02ff */
[----:B------:R-:W-:-:S05]  /*21460*/  IMAD.IADD R5, R5, 0x1, R14 ;  /* 0x0000000105057824 */ /* 0x000fca00078e020e */
[----:B------:R-:W-:-:S13]  /*21470*/  ISETP.GT.AND P6, PT, R5, R0, PT ;  /* 0x000000000500720c */ /* 0x000fda0003fc4270 */
[----:B------:R-:W-:Y:S05]  /*21480*/  @P6 BRA `(.L_x_1362) ;  /* 0x00000000009c6947 */ /* 0x000fea0003800000 */
.L_x_1367:
[----:B------:R-:W1:Y:S01]  /*21490*/  LDC R2, c[0x0][0xc14] ;  /* 0x00030500ff027b82 */ /* 0x000e620000000800 */
[----:B------:R-:W-:-:S05]  /*214a0*/  VIADD R27, R27, 0x1f ;  /* 0x0000001f1b1b7836 */ /* 0x000fca0000000000 */
[----:B-1----:R-:W-:-:S13]  /*214b0*/  ISETP.GE.AND P6, PT, R27, R2, PT ;  /* 0x000000021b00720c */ /* 0x002fda0003fc6270 */
[----:B------:R-:W-:Y:S05]  /*214c0*/  @P6 BRA `(.L_x_1363) ;  /* 0x0000000400d06947 */ /* 0x000fea0003800000 */
[----:B0-----:R-:W0:Y:S01]  /*214d0*/  S2R R3, SR_TID.X ;  /* 0x0000000000037919 */ /* 0x001e220000002100 */
[----:B------:R-:W-:Y:S01]  /*214e0*/  BSSY B0, `(.L_x_1364) ;  /* 0x0000009000007945 */ /* 0x000fe20003800000 */
[----:B------:R-:W-:Y:S01]  /*214f0*/  IMAD.MOV.U32 R25, RZ, RZ, RZ ;  /* 0x000000ffff197224 */ /* 0x000fe200078e00ff */
[----:B0-----:R-:W-:-:S05]  /*21500*/  LOP3.LUT R3, R3, 0x1f, RZ, 0xc0, !PT ;  /* 0x0000001f03037812 */ /* 0x001fca00078ec0ff */
[----:B------:R-:W-:-:S05]  /*21510*/  IMAD.IADD R7, R27, 0x1, R3 ;  /* 0x000000011b077824 */ /* 0x000fca00078e0203 */
[----:B------:R-:W-:-:S13]  /*21520*/  ISETP.GE.OR P6, PT, R7, R2, !P0 ;  /* 0x000000020700720c */ /* 0x000fda00047c6670 */
[----:B------:R-:W-:Y:S05]  /*21530*/  @P6 BRA `(.L_x_1365) ;  /* 0x00000000000c6947 */ /* 0x000fea0003800000 */
[----:B------:R-:W0:Y:S02]  /*21540*/  LDC.64 R2, c[0x0][0xc58] ;  /* 0x00031600ff027b82 */ /* 0x000e240000000a00 */
[----:B0-----:R-:W-:-:S05]  /*21550*/  IMAD.WIDE R2, R7, 0x4, R2 ;  /* 0x0000000407027825 */ /* 0x001fca00078e0202 */
[----:B------:R0:W5:Y:S02]  /*21560*/  LDG.E R25, desc[UR44][R2.64] ;  /* 0x0000002c02197981 */ /* 0x000164000c1e1900 */
.L_x_1365:
[----:B------:R-:W-:Y:S05]  /*21570*/  BSYNC B0 ;  /* 0x0000000000007941 */ /* 0x000fea0003800000 */
.L_x_1364:
        /* <DEDUP_REMOVED lines=18> */
.L_x_1459:
[----:B------:R-:W-:Y:S02]  /*216a0*/  ULDC UR4, c[0x0][0xc10] ;  /* 0x0003040000047ab9 */ /* 0x000fe40000000800 */
[----:B------:R-:W-:-:S04]  /*216b0*/  IMAD.U32 R4, RZ, RZ, UR4 ;  /* 0x00000004ff047e24 */ /* 0x000fc8000f8e00ff */
[----:B-1----:R-:W-:-:S04]  /*216c0*/  IMAD R14, R14, R4, RZ ;  /* 0x000000040e0e7224 */ /* 0x002fc800078e02ff */
[----:B------:R-:W-:-:S05]  /*216d0*/  IMAD.IADD R5, R14, 0x1, R5 ;  /* 0x000000010e057824 */ /* 0x000fca00078e0205 */
[----:B------:R-:W-:-:S13]  /*216e0*/  ISETP.GT.AND P6, PT, R5, R0, PT ;  /* 0x000000000500720c */ /* 0x000fda0003fc4270 */
[----:B------:R-:W-:Y:S05]  /*216f0*/  @!P6 BRA `(.L_x_1367) ;  /* 0xfffffffc0064e947 */ /* 0x000fea000383ffff */
.L_x_1362:
        /* <DEDUP_REMOVED lines=8> */
.L_x_1463:
[----:B------:R-:W-:Y:S01]  /*21780*/  ISETP.NE.AND P0, PT, R2, RZ, PT ;  /* 0x000000ff0200720c */ /* 0x000fe20003f05270 */
[----:B------:R-:W-:-:S12]  /*21790*/  IMAD.MOV.U32 R14, RZ, RZ, RZ ;  /* 0x000000ffff0e7224 */ /* 0x000fd800078e00ff */
[----:B------:R-:W-:Y:S05]  /*217a0*/  @!P0 BRA `(.L_x_1369) ;  /* 0x0000000000108947 */ /* 0x000fea0003800000 */
[----:B------:R-:W-:Y:S01]  /*217b0*/  UMOV UR4, 0xffffffff ;  /* 0xffffffff00047882 */ /* 0x000fe20000000000 */
[----:B------:R-:W-:Y:S02]  /*217c0*/  VIADD R12, R6, 0xffffffff ;  /* 0xffffffff060c7836 */ /* 0x000fe40000000000 */
[----:B------:R-:W-:Y:S05]  /*217d0*/  BRA.DIV UR4, `(.L_x_1370) ;  /* 0x0000002204a47947 */ /* 0x000fea000b800000 */
[----:B------:R3:W4:Y:S02]  /*217e0*/  SHFL.IDX PT, R14, R3, R12, 0x1f ;  /* 0x00001f0c030e7589 */ /* 0x00072400000e0000 */
.L_x_1369:
[----:B0--3--:R-:W0:Y:S01]  /*217f0*/  LDC.64 R2, c[0x0][0xc68] ;  /* 0x00031a00ff027b82 */ /* 0x009e220000000a00 */
[----:B------:R-:W-:-:S04]  /*21800*/  IMAD.IADD R27, R6, 0x1, R27 ;  /* 0x00000001061b7824 */ /* 0x000fc800078e021b */
[----:B0-----:R-:W-:-:S05]  /*21810*/  IMAD.WIDE R2, R27, 0x4, R2 ;  /* 0x000000041b027825 */ /* 0x001fca00078e0202 */
[----:B-1----:R0:W2:Y:S01]  /*21820*/  LDG.E R6, desc[UR44][R2.64] ;  /* 0x0000002c02067981 */ /* 0x0020a2000c1e1900 */
[----:B----4-:R-:W-:-:S04]  /*21830*/  IMAD R24, R14, R4, R24 ;  /* 0x000000040e187224 */ /* 0x010fc800078e0218 */
[----:B------:R-:W-:Y:S02]  /*21840*/  IMAD.IADD R0, R0, 0x1, -R24 ;  /* 0x0000000100007824 */ /* 0x000fe400078e0a18 */
[----:B0-----:R-:W-:Y:S02]  /*21850*/  IMAD.MOV.U32 R2, RZ, RZ, RZ ;  /* 0x000000ffff027224 */ /* 0x001fe400078e00ff */
[----:B--2---:R-:W-:-:S05]  /*21860*/  IMAD R5, R25, R6, RZ ;  /* 0x0000000619057224 */ /* 0x004fca00078e02ff */
[----:B------:R-:W-:-:S04]  /*21870*/  IABS R7, R5 ;  /* 0x0000000500077213 */ /* 0x000fc80000000000 */
[----:B------:R-:W0:Y:S08]  /*21880*/  I2F.RP R8, R7 ;  /* 0x0000000700087306 */ /* 0x000e300000209400 */
[----:B0-----:R-:W0:Y:S02]  /*21890*/  MUFU.RCP R8, R8 ;  /* 0x0000000800087308 */ /* 0x001e240000001000 */
[----:B0-----:R-:W-:Y:S01]  /*218a0*/  VIADD R9, R8, 0xffffffe ;  /* 0x0ffffffe08097836 */ /* 0x001fe20000000000 */
[----:B------:R-:W-:-:S05]  /*218b0*/  IABS R8, R5 ;  /* 0x0000000500087213 */ /* 0x000fca0000000000 */
[----:B------:R-:W0:Y:S01]  /*218c0*/  F2I.FTZ.U32.TRUNC.NTZ R3, R9 ;  /* 0x0000000900037305 */ /* 0x000e22000021f000 */
[----:B------:R-:W-:Y:S02]  /*218d0*/  IMAD.MOV R8, RZ, RZ, -R8 ;  /* 0x000000ffff087224 */ /* 0x000fe400078e0a08 */
[----:B0-----:R-:W-:-:S04]  /*218e0*/  IMAD.MOV R10, RZ, RZ, -R3 ;  /* 0x000000ffff0a7224 */ /* 0x001fc800078e0a03 */
[----:B------:R-:W-:-:S04]  /*218f0*/  IMAD R11, R10, R7, RZ ;  /* 0x000000070a0b7224 */ /* 0x000fc800078e02ff */
        /* <DEDUP_REMOVED lines=19> */
[----:B------:R-:W-:-:S04]  /*21a30*/  IABS R6, R4 ;  /* 0x0000000400067213 */ /* 0x000fc80000000000 */
[----:B------:R-:W0:Y:S08]  /*21a40*/  I2F.RP R8, R6 ;  /* 0x0000000600087306 */ /* 0x000e300000209400 */
[----:B0-----:R-:W0:Y:S02]  /*21a50*/  MUFU.RCP R8, R8 ;  /* 0x0000000800087308 */ /* 0x001e240000001000 */
[----:B0-----:R-:W-:Y:S01]  /*21a60*/  VIADD R2, R8, 0xffffffe ;  /* 0x0ffffffe08027836 */ /* 0x001fe20000000000 */
[----:B------:R-:W-:-:S05]  /*21a70*/  IABS R8, R0 ;  /* 0x0000000000087213 */ /* 0x000fca0000000000 */
[----:B------:R0:W1:Y:S02]  /*21a80*/  F2I.FTZ.U32.TRUNC.NTZ R3, R2 ;  /* 0x0000000200037305 */ /* 0x000064000021f000 */
[----:B0-----:R-:W-:Y:S02]  /*21a90*/  IMAD.MOV.U32 R2, RZ, RZ, RZ ;  /* 0x000000ffff027224 */ /* 0x001fe400078e00ff */
[----:B-1----:R-:W-:-:S04]  /*21aa0*/  IMAD.MOV R5, RZ, RZ, -R3 ;  /* 0x000000ffff057224 */ /* 0x002fc800078e0a03 */
[----:B------:R-:W-:-:S04]  /*21ab0*/  IMAD R5, R5, R6, RZ ;  /* 0x0000000605057224 */ /* 0x000fc800078e02ff */
[----:B------:R-:W-:Y:S01]  /*21ac0*/  IMAD.HI.U32 R3, R3, R5, R2 ;  /* 0x0000000503037227 */ /* 0x000fe200078e0002 */
[-C--:B------:R-:W-:Y:S02]  /*21ad0*/  IABS R5, R4.reuse ;  /* 0x0000000400057213 */ /* 0x080fe40000000000 */
[C---:B------:R-:W-:Y:S01]  /*21ae0*/  LOP3.LUT R2, R0.reuse, R4, RZ, 0x3c, !PT ;  /* 0x0000000400027212 */ /* 0x040fe200078e3cff */
[----:B------:R-:W-:Y:S02]  /*21af0*/  IMAD.IADD R0, R0, 0x1, R7 ;  /* 0x0000000100007824 */ /* 0x000fe400078e0207 */
[----:B------:R-:W-:Y:S01]  /*21b00*/  IMAD.MOV R5, RZ, RZ, -R5 ;  /* 0x000000ffff057224 */ /* 0x000fe200078e0a05 */
[----:B------:R-:W-:Y:S01]  /*21b10*/  ISETP.GE.AND P2, PT, R2, RZ, PT ;  /* 0x000000ff0200720c */ /* 0x000fe20003f46270 */
[----:B------:R-:W-:-:S04]  /*21b20*/  IMAD.HI.U32 R3, R3, R8, RZ ;  /* 0x0000000803037227 */ /* 0x000fc800078e00ff */
[----:B------:R-:W-:-:S05]  /*21b30*/  IMAD R5, R3, R5, R8 ;  /* 0x0000000503057224 */ /* 0x000fca00078e0208 */
[----:B------:R-:W-:-:S13]  /*21b40*/  ISETP.GT.U32.AND P1, PT, R6, R5, PT ;  /* 0x000000050600720c */ /* 0x000fda0003f24070 */
[----:B------:R-:W-:Y:S02]  /*21b50*/  @!P1 IMAD.IADD R5, R5, 0x1, -R6 ;  /* 0x0000000105059824 */ /* 0x000fe400078e0a06 */
[----:B------:R-:W-:Y:S01]  /*21b60*/  @!P1 VIADD R3, R3, 0x1 ;  /* 0x0000000103039836 */ /* 0x000fe20000000000 */
[----:B------:R-:W-:Y:S02]  /*21b70*/  ISETP.NE.AND P1, PT, R4, RZ, PT ;  /* 0x000000ff0400720c */ /* 0x000fe40003f25270 */
[----:B------:R-:W-:-:S13]  /*21b80*/  ISETP.GE.U32.AND P0, PT, R5, R6, PT ;  /* 0x000000060500720c */ /* 0x000fda0003f06070 */
[----:B------:R-:W-:-:S04]  /*21b90*/  @P0 VIADD R3, R3, 0x1 ;  /* 0x0000000103030836 */ /* 0x000fc80000000000 */
[----:B------:R-:W-:Y:S01]  /*21ba0*/  @!P2 IMAD.MOV R3, RZ, RZ, -R3 ;  /* 0x000000ffff03a224 */ /* 0x000fe200078e0a03 */
[----:B------:R-:W-:Y:S01]  /*21bb0*/  @!P1 LOP3.LUT R3, RZ, R4, RZ, 0x33, !PT ;  /* 0x00000004ff039212 */ /* 0x000fe200078e33ff */
[----:B------:R-:W-:-:S04]  /*21bc0*/  IMAD.MOV R4, RZ, RZ, -R4 ;  /* 0x000000ffff047224 */ /* 0x000fc800078e0a04 */
[----:B------:R-:W-:Y:S01]  /*21bd0*/  IMAD R26, R3, R4, R0 ;  /* 0x00000004031a7224 */ /* 0x000fe200078e0200 */
[----:B------:R-:W-:-:S05]  /*21be0*/  LOP3.LUT R0, RZ, R3, RZ, 0x33, !PT ;  /* 0x00000003ff007212 */ /* 0x000fca00078e33ff */
[----:B------:R-:W-:Y:S01]  /*21bf0*/  IMAD.IADD R25, R25, 0x1, R0 ;  /* 0x0000000119197824 */ /* 0x000fe200078e0200 */
[----:B------:R-:W-:Y:S06]  /*21c00*/  BRA `(.L_x_1371) ;  /* 0x00000000001c7947 */ /* 0x000fec0003800000 */
.L_x_1363:
[----:B------:R-:W-:Y:S01]  /*21c10*/  UMOV UR4, URZ ;  /* 0x0000003f00047c82 */ /* 0x000fe20008000000 */
[----:B------:R-:W-:Y:S01]  /*21c20*/  UMOV UR5, URZ ;  /* 0x0000003f00057c82 */ /* 0x000fe20008000000 */
[----:B------:R-:W-:Y:S01]  /*21c30*/  ULDC UR6, c[0x0][0xc14] ;  /* 0x0003050000067ab9 */ /* 0x000fe20000000800 */
[----:B------:R-:W-:Y:S02]  /*21c40*/  IMAD.MOV.U32 R24, RZ, RZ, R0 ;  /* 0x000000ffff187224 */ /* 0x000fe400078e0000 */
[----:B------:R-:W-:Y:S02]  /*21c50*/  IMAD.U32 R25, RZ, RZ, UR4 ;  /* 0x00000004ff197e24 */ /* 0x000fe4000f8e00ff */
[----:B------:R-:W-:Y:S02]  /*21c60*/  IMAD.U32 R26, RZ, RZ, UR5 ;  /* 0x00000005ff1a7e24 */ /* 0x000fe4000f8e00ff */
[----:B------:R-:W-:-:S07]  /*21c70*/  IMAD.U32 R27, RZ, RZ, UR6 ;  /* 0x00000006ff1b7e24 */ /* 0x000fce000f8e00ff */
.L_x_1371:
[----:B------:R-:W1:Y:S01]  /*21c80*/  S2R R0, SR_TID.X ;  /* 0x0000000000007919 */ /* 0x000e620000002100 */
[----:B------:R-:W-:Y:S05]  /*21c90*/  WARPSYNC.ALL ;  /* 0x0000000000007948 */ /* 0x000fea0003800000 */
[----:B------:R-:W-:Y:S01]  /*21ca0*/  BAR.SYNC.DEFER_BLOCKING 0x4, 0x200 ;  /* 0x0108000000007b1d */ /* 0x000fe20000010000 */
[----:B-1----:R-:W-:-:S04]  /*21cb0*/  LOP3.LUT R0, R0, 0x1f, RZ, 0xc0, !PT ;  /* 0x0000001f00007812 */ /* 0x002fc800078ec0ff */
[----:B------:R-:W-:-:S13]  /*21cc0*/  ISETP.NE.AND P0, PT, R0, RZ, PT ;  /* 0x000000ff0000720c */ /* 0x000fda0003f05270 */
[----:B0-----:R-:W0:Y:S01]  /*21cd0*/  @!P0 S2R R3, SR_CgaCtaId ;  /* 0x0000000000038919 */ /* 0x001e220000008800 */
[----:B------:R-:W-:-:S04]  /*21ce0*/  @!P0 MOV R0, 0x400 ;  /* 0x0000040000008802 */ /* 0x000fc80000000f00 */
[----:B0-----:R-:W-:-:S05]  /*21cf0*/  @!P0 LEA R0, R3, R0, 0x18 ;  /* 0x0000000003008211 */ /* 0x001fca00078ec0ff */
[----:B------:R2:W-:Y:S01]  /*21d00*/  @!P0 STS.128 [R0+0x132d0], R24 ;  /* 0x0132d01800008388 */ /* 0x0005e20000000c00 */
[----:B------:R-:W-:Y:S06]  /*21d10*/  BAR.ARV 0x5, 0x200 ;  /* 0x0148000000007b1d */ /* 0x000fec0000002000 */
.L_x_1360:
[----:B------:R-:W-:Y:S02]  /*21d20*/  ULDC UR4, c[0x0][0xc14] ;  /* 0x0003050000047ab9 */ /* 0x000fe40000000800 */
[----:B-1----:R-:W-:-:S13]  /*21d30*/  ISETP.GE.AND P0, PT, R27, UR4, PT ;  /* 0x000000041b007c0c */ /* 0x002fda000bf06270 */
[----:B------:R-:W-:Y:S05]  /*21d40*/  @!P0 BRA `(.L_x_1372) ;  /* 0xffffffb400a48947 */ /* 0x000fea000383ffff */
[----:B------:R-:W-:Y:S05]  /*21d50*/  BSYNC B7 ;  /* 0x0000000000077941 */ /* 0x000fea0003800000 */
.L_x_1259:
[----:B0-2---:R-:W2:Y:S01]  /*21d60*/  LDL.LU R0, [R1+0x18] ;  /* 0x0000180001007983 */ /* 0x005ea20000300800 */
        /* <DEDUP_REMOVED lines=11> */
.L_x_1466:
[----:B------:R-:W-:Y:S05]  /*21e20*/  BSYNC B0 ;  /* 0x0000000000007941 */ /* 0x000fea0003800000 */
.L_x_1373:
[----:B------:R-:W-:-:S03]  /*21e30*/  UMOV UR4, 0xffffffff ;  /* 0xffffffff00047882 */ /* 0x000fc60000000000 */
[----:B------:R-:W-:Y:S05]  /*21e40*/  BRA.DIV UR4, `(.L_x_1375) ;  /* 0x0000001e04407947 */ /* 0x000fea000b800000 */
[----:B0-----:R-:W0:Y:S02]  /*21e50*/  S2R R0, SR_TID.X ;  /* 0x0000000000007919 */ /* 0x001e240000002100 */
[----:B0-----:R-:W-:-:S04]  /*21e60*/  SHF.R.U32.HI R0, RZ, 0x5, R0 ;  /* 0x00000005ff007819 */ /* 0x001fc80000011600 */
[----:B------:R-:W-:-:S05]  /*21e70*/  LOP3.LUT R0, R0, 0x3, RZ, 0xc0, !PT ;  /* 0x0000000300007812 */ /* 0x000fca00078ec0ff */
[----:B------:R0:W1:Y:S02]  /*21e80*/  SHFL.IDX PT, R14, R0, RZ, 0x1f ;  /* 0x00001fff000e7589 */ /* 0x00006400000e0000 */
.L_x_1469:
[----:B-1----:R-:W-:-:S13]  /*21e90*/  ISETP.NE.AND P0, PT, R14, RZ, PT ;  /* 0x000000ff0e00720c */ /* 0x002fda0003f05270 */
[----:B------:R-:W-:Y:S05]  /*21ea0*/  @P0 BRA `(.L_x_1059) ;  /* 0x0000000000a40947 */ /* 0x000fea0003800000 */
[----:B------:R-:W-:-:S03]  /*21eb0*/  UMOV UR4, 0xffffffff ;  /* 0xffffffff00047882 */ /* 0x000fc60000000000 */
[----:B------:R-:W-:Y:S05]  /*21ec0*/  BRA.DIV UR4, `(.L_x_1376) ;  /* 0x0000001e04547947 */ /* 0x000fea000b800000 */
[----:B------:R-:W-:-:S13]  /*21ed0*/  ELECT P6, URZ, PT ;  /* 0x00000000003f782f */ /* 0x000fda00038c0000 */
.L_x_1472:
[----:B------:R-:W-:Y:S05]  /*21ee0*/  @!P6 BRA `(.L_x_1059) ;  /* 0x000000000094e947 */ /* 0x000fea0003800000 */
[----:B0-----:R-:W2:Y:S02]  /*21ef0*/  LDL.LU R0, [R1+0x14] ;  /* 0x0000140001007983 */ /* 0x001ea40000300800 */
[----:B--2---:R-:W-:-:S04]  /*21f00*/  LOP3.LUT R0, R0, 0x2, RZ, 0xfc, !PT ;  /* 0x0000000200007812 */ /* 0x004fc800078efcff */
[----:B------:R-:W-:-:S13]  /*21f10*/  ISETP.NE.AND P0, PT, R0, 0x3, PT ;  /* 0x000000030000780c */ /* 0x000fda0003f05270 */
[----:B------:R-:W-:Y:S05]  /*21f20*/  @!P0 BRA `(.L_x_1377) ;  /* 0x0000000000048947 */ /* 0x000fea0003800000 */
[----:B------:R-:W-:Y:S01]  /*21f30*/  BPT.TRAP 0x1 ;  /* 0x000000040000795c */ /* 0x000fe20000300000 */
.L_x_1377:
        /* <DEDUP_REMOVED lines=12> */
.L_x_1473:
[----:B------:R-:W1:Y:S02]  /*22000*/  SYNCS.PHASECHK.TRANS64.TRYWAIT P1, [R7+URZ], R0 ;  /* 0x00000000070075a7 */ /* 0x000e64000802017f */
[----:B-1----:R-:W-:Y:S05]  /*22010*/  @!P1 BRA `(.L_x_1379) ;  /* 0x0000001c00349947 */ /* 0x002fea0003800000 */
.L_x_1474:
[----:B------:R-:W-:Y:S05]  /*22020*/  @!P0 BRA `(.L_x_1380) ;  /* 0x0000000000048947 */ /* 0x000fea0003800000 */
[----:B------:R-:W-:Y:S01]  /*22030*/  BPT.TRAP 0x1 ;  /* 0x000000040000795c */ /* 0x000fe20000300000 */
.L_x_1380:
[----:B------:R-:W-:-:S04]  /*22040*/  IMAD R2, R17, 0x8, R8 ;  /* 0x0000000811027824 */ /* 0x000fc800078e0208 */
[----:B------:R-:W2:Y:S02]  /*22050*/  SYNCS.PHASECHK.TRANS64.TRYWAIT P1, [R2+URZ+0x13260], R3 ;  /* 0x01326003020075a7 */ /* 0x000ea4000802017f */
[----:B--2---:R-:W-:Y:S05]  /*22060*/  @!P1 BRA `(.L_x_1381) ;  /* 0x0000001c00349947 */ /* 0x004fea0003800000 */
.L_x_1475:
[----:B------:R-:W-:Y:S05]  /*22070*/  @!P0 BRA `(.L_x_1382) ;  /* 0x0000000000048947 */ /* 0x000fea0003800000 */
[----:B------:R-:W-:Y:S01]  /*22080*/  BPT.TRAP 0x1 ;  /* 0x000000040000795c */ /* 0x000fe20000300000 */
.L_x_1382:
[----:B------:R-:W-:-:S04]  /*22090*/  IMAD R5, R5, 0x8, R8 ;  /* 0x0000000805057824 */ /* 0x000fc800078e0208 */
[----:B------:R-:W3:Y:S02]  /*220a0*/  SYNCS.PHASECHK.TRANS64.TRYWAIT P1, [R5+URZ+0x13260], R0 ;  /* 0x01326000050075a7 */ /* 0x000ee4000802017f */
[----:B---3--:R-:W-:Y:S05]  /*220b0*/  @!P1 BRA `(.L_x_1383) ;  /* 0x0000001c00349947 */ /* 0x008fea0003800000 */
.L_x_1476:
[----:B------:R-:W-:Y:S05]  /*220c0*/  @!P0 BRA `(.L_x_1384) ;  /* 0x0000000000048947 */ /* 0x000fea0003800000 */
[----:B------:R-:W-:Y:S01]  /*220d0*/  BPT.TRAP 0x1 ;  /* 0x000000040000795c */ /* 0x000fe20000300000 */
.L_x_1384:
[----:B------:R-:W4:Y:S02]  /*220e0*/  SYNCS.PHASECHK.TRANS64.TRYWAIT P0, [R2+URZ+0x13280], R3 ;  /* 0x01328003020075a7 */ /* 0x000f24000800017f */
[----:B----4-:R-:W-:Y:S05]  /*220f0*/  @!P0 BRA `(.L_x_1385) ;  /* 0x0000001c00388947 */ /* 0x010fea0003800000 */
.L_x_1386:
[----:B------:R0:W0:Y:S02]  /*22100*/  SYNCS.PHASECHK.TRANS64.TRYWAIT P0, [R5+URZ+0x13280], R0 ;  /* 0x01328000050075a7 */ /* 0x000024000800017f */
[----:B0-----:R-:W-:Y:S05]  /*22110*/  @!P0 NANOSLEEP.SYNCS 0x989680 ;  /* 0x009896800000895d */ /* 0x001fea0003900000 */
[----:B------:R-:W0:Y:S02]  /*22120*/  @!P0 SYNCS.PHASECHK.TRANS64 P0, [R5+URZ+0x13280], R0 ;  /* 0x01328000050085a7 */ /* 0x000e24000800007f */
[----:B0-----:R-:W-:Y:S05]  /*22130*/  @!P0 BRA `(.L_x_1386) ;  /* 0xfffffffc00f08947 */ /* 0x001fea000383ffff */
.L_x_1059:
[----:B------:R-:W-:Y:S05]  /*22140*/  BSYNC B8 ;  /* 0x0000000000087941 */ /* 0x000fea0003800000 */
.L_x_1056:
[----:B------:R-:W-:Y:S05]  /*22150*/  EXIT ;  /* 0x000000000000794d */ /* 0x000fea0003800000 */
.L_x_1083:
[----:B0-----:R0:W1:Y:S02]  /*22160*/  SYNCS.PHASECHK.TRANS64.TRYWAIT P5, [R74+URZ+0x13290], R77 ;  /* 0x0132904d4a0075a7 */ /* 0x00106400080a017f */
[----:B-1----:R-:W-:Y:S05]  /*22170*/  @!P5 NANOSLEEP.SYNCS 0x989680 ;  /* 0x009896800000d95d */ /* 0x002fea0003900000 */
[----:B------:R-:W1:Y:S02]  /*22180*/  @!P5 SYNCS.PHASECHK.TRANS64 P5, [R74+URZ+0x13290], R77 ;  /* 0x0132904d4a00d5a7 */ /* 0x000e6400080a007f */
[----:B-1----:R-:W-:Y:S05]  /*22190*/  @!P5 BRA `(.L_x_1083) ;  /* 0xfffffffc00f0d947 */ /* 0x002fea000383ffff */
[----:B------:R-:W-:Y:S05]  /*221a0*/  BRA `(.L_x_1387) ;  /* 0xfffffe0400c87947 */ /* 0x000fea000383ffff */
.L_x_1093:
[----:B0-----:R0:W1:Y:S02]  /*221b0*/  SYNCS.PHASECHK.TRANS64.TRYWAIT P5, [R74+URZ+0x13290], R77 ;  /* 0x0132904d4a0075a7 */ /* 0x00106400080a017f */
[----:B-1----:R-:W-:Y:S05]  /*221c0*/  @!P5 NANOSLEEP.SYNCS 0x989680 ;  /* 0x009896800000d95d */ /* 0x002fea0003900000 */
[----:B------:R-:W1:Y:S02]  /*221d0*/  @!P5 SYNCS.PHASECHK.TRANS64 P5, [R74+URZ+0x13290], R77 ;  /* 0x0132904d4a00d5a7 */ /* 0x000e6400080a007f */
[----:B-1----:R-:W-:Y:S05]  /*221e0*/  @!P5 BRA `(.L_x_1093) ;  /* 0xfffffffc00f0d947 */ /* 0x002fea000383ffff */
[----:B------:R-:W-:Y:S05]  /*221f0*/  BRA `(.L_x_1388) ;  /* 0xfffffe1400f07947 */ /* 0x000fea000383ffff */
.L_x_1098:
[----:B0-----:R0:W1:Y:S02]  /*22200*/  SYNCS.PHASECHK.TRANS64.TRYWAIT P1, [R74+URZ+0x13290], R77 ;  /* 0x0132904d4a0075a7 */ /* 0x001064000802017f */
[----:B-1----:R-:W-:Y:S05]  /*22210*/  @!P1 NANOSLEEP.SYNCS 0x989680 ;  /* 0x009896800000995d */ /* 0x002fea0003900000 */
[----:B------:R-:W1:Y:S02]  /*22220*/  @!P1 SYNCS.PHASECHK.TRANS64 P1, [R74+URZ+0x13290], R77 ;  /* 0x0132904d4a0095a7 */ /* 0x000e64000802007f */
[----:B-1----:R-:W-:Y:S05]  /*22230*/  @!P1 BRA `(.L_x_1098) ;  /* 0xfffffffc00f09947 */ /* 0x002fea000383ffff */
[----:B------:R-:W-:Y:S05]  /*22240*/  BRA `(.L_x_1389) ;  /* 0xfffffe28000c7947 */ /* 0x000fea000383ffff */
.L_x_1102:
[----:B--2---:R2:W0:Y:S02]  /*22250*/  SYNCS.PHASECHK.TRANS64.TRYWAIT P0, [R74+URZ+0x132b0], R77 ;  /* 0x0132b04d4a0075a7 */ /* 0x004424000800017f */
[----:B0-----:R-:W-:Y:S05]  /*22260*/  @!P0 NANOSLEEP.SYNCS 0x989680 ;  /* 0x009896800000895d */ /* 0x001fea0003900000 */
[----:B------:R-:W0:Y:S02]  /*22270*/  @!P0 SYNCS.PHASECHK.TRANS64 P0, [R74+URZ+0x132b0], R77 ;  /* 0x0132b04d4a0085a7 */ /* 0x000e24000800007f */
[----:B0-----:R-:W-:Y:S05]  /*22280*/  @!P0 BRA `(.L_x_1102) ;  /* 0xfffffffc00f08947 */ /* 0x001fea000383ffff */
[----:B------:R-:W-:Y:S05]  /*22290*/  BRA `(.L_x_1390) ;  /* 0xfffffe2800807947 */ /* 0x000fea000383ffff */
.L_x_1130:
[----:B------:R-:W-:Y:S01]  /*222a0*/  BSSY B1, `(.L_x_1391) ;  /* 0x0000007000017945 */ /* 0x000fe20003800000 */
[----:B------:R-:W-:Y:S02]  /*222b0*/  IMAD.MOV.U32 R12, RZ, RZ, RZ ;  /* 0x000000ffff0c7224 */ /* 0x000fe400078e00ff */
[----:B------:R-:W-:Y:S02]  /*222c0*/  IMAD.MOV.U32 R11, RZ, RZ, 0x1e1f ;  /* 0x00001e1fff0b7424 */ /* 0x000fe400078e00ff */
[----:B------:R-:W-:-:S07]  /*222d0*/  IMAD.MOV.U32 R15, RZ, RZ, -0x1 ;  /* 0xffffffffff0f7424 */ /* 0x000fce00078e00ff */
[----:B-----5:R-:W-:Y:S05]  /*222e0*/  WARPSYNC.COLLECTIVE R15, `(.L_x_1392) ;  /* 0x000000000f087348 */ /* 0x020fea0003c00000 */
[----:B------:R0:W1:Y:S02]  /*222f0*/  SHFL.IDX P6, R14, R13, R12, R11 ;  /* 0x0000000c0d0e7389 */ /* 0x00006400000c000b */
[----:B01---5:R-:W-:Y:S01]  /*22300*/  ENDCOLLECTIVE ;  /* 0x000000000000791b */ /* 0x023fe20003800000 */
.L_x_1392:
[----:B------:R-:W-:Y:S05]  /*22310*/  BSYNC B1 ;  /* 0x0000000000017941 */ /* 0x000fea0003800000 */
.L_x_1391:
[----:B------:R-:W-:Y:S05]  /*22320*/  BRA `(.L_x_1393) ;  /* 0xfffffe4000147947 */ /* 0x000fea000383ffff */
.L_x_1131:
        /* <DEDUP_REMOVED lines=8> */
.L_x_1395:
[----:B------:R-:W-:Y:S05]  /*223b0*/  BSYNC B1 ;  /* 0x0000000000017941 */ /* 0x000fea0003800000 */
.L_x_1394:
[----:B------:R-:W-:Y:S05]  /*223c0*/  BRA `(.L_x_1396) ;  /* 0xfffffe3c00f47947 */ /* 0x000fea000383ffff */
.L_x_1132:
        /* <DEDUP_REMOVED lines=8> */
.L_x_1398:
[----:B------:R-:W-:Y:S05]  /*22450*/  BSYNC B1 ;  /* 0x0000000000017941 */ /* 0x000fea0003800000 */
.L_x_1397:
[----:B------:R-:W-:Y:S05]  /*22460*/  BRA `(.L_x_1399) ;  /* 0xfffffe3c00d47947 */ /* 0x000fea000383ffff */
.L_x_1133:
        /* <DEDUP_REMOVED lines=8> */
.L_x_1401:
[----:B------:R-:W-:Y:S05]  /*224f0*/  BSYNC B1 ;  /* 0x0000000000017941 */ /* 0x000fea0003800000 */
.L_x_1400:
[----:B------:R-:W-:Y:S05]  /*22500*/  BRA `(.L_x_1402) ;  /* 0xfffffe3c00b47947 */ /* 0x000fea000383ffff */
.L_x_1135:
[----:B0-----:R0:W1:Y:S02]  /*22510*/  SYNCS.PHASECHK.TRANS64.TRYWAIT P1, [R18+URZ+0x13200], R5 ;  /* 0x01320005120075a7 */ /* 0x001064000802017f */
[----:B-1----:R-:W-:Y:S05]  /*22520*/  @!P1 NANOSLEEP.SYNCS 0x989680 ;  /* 0x009896800000995d */ /* 0x002fea0003900000 */
[----:B------:R-:W1:Y:S02]  /*22530*/  @!P1 SYNCS.PHASECHK.TRANS64 P1, [R18+URZ+0x13200], R5 ;  /* 0x01320005120095a7 */ /* 0x000e64000802007f */
[----:B-1----:R-:W-:Y:S05]  /*22540*/  @!P1 BRA `(.L_x_1135) ;  /* 0xfffffffc00f09947 */ /* 0x002fea000383ffff */
[----:B------:R-:W-:Y:S05]  /*22550*/  BRA `(.L_x_1403) ;  /* 0xfffffe3c00ac7947 */ /* 0x000fea000383ffff */
.L_x_1139:
[----:B------:R-:W-:Y:S01]  /*22560*/  BSSY B1, `(.L_x_1404) ;  /* 0x0000007000017945 */ /* 0x000fe20003800000 */
[----:B------:R-:W-:Y:S02]  /*22570*/  IMAD.MOV.U32 R12, RZ, RZ, RZ ;  /* 0x000000ffff0c7224 */ /* 0x000fe400078e00ff */
[----:B------:R-:W-:Y:S02]  /*22580*/  IMAD.MOV.U32 R11, RZ, RZ, 0x1e1f ;  /* 0x00001e1fff0b7424 */ /* 0x000fe400078e00ff */
[----:B------:R-:W-:-:S07]  /*22590*/  IMAD.MOV.U32 R15, RZ, RZ, -0x1 ;  /* 0xffffffffff0f7424 */ /* 0x000fce00078e00ff */
[----:B-----5:R-:W-:Y:S05]  /*225a0*/  WARPSYNC.COLLECTIVE R15, `(.L_x_1405) ;  /* 0x000000000f087348 */ /* 0x020fea0003c00000 */
[----:B------:R0:W1:Y:S02]  /*225b0*/  SHFL.IDX P6, R14, R13, R12, R11 ;  /* 0x0000000c0d0e7389 */ /* 0x00006400000c000b */
[----:B01---5:R-:W-:Y:S01]  /*225c0*/  ENDCOLLECTIVE ;  /* 0x000000000000791b */ /* 0x023fe20003800000 */
.L_x_1405:
[----:B------:R-:W-:Y:S05]  /*225d0*/  BSYNC B1 ;  /* 0x0000000000017941 */ /* 0x000fea0003800000 */
.L_x_1404:
[----:B------:R-:W-:Y:S05]  /*225e0*/  BRA `(.L_x_1406) ;  /* 0xfffffe5000ac7947 */ /* 0x000fea000383ffff */
.L_x_1140:
        /* <DEDUP_REMOVED lines=8> */
.L_x_1408:
[----:B------:R-:W-:Y:S05]  /*22670*/  BSYNC B1 ;  /* 0x0000000000017941 */ /* 0x000fea0003800000 */
.L_x_1407:
[----:B------:R-:W-:Y:S05]  /*22680*/  BRA `(.L_x_1409) ;  /* 0xfffffe5000907947 */ /* 0x000fea000383ffff */
.L_x_1141:
        /* <DEDUP_REMOVED lines=8> */
.L_x_1411:
[----:B------:R-:W-:Y:S05]  /*22710*/  BSYNC B1 ;  /* 0x0000000000017941 */ /* 0x000fea0003800000 */
.L_x_1410:
[----:B------:R-:W-:Y:S05]  /*22720*/  BRA `(.L_x_1412) ;  /* 0xfffffe5000747947 */ /* 0x000fea000383ffff */
.L_x_1142:
        /* <DEDUP_REMOVED lines=8> */
.L_x_1414:
[----:B------:R-:W-:Y:S05]  /*227b0*/  BSYNC B1 ;  /* 0x0000000000017941 */ /* 0x000fea0003800000 */
.L_x_1413:
[----:B------:R-:W-:Y:S05]  /*227c0*/  BRA `(.L_x_1415) ;  /* 0xfffffe5000587947 */ /* 0x000fea000383ffff */
.L_x_1144:
[----:B0-----:R0:W1:Y:S02]  /*227d0*/  SYNCS.PHASECHK.TRANS64.TRYWAIT P1, [R18+URZ+0x13200], R3 ;  /* 0x01320003120075a7 */ /* 0x001064000802017f */
[----:B-1----:R-:W-:Y:S05]  /*227e0*/  @!P1 NANOSLEEP.SYNCS 0x989680 ;  /* 0x009896800000995d */ /* 0x002fea0003900000 */
[----:B------:R-:W1:Y:S02]  /*227f0*/  @!P1 SYNCS.PHASECHK.TRANS64 P1, [R18+URZ+0x13200], R3 ;  /* 0x01320003120095a7 */ /* 0x000e64000802007f */
[----:B-1----:R-:W-:Y:S05]  /*22800*/  @!P1 BRA `(.L_x_1144) ;  /* 0xfffffffc00f09947 */ /* 0x002fea000383ffff */
[----:B------:R-:W-:Y:S05]  /*22810*/  BRA `(.L_x_1416) ;  /* 0xfffffe5000587947 */ /* 0x000fea000383ffff */
.L_x_1148:
[----:B--2---:R2:W3:Y:S02]  /*22820*/  SYNCS.PHASECHK.TRANS64.TRYWAIT P1, [R13+URZ+0x13230], R4 ;  /* 0x013230040d0075a7 */ /* 0x0044e4000802017f */
[----:B---3--:R-:W-:Y:S05]  /*22830*/  @!P1 NANOSLEEP.SYNCS 0x989680 ;  /* 0x009896800000995d */ /* 0x008fea0003900000 */
[----:B------:R-:W3:Y:S02]  /*22840*/  @!P1 SYNCS.PHASECHK.TRANS64 P1, [R13+URZ+0x13230], R4 ;  /* 0x013230040d0095a7 */ /* 0x000ee4000802007f */
[----:B---3--:R-:W-:Y:S05]  /*22850*/  @!P1 BRA `(.L_x_1148) ;  /* 0xfffffffc00f09947 */ /* 0x008fea000383ffff */
[----:B------:R-:W-:Y:S05]  /*22860*/  BRA `(.L_x_1147) ;  /* 0xfffffe6000ac7947 */ /* 0x000fea000383ffff */
.L_x_1168:
[----:B0-----:R0:W2:Y:S02]  /*22870*/  SYNCS.PHASECHK.TRANS64.TRYWAIT P1, [R8+URZ+0x13230], R11 ;  /* 0x0132300b080075a7 */ /* 0x0010a4000802017f */
[----:B--2---:R-:W-:Y:S05]  /*22880*/  @!P1 NANOSLEEP.SYNCS 0x989680 ;  /* 0x009896800000995d */ /* 0x004fea0003900000 */
[----:B------:R-:W2:Y:S02]  /*22890*/  @!P1 SYNCS.PHASECHK.TRANS64 P1, [R8+URZ+0x13230], R11 ;  /* 0x0132300b080095a7 */ /* 0x000ea4000802007f */
[----:B--2---:R-:W-:Y:S05]  /*228a0*/  @!P1 BRA `(.L_x_1168) ;  /* 0xfffffffc00f09947 */ /* 0x004fea000383ffff */
[----:B------:R-:W-:Y:S05]  /*228b0*/  BRA `(.L_x_1167) ;  /* 0xfffffea800f87947 */ /* 0x000fea000383ffff */
.L_x_1173:
[----:B-1----:R1:W2:Y:S02]  /*228c0*/  SYNCS.PHASECHK.TRANS64.TRYWAIT P1, [R20+URZ+0x13250], R10 ;  /* 0x0132500a140075a7 */ /* 0x0022a4000802017f */
[----:B--2---:R-:W-:Y:S05]  /*228d0*/  @!P1 NANOSLEEP.SYNCS 0x989680 ;  /* 0x009896800000995d */ /* 0x004fea0003900000 */
[----:B------:R-:W2:Y:S02]  /*228e0*/  @!P1 SYNCS.PHASECHK.TRANS64 P1, [R20+URZ+0x13250], R10 ;  /* 0x0132500a140095a7 */ /* 0x000ea4000802007f */
[----:B--2---:R-:W-:Y:S05]  /*228f0*/  @!P1 BRA `(.L_x_1173) ;  /* 0xfffffffc00f09947 */ /* 0x004fea000383ffff */
[----:B------:R-:W-:Y:S05]  /*22900*/  BRA `(.L_x_1172) ;  /* 0xfffffeb000687947 */ /* 0x000fea000383ffff */
.L_x_1194:
[----:B-1----:R1:W2:Y:S02]  /*22910*/  SYNCS.PHASECHK.TRANS64.TRYWAIT P1, [R3+URZ+0x13230], R14 ;  /* 0x0132300e030075a7 */ /* 0x0022a4000802017f */
[----:B--2---:R-:W-:Y:S05]  /*22920*/  @!P1 NANOSLEEP.SYNCS 0x989680 ;  /* 0x009896800000995d */ /* 0x004fea0003900000 */
[----:B------:R-:W2:Y:S02]  /*22930*/  @!P1 SYNCS.PHASECHK.TRANS64 P1, [R3+URZ+0x13230], R14 ;  /* 0x0132300e030095a7 */ /* 0x000ea4000802007f */
[----:B--2---:R-:W-:Y:S05]  /*22940*/  @!P1 BRA `(.L_x_1194) ;  /* 0xfffffffc00f09947 */ /* 0x004fea000383ffff */
[----:B------:R-:W-:Y:S05]  /*22950*/  BRA `(.L_x_1193) ;  /* 0xfffffef800bc7947 */ /* 0x000fea000383ffff */
.L_x_1199:
[----:B-1----:R1:W2:Y:S02]  /*22960*/  SYNCS.PHASECHK.TRANS64.TRYWAIT P1, [R14+URZ+0x13250], R3 ;  /* 0x013250030e0075a7 */ /* 0x0022a4000802017f */
[----:B--2---:R-:W-:Y:S05]  /*22970*/  @!P1 NANOSLEEP.SYNCS 0x989680 ;  /* 0x009896800000995d */ /* 0x004fea0003900000 */
[----:B------:R-:W2:Y:S02]  /*22980*/  @!P1 SYNCS.PHASECHK.TRANS64 P1, [R14+URZ+0x13250], R3 ;  /* 0x013250030e0095a7 */ /* 0x000ea4000802007f */
[----:B--2---:R-:W-:Y:S05]  /*22990*/  @!P1 BRA `(.L_x_1199) ;  /* 0xfffffffc00f09947 */ /* 0x004fea000383ffff */
[----:B------:R-:W-:Y:S05]  /*229a0*/  BRA `(.L_x_1198) ;  /* 0xffffff00002c7947 */ /* 0x000fea000383ffff */
.L_x_1208:
[----:B-1----:R1:W2:Y:S02]  /*229b0*/  SYNCS.PHASECHK.TRANS64.TRYWAIT P1, [R3+URZ+0x13230], R14 ;  /* 0x0132300e030075a7 */ /* 0x0022a4000802017f */
[----:B--2---:R-:W-:Y:S05]  /*229c0*/  @!P1 NANOSLEEP.SYNCS 0x989680 ;  /* 0x009896800000995d */ /* 0x004fea0003900000 */
[----:B------:R-:W2:Y:S02]  /*229d0*/  @!P1 SYNCS.PHASECHK.TRANS64 P1, [R3+URZ+0x13230], R14 ;  /* 0x0132300e030095a7 */ /* 0x000ea4000802007f */
[----:B--2---:R-:W-:Y:S05]  /*229e0*/  @!P1 BRA `(.L_x_1208) ;  /* 0xfffffffc00f09947 */ /* 0x004fea000383ffff */
[----:B------:R-:W-:Y:S05]  /*229f0*/  BRA `(.L_x_1207) ;  /* 0xffffff2800a47947 */ /* 0x000fea000383ffff */
.L_x_1213:
[----:B-1----:R1:W2:Y:S02]  /*22a00*/  SYNCS.PHASECHK.TRANS64.TRYWAIT P1, [R14+URZ+0x13250], R9 ;  /* 0x013250090e0075a7 */ /* 0x0022a4000802017f */
[----:B--2---:R-:W-:Y:S05]  /*22a10*/  @!P1 NANOSLEEP.SYNCS 0x989680 ;  /* 0x009896800000995d */ /* 0x004fea0003900000 */
[----:B------:R-:W2:Y:S02]  /*22a20*/  @!P1 SYNCS.PHASECHK.TRANS64 P1, [R14+URZ+0x13250], R9 ;  /* 0x013250090e0095a7 */ /* 0x000ea4000802007f */
[----:B--2---:R-:W-:Y:S05]  /*22a30*/  @!P1 BRA `(.L_x_1213) ;  /* 0xfffffffc00f09947 */ /* 0x004fea000383ffff */
[----:B------:R-:W-:Y:S05]  /*22a40*/  BRA `(.L_x_1212) ;  /* 0xffffff3000147947 */ /* 0x000fea000383ffff */
.L_x_1228:
[----:B---3--:R3:W4:Y:S02]  /*22a50*/  SYNCS.PHASECHK.TRANS64.TRYWAIT P1, [R13+URZ+0x13250], R0 ;  /* 0x013250000d0075a7 */ /* 0x008724000802017f */
[----:B----4-:R-:W-:Y:S05]  /*22a60*/  @!P1 NANOSLEEP.SYNCS 0x989680 ;  /* 0x009896800000995d */ /* 0x010fea0003900000 */
[----:B------:R-:W4:Y:S02]  /*22a70*/  @!P1 SYNCS.PHASECHK.TRANS64 P1, [R13+URZ+0x13250], R0 ;  /* 0x013250000d0095a7 */ /* 0x000f24000802007f */
[----:B----4-:R-:W-:Y:S05]  /*22a80*/  @!P1 BRA `(.L_x_1228) ;  /* 0xfffffffc00f09947 */ /* 0x010fea000383ffff */
[----:B------:R-:W-:Y:S05]  /*22a90*/  BRA `(.L_x_1227) ;  /* 0xffffff74007c7947 */ /* 0x000fea000383ffff */
.L_x_1273:
[----:B------:R-:W0:Y:S01]  /*22aa0*/  S2R R11, SR_TID.X ;  /* 0x00000000000b7919 */ /* 0x000e220000002100 */
[----:B------:R-:W-:Y:S01]  /*22ab0*/  BSSY B1, `(.L_x_1417) ;  /* 0x000000a000017945 */ /* 0x000fe20003800000 */
[----:B------:R-:W-:Y:S02]  /*22ac0*/  IMAD.MOV.U32 R12, RZ, RZ, RZ ;  /* 0x000000ffff0c7224 */ /* 0x000fe400078e00ff */
[----:B------:R-:W-:Y:S01]  /*22ad0*/  IMAD.MOV.U32 R15, RZ, RZ, -0x1 ;  /* 0xffffffffff0f7424 */ /* 0x000fe200078e00ff */
[----:B0-----:R-:W-:-:S04]  /*22ae0*/  SHF.R.U32.HI R11, RZ, 0x5, R11 ;  /* 0x00000005ff0b7819 */ /* 0x001fc8000001160b */
[----:B------:R-:W-:-:S05]  /*22af0*/  LOP3.LUT R11, R11, 0x3, RZ, 0xc0, !PT ;  /* 0x000000030b0b7812 */ /* 0x000fca00078ec0ff */
[----:B------:R-:W-:Y:S02]  /*22b00*/  IMAD.MOV.U32 R13, RZ, RZ, R11 ;  /* 0x000000ffff0d7224 */ /* 0x000fe400078e000b */
[----:B------:R-:W-:-:S07]  /*22b10*/  IMAD.MOV.U32 R11, RZ, RZ, 0x1f ;  /* 0x0000001fff0b7424 */ /* 0x000fce00078e00ff */
[----:B------:R-:W-:Y:S05]  /*22b20*/  WARPSYNC.COLLECTIVE R15, `(.L_x_1418) ;  /* 0x000000000f087348 */ /* 0x000fea0003c00000 */
[----:B------:R0:W1:Y:S02]  /*22b30*/  SHFL.IDX P6, R14, R13, R12, R11 ;  /* 0x0000000c0d0e7389 */ /* 0x00006400000c000b */
[----:B01----:R-:W-:Y:S01]  /*22b40*/  ENDCOLLECTIVE ;  /* 0x000000000000791b */ /* 0x003fe20003800000 */
.L_x_1418:
[----:B------:R-:W-:Y:S05]  /*22b50*/  BSYNC B1 ;  /* 0x0000000000017941 */ /* 0x000fea0003800000 */
.L_x_1417:
[----:B------:R-:W-:Y:S05]  /*22b60*/  BRA `(.L_x_1419) ;  /* 0xffffffb000a07947 */ /* 0x000fea000383ffff */
.L_x_1275:
[----:B------:R-:W-:Y:S01]  /*22b70*/  BSSY B1, `(.L_x_1420) ;  /* 0x0000006000017945 */ /* 0x000fe20003800000 */
[----:B------:R-:W-:-:S07]  /*22b80*/  IMAD.MOV.U32 R15, RZ, RZ, -0x1 ;  /* 0xffffffffff0f7424 */ /* 0x000fce00078e00ff */
[----:B0-----:R-:W-:Y:S05]  /*22b90*/  WARPSYNC.COLLECTIVE R15, `(.L_x_1421) ;  /* 0x000000000f0c7348 */ /* 0x001fea0003c00000 */
[----:B------:R-:W-:Y:S02]  /*22ba0*/  ELECT P6, UR62, PT ;  /* 0x00000000003e782f */ /* 0x000fe400038c0000 */
[----:B------:R-:W-:Y:S01]  /*22bb0*/  MOV R14, UR62 ;  /* 0x0000003e000e7c02 */ /* 0x000fe20008000f00 */
[----:B0-----:R-:W-:Y:S10]  /*22bc0*/  ENDCOLLECTIVE ;  /* 0x000000000000791b */ /* 0x001ff40003800000 */
.L_x_1421:
[----:B------:R-:W-:Y:S05]  /*22bd0*/  BSYNC B1 ;  /* 0x0000000000017941 */ /* 0x000fea0003800000 */
.L_x_1420:
[----:B------:R-:W-:Y:S05]  /*22be0*/  BRA `(.L_x_1274) ;  /* 0xffffffb000987947 */ /* 0x000fea000383ffff */
.L_x_1277:
[----:B0-----:R0:W1:Y:S02]  /*22bf0*/  SYNCS.PHASECHK.TRANS64.TRYWAIT P0, [R8+URZ+0x13220], R9 ;  /* 0x01322009080075a7 */ /* 0x001064000800017f */
[----:B-1----:R-:W-:Y:S05]  /*22c00*/  @!P0 NANOSLEEP.SYNCS 0x989680 ;  /* 0x009896800000895d */ /* 0x002fea0003900000 */
[----:B------:R-:W1:Y:S02]  /*22c10*/  @!P0 SYNCS.PHASECHK.TRANS64 P0, [R8+URZ+0x13220], R9 ;  /* 0x01322009080085a7 */ /* 0x000e64000800007f */
[----:B-1----:R-:W-:Y:S05]  /*22c20*/  @!P0 BRA `(.L_x_1277) ;  /* 0xfffffffc00f08947 */ /* 0x002fea000383ffff */
[----:B------:R-:W-:Y:S05]  /*22c30*/  BRA `(.L_x_1422) ;  /* 0xffffffb000b47947 */ /* 0x000fea000383ffff */
.L_x_1281:
[----:B0-----:R0:W1:Y:S02]  /*22c40*/  SYNCS.PHASECHK.TRANS64.TRYWAIT P0, [R9+URZ+0x132a0], R10 ;  /* 0x0132a00a090075a7 */ /* 0x001064000800017f */
[----:B-1----:R-:W-:Y:S05]  /*22c50*/  @!P0 NANOSLEEP.SYNCS 0x989680 ;  /* 0x009896800000895d */ /* 0x002fea0003900000 */
[----:B------:R-:W1:Y:S02]  /*22c60*/  @!P0 SYNCS.PHASECHK.TRANS64 P0, [R9+URZ+0x132a0], R10 ;  /* 0x0132a00a090085a7 */ /* 0x000e64000800007f */
[----:B-1----:R-:W-:Y:S05]  /*22c70*/  @!P0 BRA `(.L_x_1281) ;  /* 0xfffffffc00f08947 */ /* 0x002fea000383ffff */
[----:B------:R-:W-:Y:S05]  /*22c80*/  BRA `(.L_x_1423) ;  /* 0xffffffb000cc7947 */ /* 0x000fea000383ffff */
.L_x_1286:
[----:B-1----:R1:W2:Y:S02]  /*22c90*/  SYNCS.PHASECHK.TRANS64.TRYWAIT P0, [R9+URZ+0x132c0], R10 ;  /* 0x0132c00a090075a7 */ /* 0x0022a4000800017f */
[----:B--2---:R-:W-:Y:S05]  /*22ca0*/  @!P0 NANOSLEEP.SYNCS 0x989680 ;  /* 0x009896800000895d */ /* 0x004fea0003900000 */
[----:B------:R-:W2:Y:S02]  /*22cb0*/  @!P0 SYNCS.PHASECHK.TRANS64 P0, [R9+URZ+0x132c0], R10 ;  /* 0x0132c00a090085a7 */ /* 0x000ea4000800007f */
[----:B--2---:R-:W-:Y:S05]  /*22cc0*/  @!P0 BRA `(.L_x_1286) ;  /* 0xfffffffc00f08947 */ /* 0x004fea000383ffff */
[----:B------:R-:W-:Y:S05]  /*22cd0*/  BRA `(.L_x_1424) ;  /* 0xffffffb400487947 */ /* 0x000fea000383ffff */
.L_x_1293:
[----:B0-----:R0:W1:Y:S02]  /*22ce0*/  SYNCS.PHASECHK.TRANS64.TRYWAIT P1, [R9+URZ+0x132a0], R10 ;  /* 0x0132a00a090075a7 */ /* 0x001064000802017f */
[----:B-1----:R-:W-:Y:S05]  /*22cf0*/  @!P1 NANOSLEEP.SYNCS 0x989680 ;  /* 0x009896800000995d */ /* 0x002fea0003900000 */
[----:B------:R-:W1:Y:S02]  /*22d00*/  @!P1 SYNCS.PHASECHK.TRANS64 P1, [R9+URZ+0x132a0], R10 ;  /* 0x0132a00a090095a7 */ /* 0x000e64000802007f */
[----:B-1----:R-:W-:Y:S05]  /*22d10*/  @!P1 BRA `(.L_x_1293) ;  /* 0xfffffffc00f09947 */ /* 0x002fea000383ffff */
[----:B------:R-:W-:Y:S05]  /*22d20*/  BRA `(.L_x_1425) ;  /* 0xffffffb800047947 */ /* 0x000fea000383ffff */
.L_x_1298:
[----:B-1----:R1:W2:Y:S02]  /*22d30*/  SYNCS.PHASECHK.TRANS64.TRYWAIT P1, [R9+URZ+0x132c0], R10 ;  /* 0x0132c00a090075a7 */ /* 0x0022a4000802017f */
[----:B--2---:R-:W-:Y:S05]  /*22d40*/  @!P1 NANOSLEEP.SYNCS 0x989680 ;  /* 0x009896800000995d */ /* 0x004fea0003900000 */
[----:B------:R-:W2:Y:S02]  /*22d50*/  @!P1 SYNCS.PHASECHK.TRANS64 P1, [R9+URZ+0x132c0], R10 ;  /* 0x0132c00a090095a7 */ /* 0x000ea4000802007f */
[----:B--2---:R-:W-:Y:S05]  /*22d60*/  @!P1 BRA `(.L_x_1298) ;  /* 0xfffffffc00f09947 */ /* 0x004fea000383ffff */
[----:B------:R-:W-:Y:S05]  /*22d70*/  BRA `(.L_x_1426) ;  /* 0xffffffb8007c7947 */ /* 0x000fea000383ffff */
.L_x_1319:
[----:B------:R-:W0:Y:S01]  /*22d80*/  S2R R3, SR_TID.X ;  /* 0x0000000000037919 */ /* 0x000e220000002100 */
[----:B------:R-:W-:Y:S01]  /*22d90*/  BSSY B0, `(.L_x_1427) ;  /* 0x000000a000007945 */ /* 0x000fe20003800000 */
[----:B------:R-:W-:Y:S02]  /*22da0*/  IMAD.MOV.U32 R12, RZ, RZ, RZ ;  /* 0x000000ffff0c7224 */ /* 0x000fe400078e00ff */
        /* <DEDUP_REMOVED lines=8> */
.L_x_1428:
[----:B------:R-:W-:Y:S05]  /*22e30*/  BSYNC B0 ;  /* 0x0000000000007941 */ /* 0x000fea0003800000 */
.L_x_1427:
[----:B------:R-:W-:Y:S05]  /*22e40*/  BRA `(.L_x_1429) ;  /* 0xffffffc800447947 */ /* 0x000fea000383ffff */
.L_x_1321:
[----:B------:R-:W-:Y:S01]  /*22e50*/  BSSY B0, `(.L_x_1430) ;  /* 0x0000006000007945 */ /* 0x000fe20003800000 */
[----:B------:R-:W-:-:S07]  /*22e60*/  IMAD.MOV.U32 R15, RZ, RZ, -0x1 ;  /* 0xffffffffff0f7424 */ /* 0x000fce00078e00ff */
[----:B0-----:R-:W-:Y:S05]  /*22e70*/  WARPSYNC.COLLECTIVE R15, `(.L_x_1431) ;  /* 0x000000000f0c7348 */ /* 0x001fea0003c00000 */
[----:B------:R-:W-:Y:S02]  /*22e80*/  ELECT P6, UR62, PT ;  /* 0x00000000003e782f */ /* 0x000fe400038c0000 */
[----:B------:R-:W-:Y:S01]  /*22e90*/  MOV R14, UR62 ;  /* 0x0000003e000e7c02 */ /* 0x000fe20008000f00 */
[----:B0-----:R-:W-:Y:S10]  /*22ea0*/  ENDCOLLECTIVE ;  /* 0x000000000000791b */ /* 0x001ff40003800000 */
.L_x_1431:
[----:B------:R-:W-:Y:S05]  /*22eb0*/  BSYNC B0 ;  /* 0x0000000000007941 */ /* 0x000fea0003800000 */
.L_x_1430:
[----:B------:R-:W-:Y:S05]  /*22ec0*/  BRA `(.L_x_1432) ;  /* 0xffffffc8003c7947 */ /* 0x000fea000383ffff */
.L_x_1324:
[----:B0-----:R0:W1:Y:S02]  /*22ed0*/  SYNCS.PHASECHK.TRANS64.TRYWAIT P2, [R5+URZ+0x13280], R4 ;  /* 0x01328004050075a7 */ /* 0x001064000804017f */
[----:B-1----:R-:W-:Y:S05]  /*22ee0*/  @!P2 NANOSLEEP.SYNCS 0x989680 ;  /* 0x009896800000a95d */ /* 0x002fea0003900000 */
[----:B------:R-:W1:Y:S02]  /*22ef0*/  @!P2 SYNCS.PHASECHK.TRANS64 P2, [R5+URZ+0x13280], R4 ;  /* 0x013280040500a5a7 */ /* 0x000e64000804007f */
[----:B-1----:R-:W-:Y:S05]  /*22f00*/  @!P2 BRA `(.L_x_1324) ;  /* 0xfffffffc00f0a947 */ /* 0x002fea000383ffff */
[----:B------:R-:W-:Y:S05]  /*22f10*/  BRA `(.L_x_1433) ;  /* 0xffffffc800ac7947 */ /* 0x000fea000383ffff */
.L_x_1326:
[----:B-1----:R1:W2:Y:S02]  /*22f20*/  SYNCS.PHASECHK.TRANS64.TRYWAIT P2, [R5+URZ+0x13240], R4 ;  /* 0x01324004050075a7 */ /* 0x0022a4000804017f */
[----:B--2---:R-:W-:Y:S05]  /*22f30*/  @!P2 NANOSLEEP.SYNCS 0x989680 ;  /* 0x009896800000a95d */ /* 0x004fea0003900000 */
[----:B------:R-:W2:Y:S02]  /*22f40*/  @!P2 SYNCS.PHASECHK.TRANS64 P2, [R5+URZ+0x13240], R4 ;  /* 0x013240040500a5a7 */ /* 0x000ea4000804007f */
[----:B--2---:R-:W-:Y:S05]  /*22f50*/  @!P2 BRA `(.L_x_1326) ;  /* 0xfffffffc00f0a947 */ /* 0x004fea000383ffff */
[----:B------:R-:W-:Y:S05]  /*22f60*/  BRA `(.L_x_1434) ;  /* 0xffffffcc00087947 */ /* 0x000fea000383ffff */
.L_x_1329:
        /* <DEDUP_REMOVED lines=8> */
.L_x_1335:
[----:B0-----:R0:W1:Y:S02]  /*22ff0*/  SYNCS.PHASECHK.TRANS64.TRYWAIT P0, [R6+URZ+0x13280], R5 ;  /* 0x01328005060075a7 */ /* 0x001064000800017f */
[----:B-1----:R-:W-:Y:S05]  /*23000*/  @!P0 NANOSLEEP.SYNCS 0x989680 ;  /* 0x009896800000895d */ /* 0x002fea0003900000 */
[----:B------:R-:W1:Y:S02]  /*23010*/  @!P0 SYNCS.PHASECHK.TRANS64 P0, [R6+URZ+0x13280], R5 ;  /* 0x01328005060085a7 */ /* 0x000e64000800007f */
[----:B-1----:R-:W-:Y:S05]  /*23020*/  @!P0 BRA `(.L_x_1335) ;  /* 0xfffffffc00f08947 */ /* 0x002fea000383ffff */
[----:B------:R-:W-:Y:S05]  /*23030*/  BRA `(.L_x_1436) ;  /* 0xffffffd000747947 */ /* 0x000fea000383ffff */
.L_x_1340:
[----:B-1----:R1:W2:Y:S02]  /*23040*/  SYNCS.PHASECHK.TRANS64.TRYWAIT P0, [R6+URZ+0x13240], R5 ;  /* 0x01324005060075a7 */ /* 0x0022a4000800017f */
[----:B--2---:R-:W-:Y:S05]  /*23050*/  @!P0 NANOSLEEP.SYNCS 0x989680 ;  /* 0x009896800000895d */ /* 0x004fea0003900000 */
[----:B------:R-:W2:Y:S02]  /*23060*/  @!P0 SYNCS.PHASECHK.TRANS64 P0, [R6+URZ+0x13240], R5 ;  /* 0x01324005060085a7 */ /* 0x000ea4000800007f */
[----:B--2---:R-:W-:Y:S05]  /*23070*/  @!P0 BRA `(.L_x_1340) ;  /* 0xfffffffc00f08947 */ /* 0x004fea000383ffff */
[----:B------:R-:W-:Y:S05]  /*23080*/  BRA `(.L_x_1437) ;  /* 0xffffffd000f87947 */ /* 0x000fea000383ffff */
.L_x_1346:
[----:B0-----:R0:W1:Y:S02]  /*23090*/  SYNCS.PHASECHK.TRANS64.TRYWAIT P2, [R13+URZ+0x13270], R4 ;  /* 0x013270040d0075a7 */ /* 0x001064000804017f */
[----:B-1----:R-:W-:Y:S05]  /*230a0*/  @!P2 NANOSLEEP.SYNCS 0x989680 ;  /* 0x009896800000a95d */ /* 0x002fea0003900000 */
[----:B------:R-:W1:Y:S02]  /*230b0*/  @!P2 SYNCS.PHASECHK.TRANS64 P2, [R13+URZ+0x13270], R4 ;  /* 0x013270040d00a5a7 */ /* 0x000e64000804007f */
[----:B-1----:R-:W-:Y:S05]  /*230c0*/  @!P2 BRA `(.L_x_1346) ;  /* 0xfffffffc00f0a947 */ /* 0x002fea000383ffff */
[----:B------:R-:W-:Y:S05]  /*230d0*/  BRA `(.L_x_1438) ;  /* 0xffffffd400a07947 */ /* 0x000fea000383ffff */
.L_x_1348:
[----:B0-----:R0:W1:Y:S02]  /*230e0*/  SYNCS.PHASECHK.TRANS64.TRYWAIT P2, [R13+URZ+0x13260], R4 ;  /* 0x013260040d0075a7 */ /* 0x001064000804017f */
[----:B-1----:R-:W-:Y:S05]  /*230f0*/  @!P2 NANOSLEEP.SYNCS 0x989680 ;  /* 0x009896800000a95d */ /* 0x002fea0003900000 */
[----:B------:R-:W1:Y:S02]  /*23100*/  @!P2 SYNCS.PHASECHK.TRANS64 P2, [R13+URZ+0x13260], R4 ;  /* 0x013260040d00a5a7 */ /* 0x000e64000804007f */
[----:B-1----:R-:W-:Y:S05]  /*23110*/  @!P2 BRA `(.L_x_1348) ;  /* 0xfffffffc00f0a947 */ /* 0x002fea000383ffff */
[----:B------:R-:W-:Y:S05]  /*23120*/  BRA `(.L_x_1439) ;  /* 0xffffffd400a87947 */ /* 0x000fea000383ffff */
.L_x_1355:
[----:B0-----:R0:W1:Y:S02]  /*23130*/  SYNCS.PHASECHK.TRANS64.TRYWAIT P0, [R3+URZ+0x13270], R0 ;  /* 0x01327000030075a7 */ /* 0x001064000800017f */
[----:B-1----:R-:W-:Y:S05]  /*23140*/  @!P0 NANOSLEEP.SYNCS 0x989680 ;  /* 0x009896800000895d */ /* 0x002fea0003900000 */
[----:B------:R-:W1:Y:S02]  /*23150*/  @!P0 SYNCS.PHASECHK.TRANS64 P0, [R3+URZ+0x13270], R0 ;  /* 0x01327000030085a7 */ /* 0x000e64000800007f */
[----:B-1----:R-:W-:Y:S05]  /*23160*/  @!P0 BRA `(.L_x_1355) ;  /* 0xfffffffc00f08947 */ /* 0x002fea000383ffff */
[----:B------:R-:W-:Y:S05]  /*23170*/  BRA `(.L_x_1440) ;  /* 0xffffffd800f07947 */ /* 0x000fea000383ffff */
.L_x_1357:
[----:B0-----:R0:W1:Y:S02]  /*23180*/  SYNCS.PHASECHK.TRANS64.TRYWAIT P0, [R3+URZ+0x13260], R0 ;  /* 0x01326000030075a7 */ /* 0x001064000800017f */
[----:B-1----:R-:W-:Y:S05]  /*23190*/  @!P0 NANOSLEEP.SYNCS 0x989680 ;  /* 0x009896800000895d */ /* 0x002fea0003900000 */
[----:B------:R-:W1:Y:S02]  /*231a0*/  @!P0 SYNCS.PHASECHK.TRANS64 P0, [R3+URZ+0x13260], R0 ;  /* 0x01326000030085a7 */ /* 0x000e64000800007f */
[----:B-1----:R-:W-:Y:S05]  /*231b0*/  @!P0 BRA `(.L_x_1357) ;  /* 0xfffffffc00f08947 */ /* 0x002fea000383ffff */
[----:B------:R-:W-:Y:S05]  /*231c0*/  BRA `(.L_x_1441) ;  /* 0xffffffd800f47947 */ /* 0x000fea000383ffff */
.L_x_1361:
        /* <DEDUP_REMOVED lines=8> */
.L_x_1443:
[----:B------:R-:W-:Y:S05]  /*23250*/  BSYNC B0 ;  /* 0x0000000000007941 */ /* 0x000fea0003800000 */
.L_x_1442:
[----:B------:R-:W-:Y:S02]  /*23260*/  IMAD.MOV.U32 R13, RZ, RZ, R24 ;  /* 0x000000ffff0d7224 */ /* 0x000fe400078e0018 */
        /* <DEDUP_REMOVED lines=8> */
.L_x_1444:
        /* <DEDUP_REMOVED lines=11> */
[C---:B------:R-:W-:Y:S01]  /*233a0*/  ISETP.GE.U32.AND P5, PT, R8.reuse, 0x10, PT ;  /* 0x000000100800780c */ /* 0x040fe20003fa6070 */
[----:B--2---:R-:W-:Y:S01]  /*233b0*/  @!P1 IMAD.MOV.U32 R25, RZ, RZ, R2 ;  /* 0x000000ffff199224 */ /* 0x004fe200078e0002 */
[----:B------:R-:W-:-:S03]  /*233c0*/  ISETP.NE.AND P1, PT, R8, RZ, PT ;  /* 0x000000ff0800720c */ /* 0x000fc60003f25270 */
[----:B------:R-:W-:-:S10]  /*233d0*/  IMAD.MOV.U32 R13, RZ, RZ, R25 ;  /* 0x000000ffff0d7224 */ /* 0x000fd400078e0019 */
[----:B------:R-:W-:Y:S05]  /*233e0*/  WARPSYNC.COLLECTIVE R15, `(.L_x_1445) ;  /* 0x000000000f087348 */ /* 0x000fea0003c00000 */
[----:B------:R0:W1:Y:S02]  /*233f0*/  SHFL.UP P6, R14, R13, R12, R11 ;  /* 0x0400000c0d0e7389 */ /* 0x00006400000c000b */
[----:B01----:R-:W-:Y:S01]  /*23400*/  ENDCOLLECTIVE ;  /* 0x000000000000791b */ /* 0x003fe20003800000 */
.L_x_1445:
[----:B------:R-:W-:Y:S01]  /*23410*/  IMAD.MOV.U32 R12, RZ, RZ, 0x2 ;  /* 0x00000002ff0c7424 */ /* 0x000fe200078e00ff */
[----:B------:R-:W-:-:S05]  /*23420*/  SEL R4, R14, RZ, P1 ;  /* 0x000000ff0e047207 */ /* 0x000fca0000800000 */
[----:B------:R-:W-:-:S04]  /*23430*/  IMAD.IADD R4, R25, 0x1, R4 ;  /* 0x0000000119047824 */ /* 0x000fc800078e0204 */
[----:B------:R-:W-:-:S07]  /*23440*/  IMAD.MOV.U32 R13, RZ, RZ, R4 ;  /* 0x000000ffff0d7224 */ /* 0x000fce00078e0004 */
[----:B------:R-:W-:Y:S05]  /*23450*/  WARPSYNC.COLLECTIVE R15, `(.L_x_1446) ;  /* 0x000000000f087348 */ /* 0x000fea0003c00000 */
[----:B------:R0:W1:Y:S02]  /*23460*/  SHFL.UP P6, R14, R13, R12, R11 ;  /* 0x0400000c0d0e7389 */ /* 0x00006400000c000b */
[----:B01----:R-:W-:Y:S01]  /*23470*/  ENDCOLLECTIVE ;  /* 0x000000000000791b */ /* 0x003fe20003800000 */
.L_x_1446:
[----:B------:R-:W-:Y:S01]  /*23480*/  IMAD.MOV.U32 R12, RZ, RZ, 0x4 ;  /* 0x00000004ff0c7424 */ /* 0x000fe200078e00ff */
[----:B------:R-:W-:-:S05]  /*23490*/  SEL R3, R14, RZ, P2 ;  /* 0x000000ff0e037207 */ /* 0x000fca0001000000 */
[----:B------:R-:W-:-:S04]  /*234a0*/  IMAD.IADD R6, R4, 0x1, R3 ;  /* 0x0000000104067824 */ /* 0x000fc800078e0203 */
[----:B------:R-:W-:-:S07]  /*234b0*/  IMAD.MOV.U32 R13, RZ, RZ, R6 ;  /* 0x000000ffff0d7224 */ /* 0x000fce00078e0006 */
[----:B------:R-:W-:Y:S05]  /*234c0*/  WARPSYNC.COLLECTIVE R15, `(.L_x_1447) ;  /* 0x000000000f087348 */ /* 0x000fea0003c00000 */
[----:B------:R0:W1:Y:S02]  /*234d0*/  SHFL.UP P6, R14, R13, R12, R11 ;  /* 0x0400000c0d0e7389 */ /* 0x00006400000c000b */
[----:B01----:R-:W-:Y:S01]  /*234e0*/  ENDCOLLECTIVE ;  /* 0x000000000000791b */ /* 0x003fe20003800000 */
.L_x_1447:
[----:B------:R-:W-:Y:S01]  /*234f0*/  IMAD.MOV.U32 R12, RZ, RZ, 0x8 ;  /* 0x00000008ff0c7424 */ /* 0x000fe200078e00ff */
[----:B------:R-:W-:-:S05]  /*23500*/  SEL R3, R14, RZ, P3 ;  /* 0x000000ff0e037207 */ /* 0x000fca0001800000 */
[----:B------:R-:W-:-:S04]  /*23510*/  IMAD.IADD R2, R6, 0x1, R3 ;  /* 0x0000000106027824 */ /* 0x000fc800078e0203 */
[----:B------:R-:W-:-:S07]  /*23520*/  IMAD.MOV.U32 R13, RZ, RZ, R2 ;  /* 0x000000ffff0d7224 */ /* 0x000fce00078e0002 */
[----:B------:R-:W-:Y:S05]  /*23530*/  WARPSYNC.COLLECTIVE R15, `(.L_x_1448) ;  /* 0x000000000f087348 */ /* 0x000fea0003c00000 */
[----:B------:R0:W1:Y:S02]  /*23540*/  SHFL.UP P6, R14, R13, R12, R11 ;  /* 0x0400000c0d0e7389 */ /* 0x00006400000c000b */
[----:B01----:R-:W-:Y:S01]  /*23550*/  ENDCOLLECTIVE ;  /* 0x000000000000791b */ /* 0x003fe20003800000 */
.L_x_1448:
[----:B------:R-:W-:Y:S01]  /*23560*/  IMAD.MOV.U32 R12, RZ, RZ, 0x10 ;  /* 0x00000010ff0c7424 */ /* 0x000fe200078e00ff */
[----:B------:R-:W-:-:S05]  /*23570*/  SEL R3, R14, RZ, P4 ;  /* 0x000000ff0e037207 */ /* 0x000fca0002000000 */
[----:B------:R-:W-:-:S04]  /*23580*/  IMAD.IADD R3, R2, 0x1, R3 ;  /* 0x0000000102037824 */ /* 0x000fc800078e0203 */
[----:B------:R-:W-:-:S07]  /*23590*/  IMAD.MOV.U32 R13, RZ, RZ, R3 ;  /* 0x000000ffff0d7224 */ /* 0x000fce00078e0003 */
[----:B------:R-:W-:Y:S05]  /*235a0*/  WARPSYNC.COLLECTIVE R15, `(.L_x_1449) ;  /* 0x000000000f087348 */ /* 0x000fea0003c00000 */
[----:B------:R0:W1:Y:S02]  /*235b0*/  SHFL.UP P6, R14, R13, R12, R11 ;  /* 0x0400000c0d0e7389 */ /* 0x00006400000c000b */
[----:B01----:R-:W-:Y:S01]  /*235c0*/  ENDCOLLECTIVE ;  /* 0x000000000000791b */ /* 0x003fe20003800000 */
.L_x_1449:
        /* <DEDUP_REMOVED lines=8> */
.L_x_1450:
[----:B------:R-:W-:Y:S05]  /*23650*/  BRA `(.L_x_1451) ;  /* 0xffffffdc00747947 */ /* 0x000fea000383ffff */
.L_x_1366:
[----:B------:R-:W-:Y:S01]  /*23660*/  BSSY B0, `(.L_x_1452) ;  /* 0x0000008000007945 */ /* 0x000fe20003800000 */
[----:B-----5:R-:W-:Y:S02]  /*23670*/  IMAD.MOV.U32 R13, RZ, RZ, R25 ;  /* 0x000000ffff0d7224 */ /* 0x020fe400078e0019 */
[----:B------:R-:W-:Y:S02]  /*23680*/  IMAD.MOV.U32 R12, RZ, RZ, 0x1 ;  /* 0x00000001ff0c7424 */ /* 0x000fe400078e00ff */
[----:B------:R-:W-:Y:S02]  /*23690*/  IMAD.MOV.U32 R11, RZ, RZ, RZ ;  /* 0x000000ffff0b7224 */ /* 0x000fe400078e00ff */
[----:B------:R-:W-:-:S07]  /*236a0*/  IMAD.MOV.U32 R15, RZ, RZ, -0x1 ;  /* 0xffffffffff0f7424 */ /* 0x000fce00078e00ff */
[----:B0-----:R-:W-:Y:S05]  /*236b0*/  WARPSYNC.COLLECTIVE R15, `(.L_x_1453) ;  /* 0x000000000f087348 */ /* 0x001fea0003c00000 */
[----:B------:R1:W2:Y:S02]  /*236c0*/  SHFL.UP P6, R14, R13, R12, R11 ;  /* 0x0400000c0d0e7389 */ /* 0x0002a400000c000b */
[----:B012---:R-:W-:Y:S01]  /*236d0*/  ENDCOLLECTIVE ;  /* 0x000000000000791b */ /* 0x007fe20003800000 */
.L_x_1453:
[----:B------:R-:W-:Y:S05]  /*236e0*/  BSYNC B0 ;  /* 0x0000000000007941 */ /* 0x000fea0003800000 */
.L_x_1452:
        /* <DEDUP_REMOVED lines=8> */
.L_x_1454:
[----:B------:R-:W-:Y:S01]  /*23770*/  IMAD.MOV.U32 R12, RZ, RZ, 0x4 ;  /* 0x00000004ff0c7424 */ /* 0x000fe200078e00ff */
[----:B------:R-:W-:-:S05]  /*23780*/  SEL R2, R14, RZ, P2 ;  /* 0x000000ff0e027207 */ /* 0x000fca0001000000 */
[----:B------:R-:W-:-:S04]  /*23790*/  IMAD.IADD R2, R13, 0x1, R2 ;  /* 0x000000010d027824 */ /* 0x000fc800078e0202 */
[----:B------:R-:W-:-:S07]  /*237a0*/  IMAD.MOV.U32 R13, RZ, RZ, R2 ;  /* 0x000000ffff0d7224 */ /* 0x000fce00078e0002 */
[----:B------:R-:W-:Y:S05]  /*237b0*/  WARPSYNC.COLLECTIVE R15, `(.L_x_1455) ;  /* 0x000000000f087348 */ /* 0x000fea0003c00000 */
[----:B------:R0:W1:Y:S02]  /*237c0*/  SHFL.UP P6, R14, R13, R12, R11 ;  /* 0x0400000c0d0e7389 */ /* 0x00006400000c000b */
[----:B01----:R-:W-:Y:S01]  /*237d0*/  ENDCOLLECTIVE ;  /* 0x000000000000791b */ /* 0x003fe20003800000 */
.L_x_1455:
[----:B------:R-:W-:Y:S01]  /*237e0*/  IMAD.MOV.U32 R12, RZ, RZ, 0x8 ;  /* 0x00000008ff0c7424 */ /* 0x000fe200078e00ff */
[----:B------:R-:W-:-:S05]  /*237f0*/  SEL R3, R14, RZ, P3 ;  /* 0x000000ff0e037207 */ /* 0x000fca0001800000 */
[----:B------:R-:W-:-:S04]  /*23800*/  IMAD.IADD R3, R2, 0x1, R3 ;  /* 0x0000000102037824 */ /* 0x000fc800078e0203 */
[----:B------:R-:W-:-:S07]  /*23810*/  IMAD.MOV.U32 R13, RZ, RZ, R3 ;  /* 0x000000ffff0d7224 */ /* 0x000fce00078e0003 */
[----:B------:R-:W-:Y:S05]  /*23820*/  WARPSYNC.COLLECTIVE R15, `(.L_x_1456) ;  /* 0x000000000f087348 */ /* 0x000fea0003c00000 */
[----:B------:R0:W1:Y:S02]  /*23830*/  SHFL.UP P6, R14, R13, R12, R11 ;  /* 0x0400000c0d0e7389 */ /* 0x00006400000c000b */
[----:B01----:R-:W-:Y:S01]  /*23840*/  ENDCOLLECTIVE ;  /* 0x000000000000791b */ /* 0x003fe20003800000 */
.L_x_1456:
[----:B------:R-:W-:Y:S01]  /*23850*/  IMAD.MOV.U32 R12, RZ, RZ, 0x10 ;  /* 0x00000010ff0c7424 */ /* 0x000fe200078e00ff */
[----:B------:R-:W-:-:S05]  /*23860*/  SEL R4, R14, RZ, P4 ;  /* 0x000000ff0e047207 */ /* 0x000fca0002000000 */
[----:B------:R-:W-:-:S04]  /*23870*/  IMAD.IADD R4, R3, 0x1, R4 ;  /* 0x0000000103047824 */ /* 0x000fc800078e0204 */
[----:B------:R-:W-:-:S07]  /*23880*/  IMAD.MOV.U32 R13, RZ, RZ, R4 ;  /* 0x000000ffff0d7224 */ /* 0x000fce00078e0004 */
[----:B------:R-:W-:Y:S05]  /*23890*/  WARPSYNC.COLLECTIVE R15, `(.L_x_1457) ;  /* 0x000000000f087348 */ /* 0x000fea0003c00000 */
[----:B------:R0:W1:Y:S02]  /*238a0*/  SHFL.UP P6, R14, R13, R12, R11 ;  /* 0x0400000c0d0e7389 */ /* 0x00006400000c000b */
[----:B01----:R-:W-:Y:S01]  /*238b0*/  ENDCOLLECTIVE ;  /* 0x000000000000791b */ /* 0x003fe20003800000 */
.L_x_1457:
        /* <DEDUP_REMOVED lines=8> */
.L_x_1458:
[----:B------:R-:W-:Y:S05]  /*23940*/  BRA `(.L_x_1459) ;  /* 0xffffffdc00547947 */ /* 0x000fea000383ffff */
.L_x_1368:
[----:B------:R-:W-:Y:S01]  /*23950*/  BSSY B0, `(.L_x_1460) ;  /* 0x0000006000007945 */ /* 0x000fe20003800000 */
[----:B------:R-:W-:Y:S01]  /*23960*/  PLOP3.LUT P6, PT, P6, PT, PT, 0x8, 0x0 ;  /* 0x000000000000781c */ /* 0x000fe200037ce170 */
[----:B------:R-:W-:-:S12]  /*23970*/  IMAD.MOV.U32 R15, RZ, RZ, -0x1 ;  /* 0xffffffffff0f7424 */ /* 0x000fd800078e00ff */
[----:B0-----:R-:W-:Y:S05]  /*23980*/  WARPSYNC.COLLECTIVE R15, `(.L_x_1461) ;  /* 0x000000000f087348 */ /* 0x001fea0003c00000 */
[----:B------:R-:W-:Y:S01]  /*23990*/  VOTE.ANY R14, PT, P6 ;  /* 0x00000000000e7806 */ /* 0x000fe200030e0100 */
[----:B0-----:R-:W-:Y:S06]  /*239a0*/  ENDCOLLECTIVE ;  /* 0x000000000000791b */ /* 0x001fec0003800000 */
.L_x_1461:
[----:B------:R-:W-:Y:S05]  /*239b0*/  BSYNC B0 ;  /* 0x0000000000007941 */ /* 0x000fea0003800000 */
.L_x_1460:
[----:B------:R-:W-:Y:S02]  /*239c0*/  IMAD.MOV.U32 R2, RZ, RZ, R14 ;  /* 0x000000ffff027224 */ /* 0x000fe400078e000e */
[----:B------:R-:W-:Y:S02]  /*239d0*/  IMAD.MOV.U32 R13, RZ, RZ, R25 ;  /* 0x000000ffff0d7224 */ /* 0x000fe400078e0019 */
[----:B------:R-:W0:Y:S01]  /*239e0*/  POPC R6, R2 ;  /* 0x0000000200067309 */ /* 0x000e220000000000 */
[----:B------:R-:W-:Y:S02]  /*239f0*/  IMAD.MOV.U32 R11, RZ, RZ, 0x1f ;  /* 0x0000001fff0b7424 */ /* 0x000fe400078e00ff */
[----:B------:R-:W-:Y:S02]  /*23a00*/  IMAD.MOV.U32 R15, RZ, RZ, -0x1 ;  /* 0xffffffffff0f7424 */ /* 0x000fe400078e00ff */
[----:B0-----:R-:W-:-:S07]  /*23a10*/  IMAD.MOV.U32 R12, RZ, RZ, R6 ;  /* 0x000000ffff0c7224 */ /* 0x001fce00078e0006 */
[----:B------:R-:W-:Y:S05]  /*23a20*/  WARPSYNC.COLLECTIVE R15, `(.L_x_1462) ;  /* 0x000000000f087348 */ /* 0x000fea0003c00000 */
[----:B------:R0:W1:Y:S02]  /*23a30*/  SHFL.IDX P6, R14, R13, R12, R11 ;  /* 0x0000000c0d0e7389 */ /* 0x00006400000c000b */
[----:B01----:R-:W-:Y:S01]  /*23a40*/  ENDCOLLECTIVE ;  /* 0x000000000000791b */ /* 0x003fe20003800000 */
.L_x_1462:
[----:B------:R-:W-:Y:S01]  /*23a50*/  IMAD.MOV.U32 R25, RZ, RZ, R14 ;  /* 0x000000ffff197224 */ /* 0x000fe200078e000e */
[----:B------:R-:W-:Y:S06]  /*23a60*/  BRA `(.L_x_1463) ;  /* 0xffffffdc00447947 */ /* 0x000fec000383ffff */
.L_x_1370:
[----:B------:R-:W-:Y:S01]  /*23a70*/  BSSY B0, `(.L_x_1464) ;  /* 0x0000007000007945 */ /* 0x000fe20003800000 */
[----:B------:R-:W-:Y:S02]  /*23a80*/  IMAD.MOV.U32 R13, RZ, RZ, R3 ;  /* 0x000000ffff0d7224 */ /* 0x000fe400078e0003 */
[----:B------:R-:W-:Y:S02]  /*23a90*/  IMAD.MOV.U32 R11, RZ, RZ, 0x1f ;  /* 0x0000001fff0b7424 */ /* 0x000fe400078e00ff */
[----:B------:R-:W-:-:S07]  /*23aa0*/  IMAD.MOV.U32 R15, RZ, RZ, -0x1 ;  /* 0xffffffffff0f7424 */ /* 0x000fce00078e00ff */
[----:B012---:R-:W-:Y:S05]  /*23ab0*/  WARPSYNC.COLLECTIVE R15, `(.L_x_1465) ;  /* 0x000000000f087348 */ /* 0x007fea0003c00000 */
[----:B------:R3:W4:Y:S02]  /*23ac0*/  SHFL.IDX P6, R14, R13, R12, R11 ;  /* 0x0000000c0d0e7389 */ /* 0x00072400000c000b */
[----:B01234-:R-:W-:Y:S01]  /*23ad0*/  ENDCOLLECTIVE ;  /* 0x000000000000791b */ /* 0x01ffe20003800000 */
.L_x_1465:
[----:B------:R-:W-:Y:S05]  /*23ae0*/  BSYNC B0 ;  /* 0x0000000000007941 */ /* 0x000fea0003800000 */
.L_x_1464:
[----:B------:R-:W-:Y:S05]  /*23af0*/  BRA `(.L_x_1369) ;  /* 0xffffffdc003c7947 */ /* 0x000fea000383ffff */
.L_x_1374:
[----:B0-----:R0:W1:Y:S02]  /*23b00*/  SYNCS.PHASECHK.TRANS64.TRYWAIT P0, [R8+URZ+0x13220], R0 ;  /* 0x01322000080075a7 */ /* 0x001064000800017f */
[----:B-1----:R-:W-:Y:S05]  /*23b10*/  @!P0 NANOSLEEP.SYNCS 0x989680 ;  /* 0x009896800000895d */ /* 0x002fea0003900000 */
[----:B------:R-:W1:Y:S02]  /*23b20*/  @!P0 SYNCS.PHASECHK.TRANS64 P0, [R8+URZ+0x13220], R0 ;  /* 0x01322000080085a7 */ /* 0x000e64000800007f */
[----:B-1----:R-:W-:Y:S05]  /*23b30*/  @!P0 BRA `(.L_x_1374) ;  /* 0xfffffffc00f08947 */ /* 0x002fea000383ffff */
[----:B------:R-:W-:Y:S05]  /*23b40*/  BRA `(.L_x_1466) ;  /* 0xffffffe000b47947 */ /* 0x000fea000383ffff */
.L_x_1375:
        /* <DEDUP_REMOVED lines=11> */
.L_x_1468:
[----:B------:R-:W-:Y:S05]  /*23c00*/  BSYNC B0 ;  /* 0x0000000000007941 */ /* 0x000fea0003800000 */
.L_x_1467:
[----:B------:R-:W-:Y:S05]  /*23c10*/  BRA `(.L_x_1469) ;  /* 0xffffffe0009c7947 */ /* 0x000fea000383ffff */
.L_x_1376:
[----:B------:R-:W-:Y:S01]  /*23c20*/  BSSY B0, `(.L_x_1470) ;  /* 0x0000006000007945 */ /* 0x000fe20003800000 */
[----:B------:R-:W-:-:S07]  /*23c30*/  IMAD.MOV.U32 R15, RZ, RZ, -0x1 ;  /* 0xffffffffff0f7424 */ /* 0x000fce00078e00ff */
[----:B0-----:R-:W-:Y:S05]  /*23c40*/  WARPSYNC.COLLECTIVE R15, `(.L_x_1471) ;  /* 0x000000000f0c7348 */ /* 0x001fea0003c00000 */
[----:B------:R-:W-:Y:S02]  /*23c50*/  ELECT P6, UR62, PT ;  /* 0x00000000003e782f */ /* 0x000fe400038c0000 */
[----:B------:R-:W-:Y:S01]  /*23c60*/  MOV R14, UR62 ;  /* 0x0000003e000e7c02 */ /* 0x000fe20008000f00 */
[----:B0-----:R-:W-:Y:S10]  /*23c70*/  ENDCOLLECTIVE ;  /* 0x000000000000791b */ /* 0x001ff40003800000 */
.L_x_1471:
[----:B------:R-:W-:Y:S05]  /*23c80*/  BSYNC B0 ;  /* 0x0000000000007941 */ /* 0x000fea0003800000 */
.L_x_1470:
[----:B------:R-:W-:Y:S05]  /*23c90*/  BRA `(.L_x_1472) ;  /* 0xffffffe000907947 */ /* 0x000fea000383ffff */
.L_x_1378:
[----:B0-----:R0:W1:Y:S02]  /*23ca0*/  SYNCS.PHASECHK.TRANS64.TRYWAIT P1, [R6+URZ], R3 ;  /* 0x00000003060075a7 */ /* 0x001064000802017f */
[----:B-1----:R-:W-:Y:S05]  /*23cb0*/  @!P1 NANOSLEEP.SYNCS 0x989680 ;  /* 0x009896800000995d */ /* 0x002fea0003900000 */
[----:B------:R-:W1:Y:S02]  /*23cc0*/  @!P1 SYNCS.PHASECHK.TRANS64 P1, [R6+URZ], R3 ;  /* 0x00000003060095a7 */ /* 0x000e64000802007f */
[----:B-1----:R-:W-:Y:S05]  /*23cd0*/  @!P1 BRA `(.L_x_1378) ;  /* 0xfffffffc00f09947 */ /* 0x002fea000383ffff */
[----:B------:R-:W-:Y:S05]  /*23ce0*/  BRA `(.L_x_1473) ;  /* 0xffffffe000c47947 */ /* 0x000fea000383ffff */
.L_x_1379:
[----:B-1----:R1:W2:Y:S02]  /*23cf0*/  SYNCS.PHASECHK.TRANS64.TRYWAIT P1, [R7+URZ], R0 ;  /* 0x00000000070075a7 */ /* 0x0022a4000802017f */
[----:B--2---:R-:W-:Y:S05]  /*23d00*/  @!P1 NANOSLEEP.SYNCS 0x989680 ;  /* 0x009896800000995d */ /* 0x004fea0003900000 */
[----:B------:R-:W2:Y:S02]  /*23d10*/  @!P1 SYNCS.PHASECHK.TRANS64 P1, [R7+URZ], R0 ;  /* 0x00000000070095a7 */ /* 0x000ea4000802007f */
[----:B--2---:R-:W-:Y:S05]  /*23d20*/  @!P1 BRA `(.L_x_1379) ;  /* 0xfffffffc00f09947 */ /* 0x004fea000383ffff */
[----:B------:R-:W-:Y:S05]  /*23d30*/  BRA `(.L_x_1474) ;  /* 0xffffffe000b87947 */ /* 0x000fea000383ffff */
.L_x_1381:
[----:B--2---:R2:W3:Y:S02]  /*23d40*/  SYNCS.PHASECHK.TRANS64.TRYWAIT P1, [R2+URZ+0x13260], R3 ;  /* 0x01326003020075a7 */ /* 0x0044e4000802017f */
[----:B---3--:R-:W-:Y:S05]  /*23d50*/  @!P1 NANOSLEEP.SYNCS 0x989680 ;  /* 0x009896800000995d */ /* 0x008fea0003900000 */
[----:B------:R-:W3:Y:S02]  /*23d60*/  @!P1 SYNCS.PHASECHK.TRANS64 P1, [R2+URZ+0x13260], R3 ;  /* 0x01326003020095a7 */ /* 0x000ee4000802007f */
[----:B---3--:R-:W-:Y:S05]  /*23d70*/  @!P1 BRA `(.L_x_1381) ;  /* 0xfffffffc00f09947 */ /* 0x008fea000383ffff */
[----:B------:R-:W-:Y:S05]  /*23d80*/  BRA `(.L_x_1475) ;  /* 0xffffffe000b87947 */ /* 0x000fea000383ffff */
.L_x_1383:
[----:B---3--:R3:W4:Y:S02]  /*23d90*/  SYNCS.PHASECHK.TRANS64.TRYWAIT P1, [R5+URZ+0x13260], R0 ;  /* 0x01326000050075a7 */ /* 0x008724000802017f */
[----:B----4-:R-:W-:Y:S05]  /*23da0*/  @!P1 NANOSLEEP.SYNCS 0x989680 ;  /* 0x009896800000995d */ /* 0x010fea0003900000 */
[----:B------:R-:W4:Y:S02]  /*23db0*/  @!P1 SYNCS.PHASECHK.TRANS64 P1, [R5+URZ+0x13260], R0 ;  /* 0x01326000050095a7 */ /* 0x000f24000802007f */
[----:B----4-:R-:W-:Y:S05]  /*23dc0*/  @!P1 BRA `(.L_x_1383) ;  /* 0xfffffffc00f09947 */ /* 0x010fea000383ffff */
[----:B------:R-:W-:Y:S05]  /*23dd0*/  BRA `(.L_x_1476) ;  /* 0xffffffe000b87947 */ /* 0x000fea000383ffff */
.L_x_1385:
[----:B----4-:R4:W0:Y:S02]  /*23de0*/  SYNCS.PHASECHK.TRANS64.TRYWAIT P0, [R2+URZ+0x13280], R3 ;  /* 0x01328003020075a7 */ /* 0x010824000800017f */
[----:B0-----:R-:W-:Y:S05]  /*23df0*/  @!P0 NANOSLEEP.SYNCS 0x989680 ;  /* 0x009896800000895d */ /* 0x001fea0003900000 */
[----:B------:R-:W0:Y:S02]  /*23e00*/  @!P0 SYNCS.PHASECHK.TRANS64 P0, [R2+URZ+0x13280], R3 ;  /* 0x01328003020085a7 */ /* 0x000e24000800007f */
[----:B0-----:R-:W-:Y:S05]  /*23e10*/  @!P0 BRA `(.L_x_1385) ;  /* 0xfffffffc00f08947 */ /* 0x001fea000383ffff */
[----:B------:R-:W-:Y:S05]  /*23e20*/  BRA `(.L_x_1386) ;  /* 0xffffffe000b47947 */ /* 0x000fea000383ffff */
.L_x_1477:
        /* <DEDUP_REMOVED lines=13> */
.L_x_2167:


//--------------------- .text._ZN7cutlass13device_kernelIN5flash11enable_sm90INS1_16FlashAttnFwdSm90INS1_25CollectiveMainloopFwdSm90ILi2EN4cute5tupleIJNS5_1CILi1EEES8_S8_EEENS6_IJNS7_ILi192EEENS7_ILi160EEENS7_ILi64EEEEEELi64ENS_12float_e4m3_tEfNS_4arch4Sm90ELb1ELb0ELb1ELb0ELb0ELb0ELb0ELb1ELb1ELb0ELb0ELb0EEENS1_21CollectiveEpilogueFwdINS6_IJSA_SC_SB_EEES9_NS_10bfloat16_tESG_Li384ELb0ELb0ELb0ELb1EEENS1_30DynamicPersistentTileSchedulerILi384ELi128ELb0ELb0ELb1EEEEEEEEEvNT_6ParamsE --------------------------
	.section	.text._ZN7cutlass13device_kernelIN5flash11enable_sm90INS1_16FlashAttnFwdSm90INS1_25CollectiveMainloopFwdSm90ILi2EN4cute5tupleIJNS5_1CILi1EEES8_S8_EEENS6_IJNS7_ILi192EEENS7_ILi160EEENS7_ILi64EEEEEELi64ENS_12float_e4m3_tEfNS_4arch4Sm90ELb1ELb0ELb1ELb0ELb0ELb0ELb0ELb1ELb1ELb0ELb0ELb0EEENS1_21CollectiveEpilogueFwdINS6_IJSA_SC_SB_EEES9_NS_10bfloat16_tESG_Li384ELb0ELb0ELb0ELb1EEENS1_30DynamicPersistentTileSchedulerILi384ELi128ELb0ELb0ELb1EEEEEEEEEvNT_6ParamsE,"ax",@progbits
	.align	128
.text._ZN7cutlass13device_kernelIN5flash11enable_sm90INS1_16FlashAttnFwdSm90INS1_25CollectiveMainloopFwdSm90ILi2EN4cute5tupleIJNS5_1CILi1EEES8_S8_EEENS6_IJNS7_ILi192EEENS7_ILi160EEENS7_ILi64EEEEEELi64ENS_12float_e4m3_tEfNS_4arch4Sm90ELb1ELb0ELb1ELb0ELb0ELb0ELb0ELb1ELb1ELb0ELb0ELb0EEENS1_21CollectiveEpilogueFwdINS6_IJSA_SC_SB_EEES9_NS_10bfloat16_tESG_Li384ELb0ELb0ELb0ELb1EEENS1_30DynamicPersistentTileSchedulerILi384ELi128ELb0ELb0ELb1EEEEEEEEEvNT_6ParamsE:
        .type           _ZN7cutlass13device_kernelIN5flash11enable_sm90INS1_16FlashAttnFwdSm90INS1_25CollectiveMainloopFwdSm90ILi2EN4cute5tupleIJNS5_1CILi1EEES8_S8_EEENS6_IJNS7_ILi192EEENS7_ILi160EEENS7_ILi64EEEEEELi64ENS_12float_e4m3_tEfNS_4arch4Sm90ELb1ELb0ELb1ELb0ELb0ELb0ELb0ELb1ELb1ELb0ELb0ELb0EEENS1_21CollectiveEpilogueFwdINS6_IJSA_SC_SB_EEES9_NS_10bfloat16_tESG_Li384ELb0ELb0ELb0ELb1EEENS1_30DynamicPersistentTileSchedulerILi384ELi128ELb0ELb0ELb1EEEEEEEEEvNT_6ParamsE,@function
        .size           _ZN7cutlass13device_kernelIN5flash11enable_sm90INS1_16FlashAttnFwdSm90INS1_25CollectiveMainloopFwdSm90ILi2EN4cute5tupleIJNS5_1CILi1EEES8_S8_EEENS6_IJNS7_ILi192EEENS7_ILi160EEENS7_ILi64EEEEEELi64ENS_12float_e4m3_tEfNS_4arch4Sm90ELb1ELb0ELb1ELb0ELb0ELb0ELb0ELb1ELb1ELb0ELb0ELb0EEENS1_21CollectiveEpilogueFwdINS6_IJSA_SC_SB_EEES9_NS_10bfloat16_tESG_Li384ELb0ELb0ELb0ELb1EEENS1_30DynamicPersistentTileSchedulerILi384ELi128ELb0ELb0ELb1EEEEEEEEEvNT_6ParamsE,(.L_x_2168 - _ZN7cutlass13device_kernelIN5flash11enable_sm90INS1_16FlashAttnFwdSm90INS1_25CollectiveMainloopFwdSm90ILi2EN4cute5tupleIJNS5_1CILi1EEES8_S8_EEENS6_IJNS7_ILi192EEENS7_ILi160EEENS7_ILi64EEEEEELi64ENS_12float_e4m3_tEfNS_4arch4Sm90ELb1ELb0ELb1ELb0ELb0ELb0ELb0ELb1ELb1ELb0ELb0ELb0EEENS1_21CollectiveEpilogueFwdINS6_IJSA_SC_SB_EEES9_NS_10bfloat16_tESG_Li384ELb0ELb0ELb0ELb1EEENS1_30DynamicPersistentTileSchedulerILi384ELi128ELb0ELb0ELb1EEEEEEEEEvNT_6ParamsE)
        .other          _ZN7cutlass13device_kernelIN5flash11enable_sm90INS1_16FlashAttnFwdSm90INS1_25CollectiveMainloopFwdSm90ILi2EN4cute5tupleIJNS5_1CILi1EEES8_S8_EEENS6_IJNS7_ILi192EEENS7_ILi160EEENS7_ILi64EEEEEELi64ENS_12float_e4m3_tEfNS_4arch4Sm90ELb1ELb0ELb1ELb0ELb0ELb0ELb0ELb1ELb1ELb0ELb0ELb0EEENS1_21CollectiveEpilogueFwdINS6_IJSA_SC_SB_EEES9_NS_10bfloat16_tESG_Li384ELb0ELb0ELb0ELb1EEENS1_30DynamicPersistentTileSchedulerILi384ELi128ELb0ELb0ELb1EEEEEEEEEvNT_6ParamsE,@"STO_CUDA_ENTRY STV_DEFAULT"
_ZN7cutlass13device_kernelIN5flash11enable_sm90INS1_16FlashAttnFwdSm90INS1_25CollectiveMainloopFwdSm90ILi2EN4cute5tupleIJNS5_1CILi1EEES8_S8_EEENS6_IJNS7_ILi192EEENS7_ILi160EEENS7_ILi64EEEEEELi64ENS_12float_e4m3_tEfNS_4arch4Sm90ELb1ELb0ELb1ELb0ELb0ELb0ELb0ELb1ELb1ELb0ELb0ELb0EEENS1_21CollectiveEpilogueFwdINS6_IJSA_SC_SB_EEES9_NS_10bfloat16_tESG_Li384ELb0ELb0ELb0ELb1EEENS1_30DynamicPersistentTileSchedulerILi384ELi128ELb0ELb0ELb1EEEEEEEEEvNT_6ParamsE:
[----:B------:R-:W1:Y:S02]  /*0000*/  LDC R1, c[0x0][0x28] ;  /* 0x00000a00ff017b82 */ /* 0x000e640000000800 */
[----:B-1----:R-:W-:Y:S01]  /*0010*/  VIADD R1, R1, 0xfffffff0 ;  /* 0xfffffff001017836 */ /* 0x002fe20000000000 */
[----:B------:R-:W1:Y:S01]  /*0020*/  S2R R3, SR_TID.X ;  /* 0x0000000000037919 */ /* 0x000e620000002100 */
[----:B------:R-:W-:Y:S01]  /*0030*/  ELECT P0, URZ, PT ;  /* 0x00000000003f782f */ /* 0x000fe20003800000 */
[----:B------:R-:W-:Y:S01]  /*0040*/  BSSY B0, `(.L_x_1478) ;  /* 0x0000013000007945 */ /* 0x000fe20003800000 */
[----:B-1----:R-:W-:-:S05]  /*0050*/  SHF.R.U32.HI R0, RZ, 0x5, R3 ;  /* 0x00000005ff007819 */ /* 0x002fca0000011603 */
[----:B------:R-:W1:Y:S02]  /*0060*/  SHFL.IDX PT, R2, R0, RZ, 0x1f ;  /* 0x00001fff00027589 */ /* 0x000e6400000e0000 */
[----:B-1----:R-:W-:-:S13]  /*0070*/  ISETP.EQ.AND P0, PT, R2, RZ, P0 ;  /* 0x000000ff0200720c */ /* 0x002fda0000702270 */
        /* <DEDUP_REMOVED lines=15> */
.L_x_1479:
[----:B------:R-:W-:Y:S05]  /*0170*/  BSYNC B0 ;  /* 0x0000000000007941 */ /* 0x000fea0003800000 */
.L_x_1478:
[----:B------:R-:W-:Y:S01]  /*0180*/  VOTEU.ANY UP0, P0 ;  /* 0x00000000003f7886 */ /* 0x000fe20000000100 */
[----:B------:R-:W1:Y:S01]  /*0190*/  SHFL.IDX PT, R2, R0, RZ, 0x1f ;  /* 0x00001fff00027589 */ /* 0x000e6200000e0000 */
[----:B------:R-:W-:Y:S01]  /*01a0*/  UMOV UR4, 0x1 ;  /* 0x0000000100047882 */ /* 0x000fe20000000000 */
[----:B------:R-:W-:Y:S02]  /*01b0*/  VOTEU.ANY UP1, P0 ;  /* 0x00000000003f7886 */ /* 0x000fe40000020100 */
[----:B------:R-:W2:Y:S01]  /*01c0*/  @UP0 S2UR UR7, SR_CgaCtaId ;  /* 0x00000000000709c3 */ /* 0x000ea20000008800 */
[----:B------:R-:W-:Y:S01]  /*01d0*/  @UP0 UMOV UR6, 0x400 ;  /* 0x0000040000060882 */ /* 0x000fe20000000000 */
[----:B------:R-:W-:-:S04]  /*01e0*/  @UP0 UIADD3 UR4, -UR4, 0x100000, URZ ;  /* 0x0010000004040890 */ /* 0x000fc8000fffe13f */
[----:B------:R-:W-:Y:S02]  /*01f0*/  @UP0 USHF.L.U32 UR5, UR4, 0xb, URZ ;  /* 0x0000000b04050899 */ /* 0x000fe4000800063f */
[----:B------:R-:W-:Y:S01]  /*0200*/  @UP0 USHF.L.U32 UR4, UR4, 0x1, URZ ;  /* 0x0000000104040899 */ /* 0x000fe2000800063f */
[----:B-1----:R-:W-:Y:S02]  /*0210*/  ISETP.NE.AND P1, PT, R2, RZ, PT ;  /* 0x000000ff0200720c */ /* 0x002fe40003f25270 */
[----:B------:R-:W-:Y:S01]  /*0220*/  SHF.R.U32.HI R2, RZ, 0x7, R3 ;  /* 0x00000007ff027819 */ /* 0x000fe20000011603 */
[----:B--2---:R-:W-:Y:S01]  /*0230*/  @UP0 ULEA UR6, UR7, UR6, 0x18 ;  /* 0x0000000607060291 */ /* 0x004fe2000f8ec03f */
[----:B------:R-:W-:-:S04]  /*0240*/  VOTEU.ANY UP0, P0 ;  /* 0x00000000003f7886 */ /* 0x000fc80000000100 */
[----:B------:R-:W1:Y:S04]  /*0250*/  SHFL.IDX PT, R2, R2, RZ, 0x1f ;  /* 0x00001fff02027589 */ /* 0x000e6800000e0000 */
[----:B------:R-:W2:Y:S03]  /*0260*/  FENCE.VIEW.ASYNC.S ;  /* 0x00000000000073c6 */ /* 0x000ea60000000000 */
[----:B--2---:R2:W3:Y:S01]  /*0270*/  @UP0 SYNCS.EXCH.64 URZ, [UR6+0x13200], UR4 ;  /* 0x01320004063f05b2 */ /* 0x0044e20008000100 */
[----:B------:R2:W4:Y:S01]  /*0280*/  @UP1 SYNCS.EXCH.64 URZ, [UR6+0x13220], UR4 ;  /* 0x01322004063f15b2 */ /* 0x0005220008000100 */
[----:B------:R-:W-:Y:S05]  /*0290*/  @P1 BRA `(.L_x_1480) ;  /* 0x0000000000481947 */ /* 0x000fea0003800000 */
[----:B--2---:R-:W2:Y:S01]  /*02a0*/  S2UR UR5, SR_CgaCtaId ;  /* 0x00000000000579c3 */ /* 0x004ea20000008800 */
[----:B------:R-:W-:Y:S01]  /*02b0*/  UMOV UR4, 0x400 ;  /* 0x0000040000047882 */ /* 0x000fe20000000000 */
[----:B------:R-:W-:Y:S01]  /*02c0*/  UMOV UR6, 0x1 ;  /* 0x0000000100067882 */ /* 0x000fe20000000000 */
[----:B------:R-:W-:Y:S01]  /*02d0*/  UMOV UR9, 0x3 ;  /* 0x0000000300097882 */ /* 0x000fe20000000000 */
[----:B------:R-:W-:-:S04]  /*02e0*/  UIADD3 UR6, -UR6, 0x100000, URZ ;  /* 0x0010000006067890 */ /* 0x000fc8000fffe13f */
[----:B------:R-:W-:Y:S02]  /*02f0*/  USHF.L.U32 UR7, UR6, 0xb, URZ ;  /* 0x0000000b06077899 */ /* 0x000fe4000800063f */
[----:B------:R-:W-:Y:S01]  /*0300*/  USHF.L.U32 UR6, UR6, 0x1, URZ ;  /* 0x0000000106067899 */ /* 0x000fe2000800063f */
[----:B------:R-:W-:Y:S01]  /*0310*/  ELECT P0, URZ, PT ;  /* 0x00000000003f782f */ /* 0x000fe20003800000 */
[----:B--2---:R-:W-:Y:S02]  /*0320*/  ULEA UR8, UR5, UR4, 0x18 ;  /* 0x0000000405087291 */ /* 0x004fe4000f8ec03f */
[----:B------:R-:W-:-:S04]  /*0330*/  UIADD3 UR4, -UR9, 0x100000, URZ ;  /* 0x0010000009047890 */ /* 0x000fc8000fffe13f */
[----:B------:R-:W-:Y:S02]  /*0340*/  USHF.L.U32 UR5, UR4, 0xb, URZ ;  /* 0x0000000b04057899 */ /* 0x000fe4000800063f */
[----:B------:R-:W-:Y:S01]  /*0350*/  USHF.L.U32 UR4, UR4, 0x1, URZ ;  /* 0x0000000104047899 */ /* 0x000fe2000800063f */
[----:B------:R-:W2:Y:S03]  /*0360*/  FENCE.VIEW.ASYNC.S ;  /* 0x00000000000073c6 */ /* 0x000ea60000000000 */
[----:B--2---:R2:W1:Y:S08]  /*0370*/  SYNCS.EXCH.64 URZ, [UR8+0x13230], UR6 ;  /* 0x01323006083f75b2 */ /* 0x0044700008000100 */
[----:B------:R2:W1:Y:S01]  /*0380*/  SYNCS.EXCH.64 URZ, [UR8+0x13240], UR4 ;  /* 0x01324004083f75b2 */ /* 0x0004620008000100 */
[----:B------:R2:W1:Y:S01]  /*0390*/  SYNCS.EXCH.64 URZ, [UR8+0x13238], UR6 ;  /* 0x01323806083f75b2 */ /* 0x0004620008000100 */
[----:B------:R2:W1:Y:S01]  /*03a0*/  SYNCS.EXCH.64 URZ, [UR8+0x13248], UR4 ;  /* 0x01324804083f75b2 */ /* 0x0004620008000100 */
[----:B------:R-:W-:Y:S01]  /*03b0*/  NOP ;  /* 0x0000000000007918 */ /* 0x000fe20000000000 */
.L_x_1480:
[----:B------:R-:W5:Y:S01]  /*03c0*/  SHFL.IDX PT, R3, R0, RZ, 0x1f ;  /* 0x00001fff00037589 */ /* 0x000f6200000e0000 */
[----:B------:R-:W-:Y:S01]  /*03d0*/  NOP ;  /* 0x0000000000007918 */ /* 0x000fe20000000000 */
[----:B-----5:R-:W-:-:S13]  /*03e0*/  ISETP.NE.AND P0, PT, R3, RZ, PT ;  /* 0x000000ff0300720c */ /* 0x020fda0003f05270 */
[----:B------:R-:W-:Y:S05]  /*03f0*/  @P0 BRA `(.L_x_1481) ;  /* 0x0000000000480947 */ /* 0x000fea0003800000 */
[----:B--2---:R-:W2:Y:S01]  /*0400*/  S2UR UR5, SR_CgaCtaId ;  /* 0x00000000000579c3 */ /* 0x004ea20000008800 */
[----:B------:R-:W-:Y:S01]  /*0410*/  UMOV UR4, 0x400 ;  /* 0x0000040000047882 */ /* 0x000fe20000000000 */
[----:B------:R-:W-:Y:S01]  /*0420*/  UMOV UR6, 0x80 ;  /* 0x0000008000067882 */ /* 0x000fe20000000000 */
[----:B------:R-:W-:Y:S01]  /*0430*/  UMOV UR7, 0x180 ;  /* 0x0000018000077882 */ /* 0x000fe20000000000 */
[----:B------:R-:W-:Y:S01]  /*0440*/  ELECT P0, URZ, PT ;  /* 0x00000000003f782f */ /* 0x000fe20003800000 */
[----:B--2---:R-:W-:Y:S02]  /*0450*/  ULEA UR8, UR5, UR4, 0x18 ;  /* 0x0000000405087291 */ /* 0x004fe4000f8ec03f */
[----:B------:R-:W-:-:S04]  /*0460*/  UIADD3 UR4, -UR6, 0x100000, URZ ;  /* 0x0010000006047890 */ /* 0x000fc8000fffe13f */
[----:B------:R-:W-:Y:S02]  /*0470*/  USHF.L.U32 UR5, UR4, 0xb, URZ ;  /* 0x0000000b04057899 */ /* 0x000fe4000800063f */
[----:B------:R-:W-:Y:S02]  /*0480*/  USHF.L.U32 UR4, UR4, 0x1, URZ ;  /* 0x0000000104047899 */ /* 0x000fe4000800063f */
        /* <DEDUP_REMOVED lines=9> */
.L_x_1481:
[----:B------:R-:W5:Y:S01]  /*0520*/  SHFL.IDX PT, R3, R0, RZ, 0x1f ;  /* 0x00001fff00037589 */ /* 0x000f6200000e0000 */
[----:B------:R-:W-:Y:S01]  /*0530*/  NOP ;  /* 0x0000000000007918 */ /* 0x000fe20000000000 */
[----:B-----5:R-:W-:-:S13]  /*0540*/  ISETP.NE.AND P0, PT, R3, RZ, PT ;  /* 0x000000ff0300720c */ /* 0x020fda0003f05270 */
[----:B------:R-:W-:Y:S05]  /*0550*/  @P0 BRA `(.L_x_1482) ;  /* 0x0000000000380947 */ /* 0x000fea0003800000 */
[----:B--2---:R-:W2:Y:S01]  /*0560*/  S2UR UR5, SR_CgaCtaId ;  /* 0x00000000000579c3 */ /* 0x004ea20000008800 */
[----:B------:R-:W-:Y:S01]  /*0570*/  UMOV UR4, 0x400 ;  /* 0x0000040000047882 */ /* 0x000fe20000000000 */
[----:B------:R-:W-:Y:S01]  /*0580*/  UMOV UR7, 0x1 ;  /* 0x0000000100077882 */ /* 0x000fe20000000000 */
[----:B------:R-:W-:Y:S01]  /*0590*/  ELECT P0, URZ, PT ;  /* 0x00000000003f782f */ /* 0x000fe20003800000 */
[----:B--2---:R-:W-:Y:S02]  /*05a0*/  ULEA UR6, UR5, UR4, 0x18 ;  /* 0x0000000405067291 */ /* 0x004fe4000f8ec03f */
[----:B------:R-:W-:-:S04]  /*05b0*/  UIADD3 UR4, -UR7, 0x100000, URZ ;  /* 0x0010000007047890 */ /* 0x000fc8000fffe13f */
[----:B------:R-:W-:Y:S02]  /*05c0*/  USHF.L.U32 UR5, UR4, 0xb, URZ ;  /* 0x0000000b04057899 */ /* 0x000fe4000800063f */
[----:B------:R-:W-:Y:S01]  /*05d0*/  USHF.L.U32 UR4, UR4, 0x1, URZ ;  /* 0x0000000104047899 */ /* 0x000fe2000800063f */
[----:B------:R-:W2:Y:S11]  /*05e0*/  FENCE.VIEW.ASYNC.S ;  /* 0x00000000000073c6 */ /* 0x000eb60000000000 */
[----:B--2---:R2:W1:Y:S01]  /*05f0*/  SYNCS.EXCH.64 URZ, [UR6+0x13270], UR4 ;  /* 0x01327004063f75b2 */ /* 0x0044620008000100 */
[----:B------:R2:W1:Y:S01]  /*0600*/  SYNCS.EXCH.64 URZ, [UR6+0x13280], UR4 ;  /* 0x01328004063f75b2 */ /* 0x0004620008000100 */
[----:B------:R2:W1:Y:S01]  /*0610*/  SYNCS.EXCH.64 URZ, [UR6+0x13278], UR4 ;  /* 0x01327804063f75b2 */ /* 0x0004620008000100 */
[----:B------:R2:W1:Y:S01]  /*0620*/  SYNCS.EXCH.64 URZ, [UR6+0x13288], UR4 ;  /* 0x01328804063f75b2 */ /* 0x0004620008000100 */
[----:B------:R-:W-:Y:S01]  /*0630*/  NOP ;  /* 0x0000000000007918 */ /* 0x000fe20000000000 */
.L_x_1482:
        /* <DEDUP_REMOVED lines=22> */
.L_x_1483:
        /* <DEDUP_REMOVED lines=22> */
.L_x_1484:
[----:B-1----:R-:W-:Y:S01]  /*0900*/  ISETP.NE.AND P0, PT, R2, RZ, PT ;  /* 0x000000ff0200720c */ /* 0x002fe20003f05270 */
[----:B------:R-:W-:Y:S01]  /*0910*/  IMAD.MOV.U32 R26, RZ, RZ, 0x1 ;  /* 0x00000001ff1a7424 */ /* 0x000fe200078e00ff */
[----:B------:R-:W-:Y:S01]  /*0920*/  NOP ;  /* 0x0000000000007918 */ /* 0x000fe20000000000 */
[----:B------:R-:W-:-:S03]  /*0930*/  ULDC.64 UR46, c[0x0][0x208] ;  /* 0x00008200002e7ab9 */ /* 0x000fc60000000a00 */
[----:B------:R-:W-:Y:S01]  /*0940*/  SEL R26, R26, 0x2, !P0 ;  /* 0x000000021a1a7807 */ /* 0x000fe20004000000 */
[----:B---34-:R-:W-:Y:S06]  /*0950*/  BAR.SYNC.DEFER_BLOCKING 0x0 ;  /* 0x0000000000007b1d */ /* 0x018fec0000010000 */
[----:B------:R-:W-:Y:S05]  /*0960*/  @!P0 BRA `(.L_x_1485) ;  /* 0x000000c000b48947 */ /* 0x000fea0003800000 */
.L_x_1486:
[----:B------:R-:W-:-:S08]  /*0970*/  NOP ;  /* 0x0000000000007918 */ /* 0x000fd00000000000 */
[----:B------:R-:W1:Y:S02]  /*0980*/  USETMAXREG.TRY_ALLOC.CTAPOOL UP0, 0xa0 ;  /* 0x000000a0000079c8 */ /* 0x000e640008000600 */
[----:B-1----:R-:W-:-:S13]  /*0990*/  PLOP3.LUT P0, PT, PT, PT, UP0, 0x80, 0x0 ;  /* 0x000000000000781c */ /* 0x002fda0003f0f008 */
[----:B------:R-:W-:Y:S05]  /*09a0*/  @!P0 BRA `(.L_x_1486) ;  /* 0xfffffffc00f08947 */ /* 0x000fea000383ffff */
[----:B--2---:R-:W1:Y:S08]  /*09b0*/  S2UR UR7, SR_CTAID.X ;  /* 0x00000000000779c3 */ /* 0x004e700000002500 */
        /* <DEDUP_REMOVED lines=8> */
[----:B------:R-:W-:Y:S01]  /*0a40*/  LOP3.LUT R16, R26, 0x1, RZ, 0xfc, !PT ;  /* 0x000000011a107812 */ /* 0x000fe200078efcff */
[----:B------:R3:W-:Y:S01]  /*0a50*/  STL [R1], RZ ;  /* 0x000000ff01007387 */ /* 0x0007e20000100800 */
[----:B------:R-:W-:Y:S01]  /*0a60*/  ULDC.64 UR36, c[0x0][0x198] ;  /* 0x0000660000247ab9 */ /* 0x000fe20000000a00 */
[----:B------:R-:W-:-:S03]  /*0a70*/  UMOV UR38, URZ ;  /* 0x0000003f00267c82 */ /* 0x000fc60008000000 */
[----:B------:R-:W4:Y:S01]  /*0a80*/  S2UR UR6, SR_SWINHI ;  /* 0x00000000000679c3 */ /* 0x000f220000002f00 */
[----:B--2---:R-:W-:Y:S01]  /*0a90*/  ULEA UR40, UR39, UR40, 0x18 ;  /* 0x0000002827287291 */ /* 0x004fe2000f8ec03f */
[----:B-1----:R-:W-:-:S06]  /*0aa0*/  VIADD R11, R2, 0xffffff80 ;  /* 0xffffff80020b7836 */ /* 0x002fcc0000000000 */
[----:B------:R-:W-:Y:S01]  /*0ab0*/  UMOV UR4, UR40 ;  /* 0x0000002800047c82 */ /* 0x000fe20008000000 */
[----:B----4-:R-:W-:Y:S01]  /*0ac0*/  UMOV UR5, UR6 ;  /* 0x0000000600057c82 */ /* 0x010fe20008000000 */
[----:B------:R-:W-:Y:S01]  /*0ad0*/  IMAD.U32 R22, RZ, RZ, UR4 ;  /* 0x00000004ff167e24 */ /* 0x000fe2000f8e00ff */
[----:B------:R-:W-:Y:S01]  /*0ae0*/  UMOV UR4, UR7 ;  /* 0x0000000700047c82 */ /* 0x000fe20008000000 */
[----:B------:R-:W-:Y:S01]  /*0af0*/  SHF.R.S32.HI R0, RZ, 0x1f, R11 ;  /* 0x0000001fff007819 */ /* 0x000fe2000001140b */
[----:B------:R-:W-:-:S03]  /*0b00*/  IMAD.U32 R23, RZ, RZ, UR5 ;  /* 0x00000005ff177e24 */ /* 0x000fc6000f8e00ff */
[CC--:B------:R-:W-:Y:S02]  /*0b10*/  LEA.HI R3, R0.reuse, R11.reuse, RZ, 0x4 ;  /* 0x0000000b00037211 */ /* 0x0c0fe400078f20ff */
[----:B------:R-:W-:Y:S02]  /*0b20*/  LEA.HI R2, R0, R11, RZ, 0x7 ;  /* 0x0000000b00027211 */ /* 0x000fe400078f38ff */
[----:B------:R-:W-:Y:S02]  /*0b30*/  SHF.R.S32.HI R4, RZ, 0x4, R3 ;  /* 0x00000004ff047819 */ /* 0x000fe40000011403 */
[----:B------:R-:W-:Y:S02]  /*0b40*/  LOP3.LUT R6, R2, 0xffffff80, RZ, 0xc0, !PT ;  /* 0xffffff8002067812 */ /* 0x000fe400078ec0ff */
[C---:B------:R-:W-:Y:S02]  /*0b50*/  LEA.HI R5, R3.reuse, R4, RZ, 0x1 ;  /* 0x0000000403057211 */ /* 0x040fe400078f08ff */
[----:B------:R-:W-:Y:S01]  /*0b60*/  LOP3.LUT R3, R3, 0x3fffff0, RZ, 0xc0, !PT ;  /* 0x03fffff003037812 */ /* 0x000fe200078ec0ff */
[----:B------:R-:W-:Y:S01]  /*0b70*/  IMAD.IADD R10, R11, 0x1, -R6 ;  /* 0x000000010b0a7824 */ /* 0x000fe200078e0a06 */
[----:B------:R-:W-:-:S02]  /*0b80*/  LOP3.LUT R5, R5, 0x1ffffffe, RZ, 0xc0, !PT ;  /* 0x1ffffffe05057812 */ /* 0x000fc400078ec0ff */
[----:B------:R-:W-:Y:S01]  /*0b90*/  SHF.R.S32.HI R12, RZ, 0x7, R2 ;  /* 0x00000007ff0c7819 */ /* 0x000fe20000011402 */
[----:B------:R-:W-:Y:S01]  /*0ba0*/  IMAD.IADD R3, R11, 0x1, -R3 ;  /* 0x000000010b037824 */ /* 0x000fe200078e0a03 */
[----:B------:R-:W-:Y:S01]  /*0bb0*/  SHF.R.S32.HI R6, RZ, 0x1f, R10 ;  /* 0x0000001fff067819 */ /* 0x000fe2000001140a */
[----:B------:R-:W-:Y:S01]  /*0bc0*/  IMAD.IADD R5, R4, 0x1, -R5 ;  /* 0x0000000104057824 */ /* 0x000fe200078e0a05 */
[----:B------:R-:W-:Y:S02]  /*0bd0*/  LEA.HI R4, R0, R11, RZ, 0x5 ;  /* 0x0000000b00047211 */ /* 0x000fe400078f28ff */
[----:B------:R-:W-:Y:S02]  /*0be0*/  LEA.HI R7, R6, R10, RZ, 0x2 ;  /* 0x0000000a06077211 */ /* 0x000fe400078f10ff */
[----:B------:R-:W-:Y:S02]  /*0bf0*/  SHF.R.S32.HI R13, RZ, 0x5, R4 ;  /* 0x00000005ff0d7819 */ /* 0x000fe40000011404 */
[----:B------:R-:W-:-:S02]  /*0c00*/  SHF.R.S32.HI R8, RZ, 0x2, R7 ;  /* 0x00000002ff087819 */ /* 0x000fc40000011407 */
[----:B------:R-:W-:Y:S01]  /*0c10*/  SHF.R.S32.HI R9, RZ, 0x1f, R7 ;  /* 0x0000001fff097819 */ /* 0x000fe20000011407 */
[----:B------:R-:W-:Y:S01]  /*0c20*/  IMAD R2, R13, 0x10, R3 ;  /* 0x000000100d027824 */ /* 0x000fe200078e0203 */
[----:B------:R-:W-:Y:S02]  /*0c30*/  LEA.HI R6, R6, R10, RZ, 0x5 ;  /* 0x0000000a06067211 */ /* 0x000fe400078f28ff */
[----:B------:R-:W-:Y:S01]  /*0c40*/  LEA.HI R9, R9, R8, RZ, 0x3 ;  /* 0x0000000809097211 */ /* 0x000fe200078f18ff */
[----:B------:R-:W-:Y:S01]  /*0c50*/  IMAD R3, R2, 0x8, R5 ;  /* 0x0000000802037824 */ /* 0x000fe200078e0205 */
[----:B------:R-:W-:Y:S01]  /*0c60*/  LEA.HI R0, R0, R11, RZ, 0x3 ;  /* 0x0000000b00007211 */ /* 0x000fe200078f18ff */
[----:B------:R-:W-:Y:S01]  /*0c70*/  IMAD.HI R2, R12, 0x55555556, RZ ;  /* 0x555555560c027827 */ /* 0x000fe200078e02ff */
[----:B------:R-:W-:Y:S02]  /*0c80*/  LOP3.LUT R9, R9, 0xfffffff8, RZ, 0xc0, !PT ;  /* 0xfffffff809097812 */ /* 0x000fe400078ec0ff */
[----:B------:R-:W-:Y:S01]  /*0c90*/  SHF.R.S32.HI R6, RZ, 0x5, R6 ;  /* 0x00000005ff067819 */ /* 0x000fe20000011406 */
[----:B------:R-:W-:Y:S01]  /*0ca0*/  IMAD.SHL.U32 R3, R3, 0x8, RZ ;  /* 0x0000000803037824 */ /* 0x000fe200078e00ff */
[----:B------:R-:W-:Y:S01]  /*0cb0*/  LEA.HI R4, R2, R2, RZ, 0x1 ;  /* 0x0000000202047211 */ /* 0x000fe200078f08ff */
[----:B------:R-:W-:Y:S01]  /*0cc0*/  IMAD.IADD R9, R8, 0x1, -R9 ;  /* 0x0000000108097824 */ /* 0x000fe200078e0a09 */
[----:B------:R-:W-:Y:S01]  /*0cd0*/  LOP3.LUT R2, R0, 0x1ffffff8, RZ, 0xc0, !PT ;  /* 0x1ffffff800027812 */ /* 0x000fe200078ec0ff */
[----:B------:R-:W-:Y:S01]  /*0ce0*/  IMAD.WIDE R22, R3, 0x2, R22 ;  /* 0x0000000203167825 */ /* 0x000fe200078e0216 */
[----:B------:R-:W-:-:S02]  /*0cf0*/  LOP3.LUT R17, R7, 0x7ffffffc, RZ, 0xc0, !PT ;  /* 0x7ffffffc07117812 */ /* 0x000fc400078ec0ff */
[----:B------:R-:W-:Y:S01]  /*0d00*/  SHF.R.S32.HI R156, RZ, 0x3, R0 ;  /* 0x00000003ff9c7819 */ /* 0x000fe20000011400 */
[----:B------:R-:W-:Y:S02]  /*0d10*/  IMAD R4, R4, -0x3, R12 ;  /* 0xfffffffd04047824 */ /* 0x000fe400078e020c */
[----:B------:R-:W-:Y:S02]  /*0d20*/  IMAD R9, R6, 0x10, R9 ;  /* 0x0000001006097824 */ /* 0x000fe400078e0209 */
[----:B------:R-:W-:Y:S02]  /*0d30*/  IMAD.IADD R2, R11, 0x1, -R2 ;  /* 0x000000010b027824 */ /* 0x000fe400078e0a02 */
[----:B------:R-:W-:Y:S02]  /*0d40*/  IMAD R18, R4, 0x40, R9 ;  /* 0x0000004004127824 */ /* 0x000fe400078e0209 */
[----:B------:R-:W-:Y:S02]  /*0d50*/  IMAD.SHL.U32 R4, R2, 0x8, RZ ;  /* 0x0000000802047824 */ /* 0x000fe400078e00ff */
[----:B------:R-:W-:-:S02]  /*0d60*/  IMAD.MOV.U32 R2, RZ, RZ, RZ ;  /* 0x000000ffff027224 */ /* 0x000fc400078e00ff */
[----:B------:R-:W-:Y:S01]  /*0d70*/  IMAD.IADD R17, R10, 0x1, -R17 ;  /* 0x000000010a117824 */ /* 0x000fe200078e0a11 */
[----:B------:R-:W-:-:S05]  /*0d80*/  SHF.R.S32.HI R5, RZ, 0x1f, R4 ;  /* 0x0000001fff057819 */ /* 0x000fca0000011404 */
[----:B------:R3:W-:Y:S02]  /*0d90*/  STL.64 [R1+0x8], R4 ;  /* 0x0000080401007387 */ /* 0x0007e40000100a00 */
.L_x_1536:
        /* <DEDUP_REMOVED lines=11> */
[----:B---34-:R-:W-:Y:S05]  /*0e50*/  @!P0 BRA `(.L_x_1487) ;  /* 0x0000000000208947 */ /* 0x018fea0003800000 */
        /* <DEDUP_REMOVED lines=8> */
.L_x_1487:
[----:B------:R-:W-:Y:S01]  /*0ee0*/  ULDC UR6, c[0x0][0xdc4] ;  /* 0x0003710000067ab9 */ /* 0x000fe20000000800 */
[----:B------:R-:W-:Y:S01]  /*0ef0*/  UMOV UR41, UR7 ;  /* 0x0000000700297c82 */ /* 0x000fe20008000000 */
[----:B------:R-:W-:-:S11]  /*0f00*/  UISETP.NE.AND UP0, UPT, UR6, 0x1, UPT ;  /* 0x000000010600788c */ /* 0x000fd6000bf05270 */
[----:B------:R-:W-:Y:S02]  /*0f10*/  @UP0 ULDC.64 UR10, c[0x0][0xdc8] ;  /* 0x00037200000a0ab9 */ /* 0x000fe40000000a00 */
[----:B------:R-:W-:-:S04]  /*0f20*/  UIMAD.WIDE.U32 UR4, UR7, UR10, URZ ;  /* 0x0000000a070472a5 */ /* 0x000fc8000f8e003f */
[----:B------:R-:W-:-:S04]  /*0f30*/  @UP0 USHF.R.U32.HI UR41, URZ, UR11, UR5 ;  /* 0x0000000b3f290299 */ /* 0x000fc80008011605 */
[----:B------:R-:W-:-:S12]  /*0f40*/  UIMAD UR4, UR41, UR6, URZ ;  /* 0x00000006290472a4 */ /* 0x000fd8000f8e023f */
.L_x_1488:
[----:B------:R-:W1:Y:S01]  /*0f50*/  LDC R41, c[0x0][0x2e0] ;  /* 0x0000b800ff297b82 */ /* 0x000e620000000800 */
[----:B------:R-:W-:Y:S01]  /*0f60*/  ULDC.64 UR10, c[0x0][0x3f8] ;  /* 0x0000fe00000a7ab9 */ /* 0x000fe20000000a00 */
[----:B------:R-:W-:Y:S01]  /*0f70*/  ULDC UR6, c[0x0][0x404] ;  /* 0x0001010000067ab9 */ /* 0x000fe20000000800 */
[----:B------:R-:W-:Y:S01]  /*0f80*/  UISETP.NE.U32.AND UP0, UPT, UR10, URZ, UPT ;  /* 0x0000003f0a00728c */ /* 0x000fe2000bf05070 */
[----:B------:R-:W-:Y:S01]  /*0f90*/  IMAD.MOV.U32 R55, RZ, RZ, RZ ;  /* 0x000000ffff377224 */ /* 0x000fe200078e00ff */
[----:B------:R-:W-:Y:S01]  /*0fa0*/  ULOP3.LUT UR5, URZ, UR41, URZ, 0x33, !UPT ;  /* 0x000000293f057292 */ /* 0x000fe2000f8e333f */
[----:B------:R-:W-:Y:S01]  /*0fb0*/  CS2R R10, SRZ ;  /* 0x00000000000a7805 */ /* 0x000fe2000001ff00 */
[----:B------:R-:W-:Y:S01]  /*0fc0*/  UISETP.NE.AND.EX UP0, UPT, UR11, URZ, UPT, UP0 ;  /* 0x0000003f0b00728c */ /* 0x000fe2000bf05300 */
[----:B------:R-:W2:Y:S01]  /*0fd0*/  LDC R3, c[0x0][0x428] ;  /* 0x00010a00ff037b82 */ /* 0x000ea20000000800 */
[----:B------:R-:W-:Y:S01]  /*0fe0*/  ULDC UR42, c[0x0][0xdac] ;  /* 0x00036b00002a7ab9 */ /* 0x000fe20000000800 */
[----:B------:R-:W-:Y:S01]  /*0ff0*/  ULDC UR43, c[0x0][0xdb8] ;  /* 0x00036e00002b7ab9 */ /* 0x000fe20000000800 */
[----:B------:R-:W-:Y:S01]  /*1000*/  USEL UR6, UR6, 0x1, UP0 ;  /* 0x0000000106067887 */ /* 0x000fe20008000000 */
[----:B------:R-:W-:Y:S01]  /*1010*/  CS2R R12, SRZ ;  /* 0x00000000000c7805 */ /* 0x000fe2000001ff00 */
[----:B------:R-:W-:Y:S01]  /*1020*/  UIADD3 UR42, UR5, UR42, URZ ;  /* 0x0000002a052a7290 */ /* 0x000fe2000fffe03f */
[----:B------:R-:W-:Y:S01]  /*1030*/  CS2R R14, SRZ ;  /* 0x00000000000e7805 */ /* 0x000fe2000001ff00 */
[----:B------:R-:W-:Y:S01]  /*1040*/  UISETP.NE.AND UP1, UPT, UR43, 0x1, UPT ;  /* 0x000000012b00788c */ /* 0x000fe2000bf25270 */
[----:B------:R-:W4:Y:S01]  /*1050*/  LDC R0, c[0x0][0x288] ;  /* 0x0000a200ff007b82 */ /* 0x000f220000000800 */
[----:B------:R-:W-:Y:S01]  /*1060*/  UIMAD UR42, UR42, 0xc0, URZ ;  /* 0x000000c02a2a78a4 */ /* 0x000fe2000f8e023f */
[----:B------:R-:W-:Y:S01]  /*1070*/  CS2R R20, SRZ ;  /* 0x0000000000147805 */ /* 0x000fe2000001ff00 */
[----:B------:R-:W-:Y:S01]  /*1080*/  UIADD3 UR4, UR7, -UR4, URZ ;  /* 0x8000000407047290 */ /* 0x000fe2000fffe03f */
[----:B------:R-:W-:-:S02]  /*1090*/  CS2R R24, SRZ ;  /* 0x0000000000187805 */ /* 0x000fc4000001ff00 */
[----:B------:R-:W-:Y:S01]  /*10a0*/  CS2R R28, SRZ ;  /* 0x00000000001c7805 */ /* 0x000fe2000001ff00 */
[----:B------:R-:W-:Y:S01]  /*10b0*/  ULDC UR7, c[0x0][0xdc4] ;  /* 0x0003710000077ab9 */ /* 0x000fe20000000800 */
[----:B------:R-:W-:Y:S01]  /*10c0*/  CS2R R26, SRZ ;  /* 0x00000000001a7805 */ /* 0x000fe2000001ff00 */
[----:B-1----:R-:W-:Y:S01]  /*10d0*/  IMAD R41, R41, UR6, RZ ;  /* 0x0000000629297c24 */ /* 0x002fe2000f8e02ff */
[----:B------:R-:W-:Y:S01]  /*10e0*/  UIMAD UR8, UR8, UR7, UR4 ;  /* 0x00000007080872a4 */ /* 0x000fe2000f8e0204 */
[----:B------:R-:W-:Y:S01]  /*10f0*/  CS2R R32, SRZ ;  /* 0x0000000000207805 */ /* 0x000fe2000001ff00 */
[----:B------:R-:W-:Y:S01]  /*1100*/  @UP1 ULDC UR6, c[0x0][0xdc0] ;  /* 0x0003700000061ab9 */ /* 0x000fe20000000800 */
[----:B------:R-:W-:Y:S01]  /*1110*/  @UP1 ULDC UR4, c[0x0][0xdbc] ;  /* 0x00036f0000041ab9 */ /* 0x000fe20000000800 */
[----:B------:R-:W-:Y:S01]  /*1120*/  CS2R R30, SRZ ;  /* 0x00000000001e7805 */ /* 0x000fe2000001ff00 */
[----:B------:R-:W-:Y:S01]  /*1130*/  UIMAD.WIDE.U32 UR4, UR8, UR4, URZ ;  /* 0x00000004080472a5 */ /* 0x000fe2000f8e003f */
[----:B------:R-:W-:-:S02]  /*1140*/  CS2R R56, SRZ ;  /* 0x0000000000387805 */ /* 0x000fc4000001ff00 */
[----:B--2---:R-:W-:Y:S01]  /*1150*/  ISETP.NE.AND P0, PT, R3, 0x1, PT ;  /* 0x000000010300780c */ /* 0x004fe20003f05270 */
[----:B------:R-:W-:Y:S01]  /*1160*/  UMOV UR44, UR8 ;  /* 0x00000008002c7c82 */ /* 0x000fe20008000000 */
[----:B------:R-:W-:Y:S01]  /*1170*/  @UP1 USHF.R.U32.HI UR44, URZ, UR6, UR5 ;  /* 0x000000063f2c1299 */ /* 0x000fe20008011605 */
[----:B------:R-:W-:Y:S02]  /*1180*/  CS2R R36, SRZ ;  /* 0x0000000000247805 */ /* 0x000fe4000001ff00 */
[----:B------:R-:W-:Y:S02]  /*1190*/  CS2R R58, SRZ ;  /* 0x00000000003a7805 */ /* 0x000fe4000001ff00 */
[----:B------:R-:W-:Y:S01]  /*11a0*/  CS2R R44, SRZ ;  /* 0x00000000002c7805 */ /* 0x000fe2000001ff00 */
[----:B------:R-:W-:Y:S01]  /*11b0*/  UIADD3 UR4, -UR44, URZ, URZ ;  /* 0x0000003f2c047290 */ /* 0x000fe2000fffe13f */
[----:B------:R-:W-:Y:S01]  /*11c0*/  IMAD.MOV.U32 R60, RZ, RZ, RZ ;  /* 0x000000ffff3c7224 */ /* 0x000fe200078e00ff */
[C---:B----4-:R-:W-:Y:S01]  /*11d0*/  IADD3 R3, R41.reuse, 0x15f, -R0 ;  /* 0x0000015f29037810 */ /* 0x050fe20007ffe800 */
[----:B------:R-:W-:Y:S01]  /*11e0*/  VIADD R0, R41, 0x9f ;  /* 0x0000009f29007836 */ /* 0x000fe20000000000 */
[----:B------:R-:W-:-:S03]  /*11f0*/  UIMAD UR43, UR43, UR4, UR8 ;  /* 0x000000042b2b72a4 */ /* 0x000fc6000f8e0208 */
[----:B---3--:R-:W-:Y:S01]  /*1200*/  VIADD R4, R3, UR42 ;  /* 0x0000002a03047c36 */ /* 0x008fe20008000000 */
[----:B------:R-:W1:Y:S01]  /*1210*/  @P0 LDC R7, c[0x0][0x42c] ;  /* 0x00010b00ff070b82 */ /* 0x000e620000000800 */
[----:B------:R-:W-:-:S04]  /*1220*/  IMAD.HI R3, R0, 0x66666667, RZ ;  /* 0x6666666700037827 */ /* 0x000fc800078e02ff */
[----:B------:R-:W-:Y:S01]  /*1230*/  IMAD.HI R5, R4, 0x66666667, RZ ;  /* 0x6666666704057827 */ /* 0x000fe200078e02ff */
[----:B------:R-:W-:Y:S02]  /*1240*/  SHF.R.U32.HI R4, RZ, 0x1f, R3 ;  /* 0x0000001fff047819 */ /* 0x000fe40000011603 */
[----:B------:R-:W2:Y:S01]  /*1250*/  @P0 LDC R9, c[0x0][0x430] ;  /* 0x00010c00ff090b82 */ /* 0x000ea20000000800 */
[----:B------:R-:W-:Y:S01]  /*1260*/  IMAD.U32 R19, RZ, RZ, UR43 ;  /* 0x0000002bff137e24 */ /* 0x000fe2000f8e00ff */
[----:B------:R-:W-:Y:S02]  /*1270*/  SHF.R.U32.HI R6, RZ, 0x1f, R5 ;  /* 0x0000001fff067819 */ /* 0x000fe40000011605 */
[----:B------:R-:W-:Y:S01]  /*1280*/  LEA.HI.SX32 R4, R3, R4, 0x1a ;  /* 0x0000000403047211 */ /* 0x000fe200078fd2ff */
[----:B------:R-:W-:Y:S01]  /*1290*/  IMAD.MOV.U32 R3, RZ, RZ, RZ ;  /* 0x000000ffff037224 */ /* 0x000fe200078e00ff */
[----:B------:R-:W-:-:S04]  /*12a0*/  LEA.HI.SX32 R5, R5, R6, 0x1a ;  /* 0x0000000605057211 */ /* 0x000fc800078fd2ff */
[----:B------:R-:W-:-:S04]  /*12b0*/  VIMNMX R40, R4, R5, PT ;  /* 0x0000000504287248 */ /* 0x000fc80003fe0100 */
[----:B------:R-:W-:Y:S01]  /*12c0*/  ISETP.GE.AND P1, PT, R40, 0x1, PT ;  /* 0x000000012800780c */ /* 0x000fe20003f26270 */
[----:B-1----:R-:W-:Y:S01]  /*12d0*/  @P0 IMAD.HI.U32 R0, R7, UR43, RZ ;  /* 0x0000002b07000c27 */ /* 0x002fe2000f8e00ff */
[----:B------:R-:W-:-:S04]  /*12e0*/  CS2R R6, SRZ ;  /* 0x0000000000067805 */ /* 0x000fc8000001ff00 */
[----:B--2---:R-:W-:Y:S01]  /*12f0*/  @P0 SHF.R.U32.HI R19, RZ, R9, R0 ;  /* 0x00000009ff130219 */ /* 0x004fe20000011600 */
[----:B------:R-:W-:Y:S01]  /*1300*/  IMAD.MOV.U32 R0, RZ, RZ, RZ ;  /* 0x000000ffff007224 */ /* 0x000fe200078e00ff */
[----:B------:R-:W-:Y:S02]  /*1310*/  PLOP3.LUT P0, PT, PT, PT, PT, 0x80, 0x0 ;  /* 0x000000000000781c */ /* 0x000fe40003f0f070 */
[----:B------:R-:W-:-:S03]  /*1320*/  CS2R R8, SRZ ;  /* 0x0000000000087805 */ /* 0x000fc6000001ff00 */
[----:B------:R-:W-:Y:S08]  /*1330*/  @!P1 BRA `(.L_x_1489) ;  /* 0x000000a400b09947 */ /* 0x000ff00003800000 */
[----:B------:R-:W1:Y:S02]  /*1340*/  S2R R34, SR_TID.X ;  /* 0x0000000000227919 */ /* 0x000e640000002100 */
[----:B-1----:R-:W-:-:S05]  /*1350*/  VIADD R35, R34, 0xffffff80 ;  /* 0xffffff8022237836 */ /* 0x002fca0000000000 */
[----:B------:R-:W-:-:S04]  /*1360*/  SHF.R.S32.HI R34, RZ, 0x1f, R35 ;  /* 0x0000001fff227819 */ /* 0x000fc80000011423 */
[----:B------:R-:W-:-:S04]  /*1370*/  LEA.HI R34, R34, R35, RZ, 0x7 ;  /* 0x0000002322227211 */ /* 0x000fc800078f38ff */
[----:B------:R-:W-:-:S05]  /*1380*/  SHF.R.S32.HI R34, RZ, 0x7, R34 ;  /* 0x00000007ff227819 */ /* 0x000fca0000011422 */
        /* <DEDUP_REMOVED lines=28> */
.L_x_1490:
[----:B------:R-:W1:Y:S01]  /*1550*/  LDC.64 R12, c[0x0][0x990] ;  /* 0x00026400ff0c7b82 */ /* 0x000e620000000a00 */
[----:B------:R-:W2:Y:S01]  /*1560*/  LDL R26, [R1] ;  /* 0x00000000011a7983 */ /* 0x000ea20000100800 */
[----:B------:R-:W-:Y:S01]  /*1570*/  IMAD.U32 R5, RZ, RZ, UR44 ;  /* 0x0000002cff057e24 */ /* 0x000fe2000f8e00ff */
[----:B------:R-:W-:-:S05]  /*1580*/  ULDC UR4, c[0x0][0x9d8] ;  /* 0x0002760000047ab9 */ /* 0x000fca0000000800 */
[----:B------:R-:W3:Y:S01]  /*1590*/  LDC.64 R20, c[0x0][0x998] ;  /* 0x00026600ff147b82 */ /* 0x000ee20000000a00 */
[----:B-1----:R-:W-:-:S04]  /*15a0*/  ISETP.NE.U32.AND P0, PT, R12, RZ, PT ;  /* 0x000000ff0c00720c */ /* 0x002fc80003f05070 */
[----:B------:R-:W-:Y:S02]  /*15b0*/  ISETP.NE.AND.EX P0, PT, R13, RZ, PT, P0 ;  /* 0x000000ff0d00720c */ /* 0x000fe40003f05300 */
[----:B---3--:R-:W-:-:S04]  /*15c0*/  ISETP.NE.U32.AND P1, PT, R20, RZ, PT ;  /* 0x000000ff1400720c */ /* 0x008fc80003f25070 */
[----:B------:R-:W-:-:S07]  /*15d0*/  ISETP.NE.AND.EX P1, PT, R21, RZ, PT, P1 ;  /* 0x000000ff1500720c */ /* 0x000fce0003f25310 */
[----:B------:R-:W1:Y:S01]  /*15e0*/  @P0 LDC.64 R8, c[0x0][0x9a8] ;  /* 0x00026a00ff080b82 */ /* 0x000e620000000a00 */
[----:B------:R-:W-:-:S07]  /*15f0*/  @P0 SHF.R.S32.HI R3, RZ, 0x1f, R5 ;  /* 0x0000001fff030819 */ /* 0x000fce0000011405 */
[----:B------:R-:W3:Y:S01]  /*1600*/  @P1 LDC.64 R10, c[0x0][0x9b8] ;  /* 0x00026e00ff0a1b82 */ /* 0x000ee20000000a00 */
[----:B------:R-:W-:-:S07]  /*1610*/  @P1 SHF.R.S32.HI R5, RZ, 0x1f, R5 ;  /* 0x0000001fff051819 */ /* 0x000fce0000011405 */
[----:B------:R-:W4:Y:S08]  /*1620*/  @P1 LDC.64 R24, c[0x0][0x9c0] ;  /* 0x00027000ff181b82 */ /* 0x000f300000000a00 */
[----:B------:R-:W5:Y:S01]  /*1630*/  @P0 LDC.64 R14, c[0x0][0x9b0] ;  /* 0x00026c00ff0e0b82 */ /* 0x000f620000000a00 */
[----:B-1----:R-:W-:Y:S01]  /*1640*/  @P0 IMAD R0, R3, R8, RZ ;  /* 0x0000000803000224 */ /* 0x002fe200078e02ff */
[----:B------:R-:W-:-:S03]  /*1650*/  @P0 SHF.R.S32.HI R3, RZ, 0x1f, R19 ;  /* 0x0000001fff030819 */ /* 0x000fc60000011413 */
[----:B------:R-:W-:Y:S02]  /*1660*/  @P0 IMAD R9, R9, UR44, R0 ;  /* 0x0000002c09090c24 */ /* 0x000fe4000f8e0200 */
[----:B---3--:R-:W-:Y:S02]  /*1670*/  @P1 IMAD R6, R5, R10, RZ ;  /* 0x0000000a05061224 */ /* 0x008fe400078e02ff */
[----:B------:R-:W-:-:S04]  /*1680*/  @P0 IMAD.WIDE.U32 R4, R8, UR44, RZ ;  /* 0x0000002c08040c25 */ /* 0x000fc8000f8e00ff */
[----:B------:R-:W-:Y:S01]  /*1690*/  @P0 IMAD.IADD R5, R5, 0x1, R9 ;  /* 0x0000000105050824 */ /* 0x000fe200078e0209 */
[----:B------:R-:W-:Y:S01]  /*16a0*/  @P1 SHF.R.S32.HI R9, RZ, 0x1f, R19 ;  /* 0x0000001fff091819 */ /* 0x000fe20000011413 */
[----:B------:R-:W-:Y:S02]  /*16b0*/  @P1 IMAD R11, R11, UR44, R6 ;  /* 0x0000002c0b0b1c24 */ /* 0x000fe4000f8e0206 */
[----:B------:R-:W-:-:S04]  /*16c0*/  @P1 IMAD.WIDE.U32 R6, R10, UR44, RZ ;  /* 0x0000002c0a061c25 */ /* 0x000fc8000f8e00ff */
[----:B----4-:R-:W-:Y:S02]  /*16d0*/  @P1 IMAD R8, R9, R24, RZ ;  /* 0x0000001809081224 */ /* 0x010fe400078e02ff */
[-C--:B-----5:R-:W-:Y:S02]  /*16e0*/  @P0 IMAD R0, R3, R14.reuse, RZ ;  /* 0x0000000e03000224 */ /* 0x0a0fe400078e02ff */
[----:B------:R-:W-:Y:S02]  /*16f0*/  @P1 IMAD.IADD R7, R7, 0x1, R11 ;  /* 0x0000000107071824 */ /* 0x000fe400078e020b */
[C---:B------:R-:W-:Y:S02]  /*1700*/  @P1 IMAD R11, R19.reuse, R25, R8 ;  /* 0x00000019130b1224 */ /* 0x040fe400078e0208 */
[C---:B------:R-:W-:Y:S02]  /*1710*/  @P0 IMAD R3, R19.reuse, R15, R0 ;  /* 0x0000000f13030224 */ /* 0x040fe400078e0200 */
[----:B------:R-:W-:-:S04]  /*1720*/  @P0 IMAD.WIDE.U32 R4, R19, R14, R4 ;  /* 0x0000000e13040225 */ /* 0x000fc800078e0004 */
[----:B------:R-:W-:Y:S01]  /*1730*/  @P1 IMAD.WIDE.U32 R8, R19, R24, R6 ;  /* 0x0000001813081225 */ /* 0x000fe200078e0006 */
[----:B------:R-:W-:Y:S02]  /*1740*/  @P0 IADD3 R3, R5, R3, RZ ;  /* 0x0000000305030210 */ /* 0x000fe40007ffe0ff */
[----:B------:R-:W-:Y:S01]  /*1750*/  @P0 LEA R6, P2, R4, R12, 0x2 ;  /* 0x0000000c04060211 */ /* 0x000fe200078410ff */
[----:B------:R-:W-:Y:S01]  /*1760*/  @P1 IMAD.IADD R0, R9, 0x1, R11 ;  /* 0x0000000109001824 */ /* 0x000fe200078e020b */
[----:B------:R-:W-:Y:S02]  /*1770*/  @P1 LEA R10, P3, R8, R20, 0x2 ;  /* 0x00000014080a1211 */ /* 0x000fe400078610ff */
[----:B------:R-:W-:Y:S01]  /*1780*/  @P0 LEA.HI.X R7, R4, R13, R3, 0x2, P2 ;  /* 0x0000000d04070211 */ /* 0x000fe200010f1403 */
[----:B------:R-:W-:Y:S01]  /*1790*/  IMAD.MOV.U32 R3, RZ, RZ, 0x3f800000 ;  /* 0x3f800000ff037424 */ /* 0x000fe200078e00ff */
[----:B------:R-:W-:Y:S01]  /*17a0*/  @P1 LEA.HI.X R11, R8, R21, R0, 0x2, P3 ;  /* 0x00000015080b1211 */ /* 0x000fe200018f1400 */
[----:B------:R-:W-:-:S04]  /*17b0*/  IMAD.MOV.U32 R0, RZ, RZ, 0x3f800000 ;  /* 0x3f800000ff007424 */ /* 0x000fc800078e00ff */
[----:B------:R-:W3:Y:S04]  /*17c0*/  @P0 LDG.E R3, desc[UR46][R6.64] ;  /* 0x0000002e06030981 */ /* 0x000ee8000c1e1900 */
[----:B------:R-:W3:Y:S01]  /*17d0*/  @P1 LDG.E R0, desc[UR46][R10.64] ;  /* 0x0000002e0a001981 */ /* 0x000ee2000c1e1900 */
[----:B------:R-:W-:Y:S02]  /*17e0*/  ISETP.NE.AND P1, PT, R16, 0x3, PT ;  /* 0x000000031000780c */ /* 0x000fe40003f25270 */
[----:B--2---:R-:W-:-:S04]  /*17f0*/  LEA.HI R4, R26, R26, RZ, 0x1 ;  /* 0x0000001a1a047211 */ /* 0x004fc800078f08ff */
[----:B------:R-:W-:-:S05]  /*1800*/  LOP3.LUT R4, R4, 0xfffffffe, RZ, 0xc0, !PT ;  /* 0xfffffffe04047812 */ /* 0x000fca00078ec0ff */
[----:B------:R-:W-:-:S05]  /*1810*/  IMAD.IADD R4, R26, 0x1, -R4 ;  /* 0x000000011a047824 */ /* 0x000fca00078e0a04 */
[----:B------:R-:W-:-:S04]  /*1820*/  SHF.L.U32 R4, R4, 0x1f, RZ ;  /* 0x0000001f04047819 */ /* 0x000fc800000006ff */
[----:B------:R-:W1:Y:S01]  /*1830*/  SYNCS.PHASECHK.TRANS64.TRYWAIT P0, [UR40+0x13200], R4 ;  /* 0x01320004ff0075a7 */ /* 0x000e620008000168 */
[----:B---3--:R-:W-:-:S04]  /*1840*/  FMUL.FTZ R0, R3, R0 ;  /* 0x0000000003007220 */ /* 0x008fc80000410000 */
[----:B------:R-:W-:Y:S01]  /*1850*/  FMUL.FTZ R0, R0, UR4 ;  /* 0x0000000400007c20 */ /* 0x000fe20008410000 */
[----:B-1----:R-:W-:Y:S06]  /*1860*/  @!P0 BRA `(.L_x_1491) ;  /* 0x000000dc00cc8947 */ /* 0x002fec0003800000 */
.L_x_1606:
[----:B------:R-:W-:Y:S05]  /*1870*/  @!P1 BRA `(.L_x_1492) ;  /* 0x0000000000049947 */ /* 0x000fea0003800000 */
[----:B------:R-:W-:Y:S01]  /*1880*/  BPT.TRAP 0x1 ;  /* 0x000000040000795c */ /* 0x000fe20000300000 */
.L_x_1492:
[----:B-1----:R-:W-:Y:S01]  /*1890*/  IMAD.U32 R3, RZ, RZ, UR38 ;  /* 0x00000026ff037e24 */ /* 0x002fe2000f8e00ff */
[----:B------:R-:W-:-:S04]  /*18a0*/  SHF.L.U32 R4, R2, 0x1f, RZ ;  /* 0x0000001f02047819 */ /* 0x000fc800000006ff */
[----:B------:R-:W-:-:S04]  /*18b0*/  LEA R3, R3, UR40, 0x3 ;  /* 0x0000002803037c11 */ /* 0x000fc8000f8e18ff */
[----:B------:R1:W2:Y:S01]  /*18c0*/  SYNCS.PHASECHK.TRANS64.TRYWAIT P0, [R3+URZ+0x13230], R4 ;  /* 0x01323004030075a7 */ /* 0x0002a2000800017f */
[----:B------:R-:W-:Y:S05]  /*18d0*/  @!P1 BRA `(.L_x_1493) ;  /* 0x0000000000049947 */ /* 0x000fea0003800000 */
[----:B------:R-:W-:Y:S01]  /*18e0*/  BPT.TRAP 0x1 ;  /* 0x000000040000795c */ /* 0x000fe20000300000 */
.L_x_1493:
[----:B--2---:R-:W-:Y:S05]  /*18f0*/  @P0 BRA `(.L_x_1494) ;  /* 0x0000000000080947 */ /* 0x004fea0003800000 */
[----:B------:R-:W2:Y:S02]  /*1900*/  SYNCS.PHASECHK.TRANS64.TRYWAIT P0, [R3+URZ+0x13230], R4 ;  /* 0x01323004030075a7 */ /* 0x000ea4000800017f */
[----:B--2---:R-:W-:Y:S05]  /*1910*/  @!P0 BRA `(.L_x_1495) ;  /* 0x000000dc00b88947 */ /* 0x004fea0003800000 */
.L_x_1494:
[----:B------:R-:W3:Y:S01]  /*1920*/  S2R R6, SR_TID.X ;  /* 0x0000000000067919 */ /* 0x000ee20000002100 */
[----:B------:R-:W-:Y:S01]  /*1930*/  UIADD3 UR4, UR40, 0xe000, URZ ;  /* 0x0000e00028047890 */ /* 0x000fe2000fffe03f */
[----:B------:R-:W-:-:S03]  /*1940*/  IMAD.MOV.U32 R55, RZ, RZ, RZ ;  /* 0x000000ffff377224 */ /* 0x000fc600078e00ff */
[----:B------:R-:W-:-:S04]  /*1950*/  USHF.R.U32.HI UR4, URZ, 0x4, UR4 ;  /* 0x000000043f047899 */ /* 0x000fc80008011604 */
[----:B------:R-:W-:-:S06]  /*1960*/  ULOP3.LUT UR4, UR4, 0x3fff, URZ, 0xc0, !UPT ;  /* 0x00003fff04047892 */ /* 0x000fcc000f8ec03f */
[----:B------:R-:W-:Y:S01]  /*1970*/  IMAD.U32 R5, RZ, RZ, UR4 ;  /* 0x00000004ff057e24 */ /* 0x000fe2000f8e00ff */
[----:B------:R-:W-:Y:S05]  /*1980*/  WARPSYNC.ALL ;  /* 0x0000000000007948 */ /* 0x000fea0003800000 */
[----:B------:R-:W-:Y:S02]  /*1990*/  LOP3.LUT R5, R5, 0x10000, RZ, 0xfc, !PT ;  /* 0x0001000005057812 */ /* 0x000fe400078efcff */
[----:B---3--:R-:W-:Y:S02]  /*19a0*/  LOP3.LUT P0, RZ, R6, 0x7f, RZ, 0xc0, !PT ;  /* 0x0000007f06ff7812 */ /* 0x008fe4000780c0ff */
[----:B------:R-:W-:Y:S01]  /*19b0*/  R2UR UR4, R5 ;  /* 0x00000000050472ca */ /* 0x000fe200000e0000 */
[----:B------:R-:W-:Y:S01]  /*19c0*/  ULOP3.LUT UR12, UR45, 0x10000, URZ, 0xfc, !UPT ;  /* 0x000100002d0c7892 */ /* 0x000fe2000f8efc3f */
[----:B------:R-:W-:Y:S01]  /*19d0*/  WARPGROUP.ARRIVE ;  /* 0x00000000000079c5 */ /* 0x000fe20000000000 */
[----:B------:R-:W-:Y:S01]  /*19e0*/  UMOV UR13, 0x80000020 ;  /* 0x80000020000d7882 */ /* 0x000fe20000000000 */
[----:B------:R-:W-:Y:S01]  /*19f0*/  UMOV UR15, 0x80000020 ;  /* 0x80000020000f7882 */ /* 0x000fe20000000000 */
[----:B------:R-:W-:Y:S01]  /*1a00*/  UIADD3 UR8, UR12, 0x2, URZ ;  /* 0x000000020c087890 */ /* 0x000fe2000fffe03f */
[----:B------:R-:W3:Y:S01]  /*1a10*/  LDC R54, c[0x0][0x288] ;  /* 0x0000a200ff367b82 */ /* 0x000ee20000000800 */
[----:B------:R-:W-:Y:S01]  /*1a20*/  UMOV UR9, 0x80000020 ;  /* 0x8000002000097882 */ /* 0x000fe20000000000 */
[----:B------:R-:W-:Y:S01]  /*1a30*/  UMOV UR11, 0x80000020 ;  /* 0x80000020000b7882 */ /* 0x000fe20000000000 */
[----:B------:R-:W-:-:S02]  /*1a40*/  IMAD R53, R40, -0xa0, R41 ;  /* 0xffffff6028357824 */ /* 0x000fc400078e0229 */
[----:B-12---:R-:W-:Y:S02]  /*1a50*/  @!P0 VIADD R3, R3, 0x13240 ;  /* 0x0001324003038836 */ /* 0x006fe40000000000 */
[----:B------:R-:W-:-:S03]  /*1a60*/  UIMAD UR4, UR38, 0x280, UR4 ;  /* 0x00000280260478a4 */ /* 0x000fc6000f8e0204 */
[----:B------:R-:W-:Y:S01]  /*1a70*/  @!P0 PRMT R3, RZ, 0x654, R3 ;  /* 0x00000654ff038816 */ /* 0x000fe20000000003 */
        /* <DEDUP_REMOVED lines=8> */
[----:B---3--:R-:W-:Y:S01]  /*1b00*/  IADD3 R41, -R54, UR42, R41 ;  /* 0x0000002a36297c10 */ /* 0x008fe2000fffe129 */
[----:B------:R-:W-:-:S02]  /*1b10*/  WARPGROUP.DEPBAR.LE gsb0, 0x0 ;  /* 0x00008000000079c5 */ /* 0x000fc40000010000 */
[----:B------:R-:W-:-:S06]  /*1b20*/  WARPGROUP.ARRIVE ;  /* 0x00000000000079c5 */ /* 0x000fcc0000000000 */
[----:B------:R-:W-:Y:S01]  /*1b30*/  QGMMA.64x32x32.F32.E4M3.E4M3 R88, gdesc[UR12], RZ, !UPT, gsb0 ;  /* 0x006000000c5879f3 */ /* 0x000fe2000c0008ff */
[----:B------:R-:W-:Y:S01]  /*1b40*/  UMOV UR14, UR5 ;  /* 0x00000005000e7c82 */ /* 0x000fe20008000000 */
[----:B------:R-:W-:Y:S01]  /*1b50*/  UMOV UR15, 0x80000020 ;  /* 0x80000020000f7882 */ /* 0x000fe20000000000 */
[----:B------:R-:W-:Y:S02]  /*1b60*/  WARPGROUP.DEPBAR.LE gsb0, 0x0 ;  /* 0x00008000000079c5 */ /* 0x000fe40000010000 */
        /* <DEDUP_REMOVED lines=25> */
[----:B------:R-:W-:Y:S01]  /*1d00*/  UIADD3 UR10, UR4, 0x102, URZ ;  /* 0x00000102040a7890 */ /* 0x000fe2000fffe03f */
[----:B------:R-:W1:Y:S01]  /*1d10*/  MUFU.TANH R104, R104 ;  /* 0x0000006800687308 */ /* 0x000e620000002400 */
[----:B------:R-:W-:Y:S01]  /*1d20*/  UMOV UR11, 0x80000020 ;  /* 0x80000020000b7882 */ /* 0x000fe20000000000 */
[----:B------:R-:W-:-:S02]  /*1d30*/  VIADD R115, R18, UR42 ;  /* 0x0000002a12737c36 */ /* 0x000fc40008000000 */
        /* <DEDUP_REMOVED lines=11> */
[----:B------:R-:W-:-:S02]  /*1df0*/  FMUL.FTZ R11, R0, R116 ;  /* 0x00000074000b7220 */ /* 0x000fc40000410000 */
[----:B------:R-:W3:Y:S08]  /*1e00*/  MUFU.TANH R129, R129 ;  /* 0x0000008100817308 */ /* 0x000ef00000002400 */
[----:B------:R-:W4:Y:S08]  /*1e10*/  MUFU.TANH R131, R131 ;  /* 0x0000008300837308 */ /* 0x000f300000002400 */
        /* <DEDUP_REMOVED lines=13> */
[----:B------:R-:W5:Y:S01]  /*1ef0*/  MUFU.TANH R121, R121 ;  /* 0x0000007900797308 */ /* 0x000f620000002400 */
[----:B------:R-:W-:Y:S01]  /*1f00*/  UMOV UR11, 0x80000020 ;  /* 0x80000020000b7882 */ /* 0x000fe20000000000 */
        /* <DEDUP_REMOVED lines=10> */
[C---:B------:R-:W-:Y:S01]  /*1fb0*/  FMUL.FTZ R21, R0.reuse, R96 ;  /* 0x0000006000157220 */ /* 0x040fe20000410000 */
[----:B------:R-:W-:-:S03]  /*1fc0*/  FMUL.FTZ R43, R0, R100 ;  /* 0x00000064002b7220 */ /* 0x000fc60000410000 */
[----:B------:R-:W5:Y:S08]  /*1fd0*/  MUFU.TANH R127, R127 ;  /* 0x0000007f007f7308 */ /* 0x000f700000002400 */
[----:B------:R-:W5:Y:S08]  /*1fe0*/  MUFU.TANH R93, R93 ;  /* 0x0000005d005d7308 */ /* 0x000f700000002400 */
[----:B------:R-:W5:Y:S08]  /*1ff0*/  MUFU.TANH R88, R88 ;  /* 0x0000005800587308 */ /* 0x000f700000002400 */
[----:B------:R-:W5:Y:S08]  /*2000*/  MUFU.TANH R89, R89 ;  /* 0x0000005900597308 */ /* 0x000f700000002400 */
[----:B------:R-:W5:Y:S08]  /*2010*/  MUFU.TANH R90, R90 ;  /* 0x0000005a005a7308 */ /* 0x000f700000002400 */
[----:B------:R-:W5:Y:S01]  /*2020*/  MUFU.TANH R91, R91 ;  /* 0x0000005b005b7308 */ /* 0x000f620000002400 */
[----:B------:R-:W-:-:S02]  /*2030*/  WARPGROUP.DEPBAR.LE gsb0, 0x0 ;  /* 0x00008000000079c5 */ /* 0x000fc40000010000 */
[----:B------:R-:W-:Y:S01]  /*2040*/  WARPGROUP.ARRIVE ;  /* 0x00000000000079c5 */ /* 0x000fe20000000000 */
[----:B------:R-:W-:Y:S01]  /*2050*/  FMUL.FTZ R45, R0, R72 ;  /* 0x00000048002d7220 */ /* 0x000fe20000410000 */
[----:B------:R-:W-:Y:S01]  /*2060*/  IADD3 R72, -R54, 0xa1, R53 ;  /* 0x000000a136487810 */ /* 0x000fe20007ffe135 */
[C---:B------:R-:W-:Y:S01]  /*2070*/  FMUL.FTZ R49, R0.reuse, R80 ;  /* 0x0000005000317220 */ /* 0x040fe20000410000 */
[C---:B------:R-:W-:Y:S01]  /*2080*/  FMUL.FTZ R80, R0.reuse, R74 ;  /* 0x0000004a00507220 */ /* 0x040fe20000410000 */
[----:B------:R-:W-:Y:S01]  /*2090*/  VIADD R74, R53, 0xa0 ;  /* 0x000000a0354a7836 */ /* 0x000fe20000000000 */
[----:B------:R-:W-:Y:S01]  /*20a0*/  QGMMA.64x32x32.F32.E4M3.E4M3 R56, gdesc[UR8], R56, gsb0 ;  /* 0x00600000083879f3 */ /* 0x000fe20008000838 */
[C---:B------:R-:W-:Y:S02]  /*20b0*/  IMAD R72, R17.reuse, -0x2, R72 ;  /* 0xfffffffe11487824 */ /* 0x040fe400078e0248 */
[----:B------:R-:W-:Y:S01]  /*20c0*/  FMUL.FTZ R47, R0, R76 ;  /* 0x0000004c002f7220 */ /* 0x000fe20000410000 */
[----:B------:R-:W-:-:S02]  /*20d0*/  IMAD R74, R17, -0x2, R74 ;  /* 0xfffffffe114a7824 */ /* 0x000fc400078e024a */
[----:B------:R-:W-:Y:S01]  /*20e0*/  FMUL.FTZ R51, R0, R84 ;  /* 0x0000005400337220 */ /* 0x000fe20000410000 */
[----:B------:R-:W-:Y:S01]  /*20f0*/  UIADD3 UR10, UR4, 0x202, URZ ;  /* 0x00000202040a7890 */ /* 0x000fe2000fffe03f */
[----:B------:R-:W-:Y:S01]  /*2100*/  IADD3 R53, R72, 0x8, R115 ;  /* 0x0000000848357810 */ /* 0x000fe20007ffe073 */
[----:B------:R-:W-:Y:S01]  /*2110*/  UMOV UR11, 0x80000020 ;  /* 0x80000020000b7882 */ /* 0x000fe20000000000 */
[C---:B------:R-:W-:Y:S01]  /*2120*/  FMUL.FTZ R48, R0.reuse, R77 ;  /* 0x0000004d00307220 */ /* 0x040fe20000410000 */
[----:B------:R-:W-:Y:S01]  /*2130*/  FMUL.FTZ R77, R0, R75 ;  /* 0x0000004b004d7220 */ /* 0x000fe20000410000 */
[----:B------:R-:W-:Y:S01]  /*2140*/  VIMNMX R76, R74, R53, PT ;  /* 0x000000354a4c7248 */ /* 0x000fe20003fe0100 */
        /* <DEDUP_REMOVED lines=10> */
[----:B------:R-:W1:Y:S01]  /*21f0*/  MUFU.TANH R77, R77 ;  /* 0x0000004d004d7308 */ /* 0x000e620000002400 */
[----:B--2---:R-:W-:Y:S01]  /*2200*/  FSEL R125, R125, -INF , P4 ;  /* 0xff8000007d7d7808 */ /* 0x004fe20002000000 */
[----:B------:R-:W-:Y:S01]  /*2210*/  FMUL.FTZ R81, R0, R82 ;  /* 0x0000005200517220 */ /* 0x000fe20000410000 */
[----:B------:R-:W-:Y:S01]  /*2220*/  ISETP.GT.AND P2, PT, R76, 0x9, PT ;  /* 0x000000094c00780c */ /* 0x000fe20003f44270 */
[C---:B------:R-:W-:Y:S01]  /*2230*/  FMUL.FTZ R83, R0.reuse, R83 ;  /* 0x0000005300537220 */ /* 0x040fe20000410000 */
[----:B---3--:R-:W-:Y:S01]  /*2240*/  FSEL R129, R129, -INF , P5 ;  /* 0xff80000081817808 */ /* 0x008fe20002800000 */
[----:B------:R-:W-:Y:S01]  /*2250*/  FMUL.FTZ R82, R0, R86 ;  /* 0x0000005600527220 */ /* 0x000fe20000410000 */
[----:B------:R-:W-:Y:S01]  /*2260*/  ISETP.GT.AND P3, PT, R76, 0x10, PT ;  /* 0x000000104c00780c */ /* 0x000fe20003f64270 */
[----:B------:R-:W2:Y:S01]  /*2270*/  MUFU.TANH R78, R78 ;  /* 0x0000004e004e7308 */ /* 0x000ea20000002400 */
[----:B----4-:R-:W-:Y:S01]  /*2280*/  FSEL R131, R131, -INF , P2 ;  /* 0xff80000083837808 */ /* 0x010fe20001000000 */
[----:B------:R-:W-:Y:S01]  /*2290*/  FMUL.FTZ R87, R0, R87 ;  /* 0x0000005700577220 */ /* 0x000fe20000410000 */
[----:B------:R-:W-:Y:S01]  /*22a0*/  ISETP.GT.AND P4, PT, R76, 0x11, PT ;  /* 0x000000114c00780c */ /* 0x000fe20003f84270 */
[----:B------:R-:W-:Y:S01]  /*22b0*/  ULDC UR4, c[0x0][0x988] ;  /* 0x0002620000047ab9 */ /* 0x000fe20000000800 */
[----:B-----5:R-:W-:-:S02]  /*22c0*/  FSEL R133, R133, -INF , P3 ;  /* 0xff80000085857808 */ /* 0x020fc40001800000 */
[C---:B------:R-:W-:Y:S01]  /*22d0*/  ISETP.GT.AND P2, PT, R76.reuse, 0x18, PT ;  /* 0x000000184c00780c */ /* 0x040fe20003f44270 */
[----:B------:R-:W3:Y:S01]  /*22e0*/  MUFU.TANH R79, R79 ;  /* 0x0000004f004f7308 */ /* 0x000ee20000002400 */
[----:B------:R-:W-:Y:S02]  /*22f0*/  FSEL R135, R135, -INF , P4 ;  /* 0xff80000087877808 */ /* 0x000fe40002000000 */
[C---:B------:R-:W-:Y:S02]  /*2300*/  ISETP.GT.AND P3, PT, R76.reuse, 0x19, PT ;  /* 0x000000194c00780c */ /* 0x040fe40003f64270 */
[----:B------:R-:W-:Y:S02]  /*2310*/  FSEL R137, R137, -INF , P2 ;  /* 0xff80000089897808 */ /* 0x000fe40001000000 */
[----:B------:R-:W-:Y:S01]  /*2320*/  ISETP.GT.AND P2, PT, R76, 0x20, PT ;  /* 0x000000204c00780c */ /* 0x000fe20003f44270 */
[----:B------:R-:W4:Y:S01]  /*2330*/  MUFU.TANH R81, R81 ;  /* 0x0000005100517308 */ /* 0x000f220000002400 */
[----:B------:R-:W-:-:S02]  /*2340*/  FSEL R117, R117, -INF , P3 ;  /* 0xff80000075757808 */ /* 0x000fc40001800000 */
[C---:B------:R-:W-:Y:S02]  /*2350*/  ISETP.GT.AND P3, PT, R76.reuse, 0x21, PT ;  /* 0x000000214c00780c */ /* 0x040fe40003f64270 */
[----:B------:R-:W-:Y:S02]  /*2360*/  FSEL R121, R121, -INF , P2 ;  /* 0xff80000079797808 */ /* 0x000fe40001000000 */
[C---:B------:R-:W-:Y:S01]  /*2370*/  ISETP.GT.AND P2, PT, R76.reuse, 0x28, PT ;  /* 0x000000284c00780c */ /* 0x040fe20003f44270 */
[----:B------:R-:W5:Y:S01]  /*2380*/  MUFU.TANH R83, R83 ;  /* 0x0000005300537308 */ /* 0x000f620000002400 */
[----:B------:R-:W-:Y:S02]  /*2390*/  FSEL R123, R123, -INF , P3 ;  /* 0xff8000007b7b7808 */ /* 0x000fe40001800000 */
[----:B------:R-:W-:Y:S02]  /*23a0*/  ISETP.GT.AND P3, PT, R76, 0x29, PT ;  /* 0x000000294c00780c */ /* 0x000fe40003f64270 */
[----:B------:R-:W-:Y:S01]  /*23b0*/  FSEL R127, R127, -INF , P2 ;  /* 0xff8000007f7f7808 */ /* 0x000fe20001000000 */
[----:B------:R-:W-:-:S02]  /*23c0*/  WARPGROUP.DEPBAR.LE gsb0, 0x0 ;  /* 0x00008000000079c5 */ /* 0x000fc40000010000 */
[----:B------:R-:W-:Y:S01]  /*23d0*/  FMUL.FTZ R53, R0, R56 ;  /* 0x0000003800357220 */ /* 0x000fe20000410000 */
[----:B------:R-:W-:Y:S01]  /*23e0*/  FMNMX.FTZ R56, R119, R125, !PT ;  /* 0x0000007d77387209 */ /* 0x000fe20007810000 */
[----:B------:R-:W-:Y:S01]  /*23f0*/  WARPGROUP.ARRIVE ;  /* 0x00000000000079c5 */ /* 0x000fe20000000000 */
[----:B------:R-:W-:Y:S01]  /*2400*/  ISETP.GT.AND P2, PT, R76, 0x30, PT ;  /* 0x000000304c00780c */ /* 0x000fe20003f44270 */
[C---:B------:R-:W-:Y:S01]  /*2410*/  FMUL.FTZ R63, R0.reuse, R63 ;  /* 0x0000003f003f7220 */ /* 0x040fe20000410000 */
[----:B------:R-:W-:Y:S01]  /*2420*/  FMNMX.FTZ R84, R129, R56, !PT ;  /* 0x0000003881547209 */ /* 0x000fe20007810000 */
[----:B------:R-:W-:Y:S01]  /*2430*/  FMUL.FTZ R56, R0, R58 ;  /* 0x0000003a00387220 */ /* 0x000fe20000410000 */
[----:B------:R-:W-:Y:S01]  /*2440*/  FSEL R93, R93, -INF , P3 ;  /* 0xff8000005d5d7808 */ /* 0x000fe20001800000 */
[----:B------:R-:W-:Y:S01]  /*2450*/  QGMMA.64x32x32.F32.E4M3.E4M3 R24, gdesc[UR8], R24, gsb0 ;  /* 0x00600000081879f3 */ /* 0x000fe20008000818 */
[----:B------:R-:W-:Y:S01]  /*2460*/  FMNMX.FTZ R84, R131, R84, !PT ;  /* 0x0000005483547209 */ /* 0x000fe20007810000 */
[----:B------:R1:W-:Y:S01]  /*2470*/  MUFU.TANH R95, R63 ;  /* 0x0000003f005f7308 */ /* 0x0003e20000002400 */
[----:B------:R-:W-:Y:S01]  /*2480*/  ISETP.GT.AND P3, PT, R76, 0x31, PT ;  /* 0x000000314c00780c */ /* 0x000fe20003f64270 */
[C---:B------:R-:W-:Y:S01]  /*2490*/  FMUL.FTZ R58, R0.reuse, R59 ;  /* 0x0000003b003a7220 */ /* 0x040fe20000410000 */
        /* <DEDUP_REMOVED lines=11> */
[----:B------:R-:W-:Y:S01]  /*2550*/  FMUL.FTZ R57, R0, R57 ;  /* 0x0000003900397220 */ /* 0x000fe20000410000 */
[----:B------:R-:W-:Y:S01]  /*2560*/  FMNMX.FTZ R84, R117, R84, !PT ;  /* 0x0000005475547209 */ /* 0x000fe20007810000 */
[----:B------:R-:W5:Y:S01]  /*2570*/  MUFU.TANH R87, R87 ;  /* 0x0000005700577308 */ /* 0x000f620000002400 */
[----:B------:R-:W-:-:S02]  /*2580*/  ISETP.GT.AND P3, PT, R76, 0x39, PT ;  /* 0x000000394c00780c */ /* 0x000fc40003f64270 */
[----:B------:R-:W-:Y:S02]  /*2590*/  FMNMX.FTZ R84, R121, R84, !PT ;  /* 0x0000005479547209 */ /* 0x000fe40007810000 */
[----:B-1----:R-:W-:Y:S02]  /*25a0*/  FSEL R63, R90, -INF , P2 ;  /* 0xff8000005a3f7808 */ /* 0x002fe40001000000 */
[----:B------:R-:W-:Y:S01]  /*25b0*/  FMNMX.FTZ R84, R123, R84, !PT ;  /* 0x000000547b547209 */ /* 0x000fe20007810000 */
[----:B------:R-:W1:Y:S01]  /*25c0*/  MUFU.TANH R56, R56 ;  /* 0x0000003800387308 */ /* 0x000e620000002400 */
[----:B------:R-:W-:Y:S02]  /*25d0*/  ISETP.GT.AND P2, PT, R76, 0x40, PT ;  /* 0x000000404c00780c */ /* 0x000fe40003f44270 */
[----:B------:R-:W-:Y:S02]  /*25e0*/  FMNMX.FTZ R84, R127, R84, !PT ;  /* 0x000000547f547209 */ /* 0x000fe40007810000 */
[----:B------:R-:W-:-:S02]  /*25f0*/  FSEL R67, R91, -INF , P3 ;  /* 0xff8000005b437808 */ /* 0x000fc40001800000 */
[----:B------:R-:W-:Y:S01]  /*2600*/  FMNMX.FTZ R84, R93, R84, !PT ;  /* 0x000000545d547209 */ /* 0x000fe20007810000 */
[----:B------:R-:W1:Y:S01]  /*2610*/  MUFU.TANH R58, R58 ;  /* 0x0000003a003a7308 */ /* 0x000e620000002400 */
[----:B------:R-:W-:Y:S02]  /*2620*/  ISETP.GT.AND P3, PT, R76, 0x41, PT ;  /* 0x000000414c00780c */ /* 0x000fe40003f64270 */
[----:B------:R-:W-:Y:S02]  /*2630*/  FMNMX.FTZ R84, R85, R84, !PT ;  /* 0x0000005455547209 */ /* 0x000fe40007810000 */
[----:B------:R-:W-:Y:S01]  /*2640*/  FSEL R75, R80, -INF , P2 ;  /* 0xff800000504b7808 */ /* 0x000fe20001000000 */
[----:B------:R-:W-:Y:S01]  /*2650*/  FMUL.FTZ R80, R0, R71 ;  /* 0x0000004700507220 */ /* 0x000fe20000410000 */
[----:B------:R-:W-:Y:S01]  /*2660*/  FMNMX.FTZ R84, R73, R84, !PT ;  /* 0x0000005449547209 */ /* 0x000fe20007810000 */
[----:B------:R-:W1:Y:S01]  /*2670*/  MUFU.TANH R59, R59 ;  /* 0x0000003b003b7308 */ /* 0x000e620000002400 */
[----:B------:R-:W-:-:S02]  /*2680*/  ISETP.GT.AND P2, PT, R76, 0x48, PT ;  /* 0x000000484c00780c */ /* 0x000fc40003f44270 */
[----:B------:R-:W-:Y:S02]  /*2690*/  FMNMX.FTZ R84, R63, R84, !PT ;  /* 0x000000543f547209 */ /* 0x000fe40007810000 */
[----:B------:R-:W-:Y:S02]  /*26a0*/  FSEL R77, R77, -INF , P3 ;  /* 0xff8000004d4d7808 */ /* 0x000fe40001800000 */
[----:B------:R-:W-:Y:S01]  /*26b0*/  FMNMX.FTZ R84, R67, R84, !PT ;  /* 0x0000005443547209 */ /* 0x000fe20007810000 */
[----:B------:R-:W1:Y:S01]  /*26c0*/  MUFU.TANH R66, R66 ;  /* 0x0000004200427308 */ /* 0x000e620000002400 */
[----:B------:R-:W-:Y:S02]  /*26d0*/  ISETP.GT.AND P3, PT, R76, 0x49, PT ;  /* 0x000000494c00780c */ /* 0x000fe40003f64270 */
[----:B------:R-:W-:Y:S02]  /*26e0*/  FMNMX.FTZ R84, R75, R84, !PT ;  /* 0x000000544b547209 */ /* 0x000fe40007810000 */
[----:B--2---:R-:W-:-:S02]  /*26f0*/  FSEL R71, R78, -INF , P2 ;  /* 0xff8000004e477808 */ /* 0x004fc40001000000 */
[----:B------:R-:W-:Y:S01]  /*2700*/  FMNMX.FTZ R84, R77, R84, !PT ;  /* 0x000000544d547209 */ /* 0x000fe20007810000 */
[----:B------:R-:W2:Y:S01]  /*2710*/  MUFU.TANH R62, R62 ;  /* 0x0000003e003e7308 */ /* 0x000ea20000002400 */
[----:B------:R-:W-:Y:S01]  /*2720*/  ISETP.GT.AND P2, PT, R76, 0x50, PT ;  /* 0x000000504c00780c */ /* 0x000fe20003f44270 */
[----:B------:R-:W-:Y:S02]  /*2730*/  WARPGROUP.DEPBAR.LE gsb0, 0x0 ;  /* 0x00008000000079c5 */ /* 0x000fe40000010000 */
[----:B---3--:R-:W-:Y:S01]  /*2740*/  FSEL R79, R79, -INF , P3 ;  /* 0xff8000004f4f7808 */ /* 0x008fe20001800000 */
[C---:B------:R-:W-:Y:S01]  /*2750*/  FMUL.FTZ R78, R0.reuse, R27 ;  /* 0x0000001b004e7220 */ /* 0x040fe20000410000 */
[----:B------:R-:W-:Y:S01]  /*2760*/  FMNMX.FTZ R84, R71, R84, !PT ;  /* 0x0000005447547209 */ /* 0x000fe20007810000 */
[----:B------:R-:W-:Y:S01]  /*2770*/  FMUL.FTZ R26, R0, R26 ;  /* 0x0000001a001a7220 */ /* 0x000fe20000410000 */
[----:B------:R-:W-:Y:S01]  /*2780*/  ISETP.GT.AND P3, PT, R76, 0x51, PT ;  /* 0x000000514c00780c */ /* 0x000fe20003f64270 */
[----:B------:R-:W3:Y:S01]  /*2790*/  MUFU.TANH R70, R70 ;  /* 0x0000004600467308 */ /* 0x000ee20000002400 */
[----:B----4-:R-:W-:Y:S01]  /*27a0*/  FSEL R81, R81, -INF , P2 ;  /* 0xff80000051517808 */ /* 0x010fe20001000000 */
[C---:B------:R-:W-:Y:S01]  /*27b0*/  FMUL.FTZ R30, R0.reuse, R30 ;  /* 0x0000001e001e7220 */ /* 0x040fe20000410000 */
[----:B------:R-:W-:Y:S01]  /*27c0*/  FMNMX.FTZ R84, R79, R84, !PT ;  /* 0x000000544f547209 */ /* 0x000fe20007810000 */
[----:B------:R-:W-:Y:S01]  /*27d0*/  FMUL.FTZ R34, R0, R34 ;  /* 0x0000002200227220 */ /* 0x000fe20000410000 */
[----:B------:R-:W-:Y:S01]  /*27e0*/  ISETP.GT.AND P2, PT, R76, 0x58, PT ;  /* 0x000000584c00780c */ /* 0x000fe20003f44270 */
[C---:B------:R-:W-:Y:S01]  /*27f0*/  FMUL.FTZ R38, R0.reuse, R38 ;  /* 0x0000002600267220 */ /* 0x040fe20000410000 */
[----:B-----5:R-:W-:Y:S01]  /*2800*/  FSEL R83, R83, -INF , P3 ;  /* 0xff80000053537808 */ /* 0x020fe20001800000 */
[----:B------:R-:W4:Y:S01]  /*2810*/  MUFU.TANH R80, R80 ;  /* 0x0000005000507308 */ /* 0x000f220000002400 */
[----:B------:R-:W-:Y:S01]  /*2820*/  FMNMX.FTZ R84, R81, R84, !PT ;  /* 0x0000005451547209 */ /* 0x000fe20007810000 */
[----:B------:R-:W-:Y:S01]  /*2830*/  FMUL.FTZ R24, R0, R24 ;  /* 0x0000001800187220 */ /* 0x000fe20000410000 */
[----:B------:R-:W-:Y:S01]  /*2840*/  ISETP.GT.AND P3, PT, R76, 0x59, PT ;  /* 0x000000594c00780c */ /* 0x000fe20003f64270 */
[----:B------:R-:W-:Y:S01]  /*2850*/  FMUL.FTZ R25, R0, R25 ;  /* 0x0000001900197220 */ /* 0x000fe20000410000 */
[----:B------:R-:W-:Y:S01]  /*2860*/  FSEL R27, R82, -INF , P2 ;  /* 0xff800000521b7808 */ /* 0x000fe20001000000 */
[----:B------:R-:W-:Y:S01]  /*2870*/  FMUL.FTZ R28, R0, R28 ;  /* 0x0000001c001c7220 */ /* 0x000fe20000410000 */
[----:B------:R-:W-:Y:S01]  /*2880*/  FMNMX.FTZ R84, R83, R84, !PT ;  /* 0x0000005453547209 */ /* 0x000fe20007810000 */
[----:B------:R-:W5:Y:S01]  /*2890*/  MUFU.TANH R26, R26 ;  /* 0x0000001a001a7308 */ /* 0x000f620000002400 */
[----:B------:R-:W-:Y:S01]  /*28a0*/  ISETP.GT.AND P2, PT, R76, 0x60, PT ;  /* 0x000000604c00780c */ /* 0x000fe20003f44270 */
[C---:B------:R-:W-:Y:S01]  /*28b0*/  FMUL.FTZ R29, R0.reuse, R29 ;  /* 0x0000001d001d7220 */ /* 0x040fe20000410000 */
[----:B------:R-:W-:Y:S01]  /*28c0*/  FSEL R87, R87, -INF , P3 ;  /* 0xff80000057577808 */ /* 0x000fe20001800000 */
[C---:B------:R-:W-:Y:S01]  /*28d0*/  FMUL.FTZ R32, R0.reuse, R32 ;  /* 0x0000002000207220 */ /* 0x040fe20000410000 */
[----:B------:R-:W-:Y:S01]  /*28e0*/  FMNMX.FTZ R84, R27, R84, !PT ;  /* 0x000000541b547209 */ /* 0x000fe20007810000 */
[----:B------:R-:W-:Y:S01]  /*28f0*/  FMUL.FTZ R33, R0, R33 ;  /* 0x0000002100217220 */ /* 0x000fe20000410000 */
[----:B------:R-:W-:Y:S01]  /*2900*/  ISETP.GT.AND P3, PT, R76, 0x61, PT ;  /* 0x000000614c00780c */ /* 0x000fe20003f64270 */
[----:B------:R-:W5:Y:S01]  /*2910*/  MUFU.TANH R78, R78 ;  /* 0x0000004e004e7308 */ /* 0x000f620000002400 */
[----:B-1----:R-:W-:Y:S01]  /*2920*/  FSEL R89, R56, -INF , P2 ;  /* 0xff80000038597808 */ /* 0x002fe20001000000 */
[----:B------:R-:W-:Y:S01]  /*2930*/  FMUL.FTZ R56, R0, R31 ;  /* 0x0000001f00387220 */ /* 0x000fe20000410000 */
[----:B------:R-:W-:Y:S01]  /*2940*/  FMNMX.FTZ R84, R87, R84, !PT ;  /* 0x0000005457547209 */ /* 0x000fe20007810000 */
[----:B------:R1:W-:Y:S01]  /*2950*/  @!P0 SYNCS.ARRIVE.TRANS64.RED.A1T0 RZ, [R3+URZ], RZ ;  /* 0x000000ff03ff89a7 */ /* 0x0003e2000810043f */
[----:B------:R-:W-:-:S02]  /*2960*/  ISETP.GT.AND P2, PT, R76, 0x68, PT ;  /* 0x000000684c00780c */ /* 0x000fc40003f44270 */
[----:B------:R-:W-:Y:S01]  /*2970*/  FSEL R91, R58, -INF , P3 ;  /* 0xff8000003a5b7808 */ /* 0x000fe20001800000 */
[----:B------:R-:W1:Y:S01]  /*2980*/  MUFU.TANH R30, R30 ;  /* 0x0000001e001e7308 */ /* 0x000e620000002400 */
[----:B------:R-:W-:Y:S01]  /*2990*/  FMNMX.FTZ R84, R89, R84, !PT ;  /* 0x0000005459547209 */ /* 0x000fe20007810000 */
[----:B------:R-:W-:Y:S01]  /*29a0*/  FMUL.FTZ R58, R0, R35 ;  /* 0x00000023003a7220 */ /* 0x000fe20000410000 */
[----:B------:R-:W-:Y:S02]  /*29b0*/  ISETP.GT.AND P3, PT, R76, 0x69, PT ;  /* 0x000000694c00780c */ /* 0x000fe40003f64270 */
[----:B------:R-:W-:Y:S01]  /*29c0*/  FSEL R31, R59, -INF , P2 ;  /* 0xff8000003b1f7808 */ /* 0x000fe20001000000 */
[----:B------:R-:W-:Y:S01]  /*29d0*/  FMUL.FTZ R59, R0, R39 ;  /* 0x00000027003b7220 */ /* 0x000fe20000410000 */
[----:B------:R-:W-:Y:S01]  /*29e0*/  FMNMX.FTZ R84, R91, R84, !PT ;  /* 0x000000545b547209 */ /* 0x000fe20007810000 */
[----:B------:R-:W1:Y:S01]  /*29f0*/  MUFU.TANH R56, R56 ;  /* 0x0000003800387308 */ /* 0x000e620000002400 */
[----:B------:R-:W-:-:S02]  /*2a00*/  ISETP.GT.AND P2, PT, R76, 0x70, PT ;  /* 0x000000704c00780c */ /* 0x000fc40003f44270 */
[----:B------:R-:W-:Y:S02]  /*2a10*/  FSEL R95, R95, -INF , P3 ;  /* 0xff8000005f5f7808 */ /* 0x000fe40001800000 */
[----:B------:R-:W-:Y:S02]  /*2a20*/  FMNMX.FTZ R84, R31, R84, !PT ;  /* 0x000000541f547209 */ /* 0x000fe40007810000 */
[----:B------:R-:W-:Y:S01]  /*2a30*/  ISETP.GT.AND P3, PT, R76, 0x71, PT ;  /* 0x000000714c00780c */ /* 0x000fe20003f64270 */
[----:B------:R-:W1:Y:S01]  /*2a40*/  MUFU.TANH R34, R34 ;  /* 0x0000002200227308 */ /* 0x000e620000002400 */
[----:B------:R-:W-:Y:S02]  /*2a50*/  FSEL R97, R66, -INF , P2 ;  /* 0xff80000042617808 */ /* 0x000fe40001000000 */
[----:B------:R-:W-:Y:S02]  /*2a60*/  FMNMX.FTZ R84, R95, R84, !PT ;  /* 0x000000545f547209 */ /* 0x000fe40007810000 */
[----:B------:R-:W-:-:S02]  /*2a70*/  ISETP.GT.AND P2, PT, R76, 0x78, PT ;  /* 0x000000784c00780c */ /* 0x000fc40003f44270 */
[----:B--2---:R-:W-:Y:S01]  /*2a80*/  FSEL R99, R62, -INF , P3 ;  /* 0xff8000003e637808 */ /* 0x004fe20001800000 */
[----:B------:R-:W2:Y:S01]  /*2a90*/  MUFU.TANH R58, R58 ;  /* 0x0000003a003a7308 */ /* 0x000ea20000002400 */
[----:B------:R-:W-:Y:S01]  /*2aa0*/  FMNMX.FTZ R84, R97, R84, !PT ;  /* 0x0000005461547209 */ /* 0x000fe20007810000 */
[----:B------:R-:W-:Y:S01]  /*2ab0*/  FMUL.FTZ R62, R0, R36 ;  /* 0x00000024003e7220 */ /* 0x000fe20000410000 */
[----:B------:R-:W-:Y:S02]  /*2ac0*/  ISETP.GT.AND P3, PT, R76, 0x79, PT ;  /* 0x000000794c00780c */ /* 0x000fe40003f64270 */
[----:B---3--:R-:W-:Y:S02]  /*2ad0*/  FSEL R101, R70, -INF , P2 ;  /* 0xff80000046657808 */ /* 0x008fe40001000000 */
[----:B------:R-:W-:Y:S01]  /*2ae0*/  FMNMX.FTZ R84, R99, R84, !PT ;  /* 0x0000005463547209 */ /* 0x000fe20007810000 */
[----:B------:R-:W3:Y:S01]  /*2af0*/  MUFU.TANH R38, R38 ;  /* 0x0000002600267308 */ /* 0x000ee20000002400 */
[----:B------:R-:W-:-:S02]  /*2b00*/  ISETP.GT.AND P2, PT, R76, 0x80, PT ;  /* 0x000000804c00780c */ /* 0x000fc40003f44270 */
[----:B----4-:R-:W-:Y:S02]  /*2b10*/  FSEL R35, R80, -INF , P3 ;  /* 0xff80000050237808 */ /* 0x010fe40001800000 */
[----:B------:R-:W-:Y:S02]  /*2b20*/  FMNMX.FTZ R84, R101, R84, !PT ;  /* 0x0000005465547209 */ /* 0x000fe40007810000 */
[----:B------:R-:W-:Y:S01]  /*2b30*/  ISETP.GT.AND P3, PT, R76, 0x81, PT ;  /* 0x000000814c00780c */ /* 0x000fe20003f64270 */
[----:B------:R-:W4:Y:S01]  /*2b40*/  MUFU.TANH R59, R59 ;  /* 0x0000003b003b7308 */ /* 0x000f220000002400 */
[----:B-----5:R-:W-:Y:S01]  /*2b50*/  FSEL R105, R26, -INF , P2 ;  /* 0xff8000001a697808 */ /* 0x020fe20001000000 */
[C---:B------:R-:W-:Y:S01]  /*2b60*/  FMUL.FTZ R26, R0.reuse, R60 ;  /* 0x0000003c001a7220 */ /* 0x040fe20000410000 */
[----:B------:R-:W-:Y:S01]  /*2b70*/  FMNMX.FTZ R84, R35, R84, !PT ;  /* 0x0000005423547209 */ /* 0x000fe20007810000 */
[----:B------:R-:W-:Y:S01]  /*2b80*/  FMUL.FTZ R60, R0, R69 ;  /* 0x00000045003c7220 */ /* 0x000fe20000410000 */
[----:B------:R-:W-:-:S02]  /*2b90*/  ISETP.GT.AND P2, PT, R76, 0x88, PT ;  /* 0x000000884c00780c */ /* 0x000fc40003f44270 */
[----:B------:R-:W-:Y:S01]  /*2ba0*/  FSEL R103, R78, -INF , P3 ;  /* 0xff8000004e677808 */ /* 0x000fe20001800000 */
[----:B------:R-:W-:Y:S01]  /*2bb0*/  MUFU.TANH R4, R4 ;  /* 0x0000000400047308 */ /* 0x000fe20000002400 */
[----:B------:R-:W-:Y:S02]  /*2bc0*/  FMNMX.FTZ R84, R105, R84, !PT ;  /* 0x0000005469547209 */ /* 0x000fe40007810000 */
[----:B------:R-:W-:Y:S02]  /*2bd0*/  ISETP.GT.AND P3, PT, R76, 0x89, PT ;  /* 0x000000894c00780c */ /* 0x000fe40003f64270 */
[----:B-1----:R-:W-:Y:S01]  /*2be0*/  FSEL R107, R30, -INF , P2 ;  /* 0xff8000001e6b7808 */ /* 0x002fe20001000000 */
[----:B------:R-:W-:Y:S01]  /*2bf0*/  FMUL.FTZ R30, R0, R61 ;  /* 0x0000003d001e7220 */ /* 0x000fe20000410000 */
[----:B------:R-:W-:Y:S01]  /*2c00*/  FMNMX.FTZ R84, R103, R84, !PT ;  /* 0x0000005467547209 */ /* 0x000fe20007810000 */
[----:B------:R-:W1:Y:S01]  /*2c10*/  MUFU.TANH R6, R6 ;  /* 0x0000000600067308 */ /* 0x000e620000002400 */
[----:B------:R-:W-:-:S02]  /*2c20*/  ISETP.GT.AND P2, PT, R76, 0x90, PT ;  /* 0x000000904c00780c */ /* 0x000fc40003f44270 */
[----:B------:R-:W-:Y:S02]  /*2c30*/  FSEL R39, R56, -INF , P3 ;  /* 0xff80000038277808 */ /* 0x000fe40001800000 */
[----:B------:R-:W-:Y:S02]  /*2c40*/  FMNMX.FTZ R84, R107, R84, !PT ;  /* 0x000000546b547209 */ /* 0x000fe40007810000 */
[----:B------:R-:W-:Y:S01]  /*2c50*/  ISETP.GT.AND P3, PT, R76, 0x91, PT ;  /* 0x000000914c00780c */ /* 0x000fe20003f64270 */
[----:B------:R-:W5:Y:S01]  /*2c60*/  MUFU.TANH R7, R7 ;  /* 0x0000000700077308 */ /* 0x000f620000002400 */
[----:B------:R-:W-:Y:S01]  /*2c70*/  FSEL R113, R34, -INF , P2 ;  /* 0xff80000022717808 */ /* 0x000fe20001000000 */
[C---:B------:R-:W-:Y:S01]  /*2c80*/  FMUL.FTZ R34, R0.reuse, R64 ;  /* 0x0000004000227220 */ /* 0x040fe20000410000 */
[----:B------:R-:W-:Y:S01]  /*2c90*/  FMNMX.FTZ R84, R39, R84, !PT ;  /* 0x0000005427547209 */ /* 0x000fe20007810000 */
[----:B------:R-:W-:Y:S01]  /*2ca0*/  FMUL.FTZ R64, R0, R37 ;  /* 0x0000002500407220 */ /* 0x000fe20000410000 */
[----:B------:R-:W-:-:S02]  /*2cb0*/  ISETP.GT.AND P2, PT, R76, 0x98, PT ;  /* 0x000000984c00780c */ /* 0x000fc40003f44270 */
[----:B--2---:R-:W-:Y:S01]  /*2cc0*/  FSEL R111, R58, -INF , P3 ;  /* 0xff8000003a6f7808 */ /* 0x004fe20001800000 */
[----:B------:R-:W-:Y:S01]  /*2cd0*/  MUFU.TANH R8, R8 ;  /* 0x0000000800087308 */ /* 0x000fe20000002400 */
[----:B------:R-:W-:Y:S01]  /*2ce0*/  FMNMX.FTZ R84, R113, R84, !PT ;  /* 0x0000005471547209 */ /* 0x000fe20007810000 */
[----:B------:R-:W-:Y:S01]  /*2cf0*/  FMUL.FTZ R58, R0, R68 ;  /* 0x00000044003a7220 */ /* 0x000fe20000410000 */
[----:B------:R-:W-:Y:S02]  /*2d00*/  ISETP.GT.AND P3, PT, R76, 0x99, PT ;  /* 0x000000994c00780c */ /* 0x000fe40003f64270 */
[----:B---3--:R-:W-:Y:S01]  /*2d10*/  FSEL R109, R38, -INF , P2 ;  /* 0xff800000266d7808 */ /* 0x008fe20001000000 */
[----:B------:R-:W-:Y:S01]  /*2d20*/  FMUL.FTZ R38, R0, R65 ;  /* 0x0000004100267220 */ /* 0x000fe20000410000 */
[----:B------:R-:W-:Y:S01]  /*2d30*/  FMNMX.FTZ R84, R111, R84, !PT ;  /* 0x000000546f547209 */ /* 0x000fe20007810000 */
[----:B------:R-:W2:Y:S01]  /*2d40*/  MUFU.TANH R9, R9 ;  /* 0x0000000900097308 */ /* 0x000ea20000002400 */
[----:B----4-:R-:W-:-:S02]  /*2d50*/  FSEL R61, R59, -INF , P3 ;  /* 0xff8000003b3d7808 */ /* 0x010fc40001800000 */
[----:B------:R-:W-:Y:S02]  /*2d60*/  FMNMX.FTZ R84, R109, R84, !PT ;  /* 0x000000546d547209 */ /* 0x000fe40007810000 */
[----:B------:R-:W-:Y:S02]  /*2d70*/  VIADDMNMX R72, R115, R72, R74, PT ;  /* 0x0000004873487246 */ /* 0x000fe4000380014a */
[----:B------:R-:W-:Y:S01]  /*2d80*/  FMNMX.FTZ R84, R61, R84, !PT ;  /* 0x000000543d547209 */ /* 0x000fe20007810000 */
[----:B------:R-:W-:Y:S01]  /*2d90*/  MUFU.TANH R10, R10 ;  /* 0x0000000a000a7308 */ /* 0x000fe20000002400 */
[C---:B------:R-:W-:Y:S02]  /*2da0*/  ISETP.GT.AND P3, PT, R72.reuse, 0x1, PT ;  /* 0x000000014800780c */ /* 0x040fe40003f64270 */
[----:B------:R-:W-:Y:S01]  /*2db0*/  ISETP.GT.AND P4, PT, R72, 0x8, PT ;  /* 0x000000084800780c */ /* 0x000fe20003f84270 */
[----:B------:R-:W3:Y:S01]  /*2dc0*/  SHFL.BFLY PT, R59, R84, 0x2, 0x1f ;  /* 0x0c401f00543b7f89 */ /* 0x000ee200000e0000 */
[----:B-1----:R-:W-:-:S02]  /*2dd0*/  FSEL R6, R6, -INF , P3 ;  /* 0xff80000006067808 */ /* 0x002fc40001800000 */
[----:B-----5:R-:W-:Y:S01]  /*2de0*/  FSEL R7, R7, -INF , P4 ;  /* 0xff80000007077808 */ /* 0x020fe20002000000 */
[----:B------:R-:W1:Y:S01]  /*2df0*/  MUFU.TANH R11, R11 ;  /* 0x0000000b000b7308 */ /* 0x000e620000002400 */
[----:B------:R-:W-:-:S04]  /*2e00*/  ISETP.GT.AND P3, PT, R72, 0x10, PT ;  /* 0x000000104800780c */ /* 0x000fc80003f64270 */
[----:B--2---:R-:W-:Y:S02]  /*2e10*/  FSEL R9, R9, -INF , P3 ;  /* 0xff80000009097808 */ /* 0x004fe40001800000 */
[----:B------:R-:W-:Y:S01]  /*2e20*/  ISETP.GT.AND P3, PT, R72, 0x18, PT ;  /* 0x000000184800780c */ /* 0x000fe20003f64270 */
[----:B------:R-:W-:Y:S08]  /*2e30*/  MUFU.TANH R12, R12 ;  /* 0x0000000c000c7308 */ /* 0x000ff00000002400 */
[----:B------:R-:W2:Y:S01]  /*2e40*/  MUFU.TANH R13, R13 ;  /* 0x0000000d000d7308 */ /* 0x000ea20000002400 */
[----:B-1----:R-:W-:-:S02]  /*2e50*/  FSEL R11, R11, -INF , P3 ;  /* 0xff8000000b0b7808 */ /* 0x002fc40001800000 */
[----:B------:R-:W-:Y:S02]  /*2e60*/  ISETP.GT.AND P3, PT, R72, 0x20, PT ;  /* 0x000000204800780c */ /* 0x000fe40003f64270 */
[----:B---3--:R-:W-:-:S03]  /*2e70*/  FMNMX.FTZ R56, R84, R59, !PT ;  /* 0x0000003b54387209 */ /* 0x008fc60007810000 */
[----:B------:R-:W-:Y:S02]  /*2e80*/  MUFU.TANH R14, R14 ;  /* 0x0000000e000e7308 */ /* 0x000fe40000002400 */
[----:B------:R-:W1:Y:S06]  /*2e90*/  SHFL.BFLY PT, R59, R56, 0x1, 0x1f ;  /* 0x0c201f00383b7f89 */ /* 0x000e6c00000e0000 */
[----:B------:R-:W3:Y:S01]  /*2ea0*/  MUFU.TANH R15, R15 ;  /* 0x0000000f000f7308 */ /* 0x000ee20000002400 */
[----:B--2---:R-:W-:Y:S02]  /*2eb0*/  FSEL R13, R13, -INF , P3 ;  /* 0xff8000000d0d7808 */ /* 0x004fe40001800000 */
[----:B------:R-:W-:-:S05]  /*2ec0*/  ISETP.GT.AND P3, PT, R72, 0x28, PT ;  /* 0x000000284800780c */ /* 0x000fca0003f64270 */
[----:B------:R-:W2:Y:S08]  /*2ed0*/  MUFU.TANH R20, R20 ;  /* 0x0000001400147308 */ /* 0x000eb00000002400 */
[----:B------:R-:W4:Y:S01]  /*2ee0*/  MUFU.TANH R21, R21 ;  /* 0x0000001500157308 */ /* 0x000f220000002400 */
[----:B---3--:R-:W-:Y:S02]  /*2ef0*/  FSEL R15, R15, -INF , P3 ;  /* 0xff8000000f0f7808 */ /* 0x008fe40001800000 */
[----:B-1----:R-:W-:Y:S01]  /*2f00*/  FMNMX.FTZ R59, R56, R59, !PT ;  /* 0x0000003b383b7209 */ /* 0x002fe20007810000 */
[----:B------:R-:W-:Y:S01]  /*2f10*/  IMAD.U32 R56, RZ, RZ, UR4 ;  /* 0x00000004ff387e24 */ /* 0x000fe2000f8e00ff */
[----:B------:R-:W-:-:S02]  /*2f20*/  ISETP.GT.AND P3, PT, R72, 0x30, PT ;  /* 0x000000304800780c */ /* 0x000fc40003f64270 */
[C---:B------:R-:W-:Y:S01]  /*2f30*/  FSETP.NEU.FTZ.AND P2, PT, R59.reuse, -INF , PT ;  /* 0xff8000003b00780b */ /* 0x040fe20003f5d000 */
[----:B------:R-:W-:-:S01]  /*2f40*/  FFMA.FTZ R36, R59, R56, -8 ;  /* 0xc10000003b247423 */ /* 0x000fc20000010038 */
[----:B------:R-:W1:Y:S04]  /*2f50*/  MUFU.TANH R42, R42 ;  /* 0x0000002a002a7308 */ /* 0x000e680000002400 */
[----:B------:R-:W-:Y:S02]  /*2f60*/  FSEL R36, R36, RZ, P2 ;  /* 0x000000ff24247208 */ /* 0x000fe40001000000 */
[----:B------:R-:W-:Y:S02]  /*2f70*/  ISETP.GT.AND P2, PT, R72, RZ, PT ;  /* 0x000000ff4800720c */ /* 0x000fe40003f44270 */
[----:B------:R-:W3:Y:S01]  /*2f80*/  MUFU.TANH R43, R43 ;  /* 0x0000002b002b7308 */ /* 0x000ee20000002400 */
[----:B------:R-:W-:-:S01]  /*2f90*/  FFMA.FTZ R37, R119, R56, -R36 ;  /* 0x0000003877257223 */ /* 0x000fc20000010824 */
[----:B------:R-:W-:Y:S01]  /*2fa0*/  FSEL R115, R4, -INF , P2 ;  /* 0xff80000004737808 */ /* 0x000fe20001000000 */
[----:B------:R-:W-:-:S01]  /*2fb0*/  FFMA.FTZ R66, R125, R56, -R36 ;  /* 0x000000387d427223 */ /* 0x000fc20000010824 */
[----:B------:R-:W-:Y:S01]  /*2fc0*/  ISETP.GT.AND P2, PT, R72, 0x9, PT ;  /* 0x000000094800780c */ /* 0x000fe20003f44270 */
[----:B------:R-:W-:-:S01]  /*2fd0*/  FFMA.FTZ R65, R129, R56, -R36 ;  /* 0x0000003881417223 */ /* 0x000fc20000010824 */
[----:B------:R-:W-:Y:S01]  /*2fe0*/  FMNMX.FTZ R74, R115, R6, !PT ;  /* 0x00000006734a7209 */ /* 0x000fe20007810000 */
[----:B------:R-:W-:-:S01]  /*2ff0*/  FFMA.FTZ R68, R131, R56, -R36 ;  /* 0x0000003883447223 */ /* 0x000fc20000010824 */
[----:B------:R-:W-:Y:S01]  /*3000*/  FSEL R119, R8, -INF , P2 ;  /* 0xff80000008777808 */ /* 0x000fe20001000000 */
[----:B------:R-:W-:-:S01]  /*3010*/  FFMA.FTZ R8, R121, R56, -R36 ;  /* 0x0000003879087223 */ /* 0x000fc20000010824 */
[----:B------:R-:W-:Y:S01]  /*3020*/  FMNMX.FTZ R74, R7, R74, !PT ;  /* 0x0000004a074a7209 */ /* 0x000fe20007810000 */
[----:B------:R-:W5:Y:S01]  /*3030*/  MUFU.TANH R44, R44 ;  /* 0x0000002c002c7308 */ /* 0x000f620000002400 */
[----:B------:R-:W-:Y:S01]  /*3040*/  ISETP.GT.AND P2, PT, R72, 0x11, PT ;  /* 0x000000114800780c */ /* 0x000fe20003f44270 */
[--C-:B------:R-:W-:Y:S01]  /*3050*/  FFMA.FTZ R69, R133, R56, -R36.reuse ;  /* 0x0000003885457223 */ /* 0x100fe20000010824 */
[----:B------:R-:W-:Y:S01]  /*3060*/  FMNMX.FTZ R74, R119, R74, !PT ;  /* 0x0000004a774a7209 */ /* 0x000fe20007810000 */
[-CC-:B------:R-:W-:Y:S01]  /*3070*/  FFMA.FTZ R70, R135, R56.reuse, -R36.reuse ;  /* 0x0000003887467223 */ /* 0x180fe20000010824 */
[----:B------:R-:W-:Y:S01]  /*3080*/  FSEL R121, R10, -INF , P2 ;  /* 0xff8000000a797808 */ /* 0x000fe20001000000 */
[--C-:B------:R-:W-:Y:S01]  /*3090*/  FFMA.FTZ R10, R127, R56, -R36.reuse ;  /* 0x000000387f0a7223 */ /* 0x100fe20000010824 */
        /* <DEDUP_REMOVED lines=22> */
[----:B--2---:R-:W-:Y:S01]  /*3200*/  FSEL R129, R20, -INF , P2 ;  /* 0xff80000014817808 */ /* 0x004fe20001000000 */
[--C-:B------:R-:W-:Y:S01]  /*3210*/  FFMA.FTZ R20, R75, R56, -R36.reuse ;  /* 0x000000384b147223 */ /* 0x100fe20000010824 */
[----:B------:R-:W-:Y:S01]  /*3220*/  FMNMX.FTZ R74, R15, R74, !PT ;  /* 0x0000004a0f4a7209 */ /* 0x000fe20007810000 */
[----:B------:R-:W2:Y:S01]  /*3230*/  MUFU.TANH R48, R48 ;  /* 0x0000003000307308 */ /* 0x000ea20000002400 */
[C---:B------:R-:W-:Y:S01]  /*3240*/  ISETP.GT.AND P2, PT, R72.reuse, 0x31, PT ;  /* 0x000000314800780c */ /* 0x040fe20003f44270 */
[-CC-:B------:R-:W-:Y:S01]  /*3250*/  FFMA.FTZ R67, R67, R56.reuse, -R36.reuse ;  /* 0x0000003843437223 */ /* 0x180fe20000010824 */
[----:B----4-:R-:W-:Y:S01]  /*3260*/  FSEL R21, R21, -INF , P3 ;  /* 0xff80000015157808 */ /* 0x010fe20001800000 */
[--C-:B------:R-:W-:Y:S01]  /*3270*/  FFMA.FTZ R77, R77, R56, -R36.reuse ;  /* 0x000000384d4d7223 */ /* 0x100fe20000010824 */
[----:B------:R-:W-:Y:S01]  /*3280*/  FMNMX.FTZ R74, R129, R74, !PT ;  /* 0x0000004a814a7209 */ /* 0x000fe20007810000 */
[-CC-:B------:R-:W-:Y:S01]  /*3290*/  FFMA.FTZ R83, R83, R56.reuse, -R36.reuse ;  /* 0x0000003853537223 */ /* 0x180fe20000010824 */
[----:B------:R-:W-:Y:S01]  /*32a0*/  ISETP.GT.AND P3, PT, R72, 0x38, PT ;  /* 0x000000384800780c */ /* 0x000fe20003f64270 */
[----:B------:R-:W4:Y:S01]  /*32b0*/  MUFU.TANH R49, R49 ;  /* 0x0000003100317308 */ /* 0x000f220000002400 */
[----:B-1----:R-:W-:Y:S01]  /*32c0*/  FSEL R85, R42, -INF , P2 ;  /* 0xff8000002a557808 */ /* 0x002fe20001000000 */
[--C-:B------:R-:W-:Y:S01]  /*32d0*/  FFMA.FTZ R42, R71, R56, -R36.reuse ;  /* 0x00000038472a7223 */ /* 0x100fe20000010824 */
[----:B------:R-:W-:Y:S01]  /*32e0*/  FMNMX.FTZ R74, R21, R74, !PT ;  /* 0x0000004a154a7209 */ /* 0x000fe20007810000 */
[-CC-:B------:R-:W-:Y:S01]  /*32f0*/  FFMA.FTZ R87, R87, R56.reuse, -R36.reuse ;  /* 0x0000003857577223 */ /* 0x180fe20000010824 */
[C---:B------:R-:W-:Y:S01]  /*3300*/  ISETP.GT.AND P2, PT, R72.reuse, 0x39, PT ;  /* 0x000000394800780c */ /* 0x040fe20003f44270 */
[--C-:B------:R-:W-:Y:S01]  /*3310*/  FFMA.FTZ R35, R35, R56, -R36.reuse ;  /* 0x0000003823237223 */ /* 0x100fe20000010824 */
[----:B---3--:R-:W-:Y:S01]  /*3320*/  FSEL R43, R43, -INF , P3 ;  /* 0xff8000002b2b7808 */ /* 0x008fe20001800000 */
[----:B------:R-:W1:Y:S01]  /*3330*/  MUFU.TANH R50, R50 ;  /* 0x0000003200327308 */ /* 0x000e620000002400 */
[----:B------:R-:W-:Y:S01]  /*3340*/  FMNMX.FTZ R74, R85, R74, !PT ;  /* 0x0000004a554a7209 */ /* 0x000fe20007810000 */
[-CC-:B------:R-:W-:Y:S01]  /*3350*/  FFMA.FTZ R39, R39, R56.reuse, -R36.reuse ;  /* 0x0000003827277223 */ /* 0x180fe20000010824 */
[----:B------:R-:W-:Y:S01]  /*3360*/  ISETP.GT.AND P3, PT, R72, 0x40, PT ;  /* 0x000000404800780c */ /* 0x000fe20003f64270 */
[-CC-:B------:R-:W-:Y:S01]  /*3370*/  FFMA.FTZ R61, R61, R56.reuse, -R36.reuse ;  /* 0x000000383d3d7223 */ /* 0x180fe20000010824 */
[----:B-----5:R-:W-:Y:S01]  /*3380*/  FSEL R131, R44, -INF , P2 ;  /* 0xff8000002c837808 */ /* 0x020fe20001000000 */
[----:B------:R-:W-:Y:S01]  /*3390*/  FFMA.FTZ R44, R107, R56, -R36 ;  /* 0x000000386b2c7223 */ /* 0x000fe20000010824 */
[----:B------:R-:W-:Y:S01]  /*33a0*/  FMNMX.FTZ R74, R43, R74, !PT ;  /* 0x0000004a2b4a7209 */ /* 0x000fe20007810000 */
[----:B------:R-:W3:Y:S01]  /*33b0*/  MUFU.TANH R51, R51 ;  /* 0x0000003300337308 */ /* 0x000ee20000002400 */
[----:B------:R-:W-:-:S02]  /*33c0*/  ISETP.GT.AND P2, PT, R72, 0x41, PT ;  /* 0x000000414800780c */ /* 0x000fc40003f44270 */
[----:B------:R-:W-:Y:S02]  /*33d0*/  FSEL R45, R45, -INF , P3 ;  /* 0xff8000002d2d7808 */ /* 0x000fe40001800000 */
[----:B------:R-:W-:Y:S02]  /*33e0*/  FMNMX.FTZ R74, R131, R74, !PT ;  /* 0x0000004a834a7209 */ /* 0x000fe40007810000 */
[----:B------:R-:W-:Y:S01]  /*33f0*/  ISETP.GT.AND P3, PT, R72, 0x48, PT ;  /* 0x000000484800780c */ /* 0x000fe20003f64270 */
[----:B------:R-:W5:Y:S01]  /*3400*/  MUFU.TANH R52, R52 ;  /* 0x0000003400347308 */ /* 0x000f620000002400 */
[----:B------:R-:W-:Y:S01]  /*3410*/  FSEL R63, R46, -INF , P2 ;  /* 0xff8000002e3f7808 */ /* 0x000fe20001000000 */
[----:B------:R-:W-:Y:S01]  /*3420*/  FFMA.FTZ R46, R113, R56, -R36 ;  /* 0x00000038712e7223 */ /* 0x000fe20000010824 */
[----:B------:R-:W-:Y:S02]  /*3430*/  FMNMX.FTZ R74, R45, R74, !PT ;  /* 0x0000004a2d4a7209 */ /* 0x000fe40007810000 */
[----:B------:R-:W-:-:S02]  /*3440*/  ISETP.GT.AND P2, PT, R72, 0x49, PT ;  /* 0x000000494800780c */ /* 0x000fc40003f44270 */
[----:B------:R-:W-:Y:S01]  /*3450*/  FSEL R47, R47, -INF , P3 ;  /* 0xff8000002f2f7808 */ /* 0x000fe20001800000 */
[----:B------:R-:W5:Y:S01]  /*3460*/  MUFU.TANH R53, R53 ;  /* 0x0000003500357308 */ /* 0x000f620000002400 */
[----:B------:R-:W-:Y:S02]  /*3470*/  FMNMX.FTZ R74, R63, R74, !PT ;  /* 0x0000004a3f4a7209 */ /* 0x000fe40007810000 */
[----:B------:R-:W-:Y:S02]  /*3480*/  ISETP.GT.AND P3, PT, R72, 0x50, PT ;  /* 0x000000504800780c */ /* 0x000fe40003f64270 */
[----:B--2---:R-:W-:Y:S02]  /*3490*/  FSEL R133, R48, -INF , P2 ;  /* 0xff80000030857808 */ /* 0x004fe40001000000 */
[----:B------:R-:W-:Y:S01]  /*34a0*/  FMNMX.FTZ R74, R47, R74, !PT ;  /* 0x0000004a2f4a7209 */ /* 0x000fe20007810000 */
[----:B------:R-:W2:Y:S01]  /*34b0*/  MUFU.TANH R57, R57 ;  /* 0x0000003900397308 */ /* 0x000ea20000002400 */
[----:B------:R-:W-:-:S02]  /*34c0*/  ISETP.GT.AND P2, PT, R72, 0x51, PT ;  /* 0x000000514800780c */ /* 0x000fc40003f44270 */
[----:B----4-:R-:W-:Y:S02]  /*34d0*/  FSEL R49, R49, -INF , P3 ;  /* 0xff80000031317808 */ /* 0x010fe40001800000 */
[----:B------:R-:W-:Y:S02]  /*34e0*/  FMNMX.FTZ R74, R133, R74, !PT ;  /* 0x0000004a854a7209 */ /* 0x000fe40007810000 */
[----:B------:R-:W-:Y:S01]  /*34f0*/  ISETP.GT.AND P3, PT, R72, 0x58, PT ;  /* 0x000000584800780c */ /* 0x000fe20003f64270 */
[----:B------:R-:W-:Y:S01]  /*3500*/  MUFU.TANH R26, R26 ;  /* 0x0000001a001a7308 */ /* 0x000fe20000002400 */
[----:B-1----:R-:W-:Y:S02]  /*3510*/  FSEL R75, R50, -INF , P2 ;  /* 0xff800000324b7808 */ /* 0x002fe40001000000 */
[----:B------:R-:W-:Y:S02]  /*3520*/  FMNMX.FTZ R74, R49, R74, !PT ;  /* 0x0000004a314a7209 */ /* 0x000fe40007810000 */
[----:B------:R-:W-:-:S02]  /*3530*/  ISETP.GT.AND P2, PT, R72, 0x59, PT ;  /* 0x000000594800780c */ /* 0x000fc40003f44270 */
[----:B---3--:R-:W-:Y:S01]  /*3540*/  FSEL R51, R51, -INF , P3 ;  /* 0xff80000033337808 */ /* 0x008fe20001800000 */
[----:B------:R-:W1:Y:S01]  /*3550*/  MUFU.TANH R30, R30 ;  /* 0x0000001e001e7308 */ /* 0x000e620000002400 */
[----:B------:R-:W-:Y:S02]  /*3560*/  FMNMX.FTZ R74, R75, R74, !PT ;  /* 0x0000004a4b4a7209 */ /* 0x000fe40007810000 */
[----:B------:R-:W-:Y:S02]  /*3570*/  ISETP.GT.AND P3, PT, R72, 0x60, PT ;  /* 0x000000604800780c */ /* 0x000fe40003f64270 */
[----:B-----5:R-:W-:Y:S02]  /*3580*/  FSEL R135, R52, -INF , P2 ;  /* 0xff80000034877808 */ /* 0x020fe40001000000 */
[----:B------:R-:W-:Y:S01]  /*3590*/  FMNMX.FTZ R74, R51, R74, !PT ;  /* 0x0000004a334a7209 */ /* 0x000fe20007810000 */
[----:B------:R-:W3:Y:S01]  /*35a0*/  MUFU.TANH R34, R34 ;  /* 0x0000002200227308 */ /* 0x000ee20000002400 */
[----:B------:R-:W-:-:S02]  /*35b0*/  ISETP.GT.AND P2, PT, R72, 0x61, PT ;  /* 0x000000614800780c */ /* 0x000fc40003f44270 */
[----:B------:R-:W-:Y:S02]  /*35c0*/  FSEL R53, R53, -INF , P3 ;  /* 0xff80000035357808 */ /* 0x000fe40001800000 */
[----:B------:R-:W-:Y:S02]  /*35d0*/  FMNMX.FTZ R74, R135, R74, !PT ;  /* 0x0000004a874a7209 */ /* 0x000fe40007810000 */
[C---:B------:R-:W-:Y:S01]  /*35e0*/  ISETP.GT.AND P3, PT, R72.reuse, 0x68, PT ;  /* 0x000000684800780c */ /* 0x040fe20003f64270 */
[----:B------:R-:W4:Y:S01]  /*35f0*/  MUFU.TANH R38, R38 ;  /* 0x0000002600267308 */ /* 0x000f220000002400 */
[----:B--2---:R-:W-:Y:S02]  /*3600*/  FSEL R71, R57, -INF , P2 ;  /* 0xff80000039477808 */ /* 0x004fe40001000000 */
[----:B------:R-:W-:Y:S02]  /*3610*/  FMNMX.FTZ R74, R53, R74, !PT ;  /* 0x0000004a354a7209 */ /* 0x000fe40007810000 */
[----:B------:R-:W-:-:S02]  /*3620*/  ISETP.GT.AND P2, PT, R72, 0x69, PT ;  /* 0x000000694800780c */ /* 0x000fc40003f44270 */
[----:B------:R-:W-:Y:S01]  /*3630*/  FMNMX.FTZ R74, R71, R74, !PT ;  /* 0x0000004a474a7209 */ /* 0x000fe20007810000 */
[----:B------:R-:W2:Y:S01]  /*3640*/  MUFU.TANH R58, R58 ;  /* 0x0000003a003a7308 */ /* 0x000ea20000002400 */
[----:B-1----:R-:W-:Y:S01]  /*3650*/  FSEL R79, R30, -INF , P2 ;  /* 0xff8000001e4f7808 */ /* 0x002fe20001000000 */
[-CC-:B------:R-:W-:Y:S01]  /*3660*/  FFMA.FTZ R30, R31, R56.reuse, -R36.reuse ;  /* 0x000000381f1e7223 */ /* 0x180fe20000010824 */
[----:B------:R-:W-:Y:S01]  /*3670*/  ISETP.GT.AND P2, PT, R72, 0x71, PT ;  /* 0x000000714800780c */ /* 0x000fe20003f44270 */
[-CC-:B------:R-:W-:Y:S01]  /*3680*/  FFMA.FTZ R31, R95, R56.reuse, -R36.reuse ;  /* 0x000000385f1f7223 */ /* 0x180fe20000010824 */
[----:B------:R-:W-:-:S03]  /*3690*/  FFMA.FTZ R95, R103, R56, -R36 ;  /* 0x00000038675f7223 */ /* 0x000fc60000010824 */
[----:B------:R1:W-:Y:S08]  /*36a0*/  MUFU.EX2 R4, R137 ;  /* 0x0000008900047308 */ /* 0x0003f00000000800 */
[----:B------:R-:W5:Y:S01]  /*36b0*/  MUFU.TANH R60, R60 ;  /* 0x0000003c003c7308 */ /* 0x000f620000002400 */
[----:B-1----:R-:W-:Y:S01]  /*36c0*/  FSEL R137, R26, -INF , P3 ;  /* 0xff8000001a897808 */ /* 0x002fe20001800000 */
[----:B------:R-:W-:Y:S01]  /*36d0*/  FFMA.FTZ R26, R81, R56, -R36 ;  /* 0x00000038511a7223 */ /* 0x000fe20000010824 */
[----:B------:R-:W-:-:S02]  /*36e0*/  ISETP.GT.AND P3, PT, R72, 0x70, PT ;  /* 0x000000704800780c */ /* 0x000fc40003f64270 */
[----:B------:R-:W-:Y:S02]  /*36f0*/  FMNMX.FTZ R74, R137, R74, !PT ;  /* 0x0000004a894a7209 */ /* 0x000fe40007810000 */
[----:B---3--:R-:W-:Y:S01]  /*3700*/  FSEL R141, R34, -INF , P3 ;  /* 0xff800000228d7808 */ /* 0x008fe20001800000 */
[----:B------:R-:W1:Y:S01]  /*3710*/  MUFU.TANH R24, R24 ;  /* 0x0000001800187308 */ /* 0x000e620000002400 */
[----:B------:R-:W-:Y:S01]  /*3720*/  FMNMX.FTZ R74, R79, R74, !PT ;  /* 0x0000004a4f4a7209 */ /* 0x000fe20007810000 */
[-CC-:B------:R-:W-:Y:S01]  /*3730*/  FFMA.FTZ R34, R101, R56.reuse, -R36.reuse ;  /* 0x0000003865227223 */ /* 0x180fe20000010824 */
[----:B------:R-:W-:Y:S02]  /*3740*/  ISETP.GT.AND P3, PT, R72, 0x78, PT ;  /* 0x000000784800780c */ /* 0x000fe40003f64270 */
[----:B----4-:R-:W-:Y:S01]  /*3750*/  FSEL R81, R38, -INF , P2 ;  /* 0xff80000026517808 */ /* 0x010fe20001000000 */
[----:B------:R-:W-:-:S01]  /*3760*/  FFMA.FTZ R38, R105, R56, -R36 ;  /* 0x0000003869267223 */ /* 0x000fc20000010824 */
[----:B------:R-:W-:Y:S01]  /*3770*/  FMNMX.FTZ R74, R141, R74, !PT ;  /* 0x0000004a8d4a7209 */ /* 0x000fe20007810000 */
[----:B------:R-:W3:Y:S01]  /*3780*/  MUFU.TANH R25, R25 ;  /* 0x0000001900197308 */ /* 0x000ee20000002400 */
[----:B------:R-:W-:-:S02]  /*3790*/  ISETP.GT.AND P2, PT, R72, 0x79, PT ;  /* 0x000000794800780c */ /* 0x000fc40003f44270 */
[----:B--2---:R-:W-:Y:S02]  /*37a0*/  FSEL R143, R58, -INF , P3 ;  /* 0xff8000003a8f7808 */ /* 0x004fe40001800000 */
[----:B------:R-:W-:Y:S02]  /*37b0*/  FMNMX.FTZ R74, R81, R74, !PT ;  /* 0x0000004a514a7209 */ /* 0x000fe40007810000 */
[----:B------:R-:W-:Y:S01]  /*37c0*/  ISETP.GT.AND P3, PT, R72, 0x80, PT ;  /* 0x000000804800780c */ /* 0x000fe20003f64270 */
[----:B------:R-:W2:Y:S01]  /*37d0*/  MUFU.TANH R28, R28 ;  /* 0x0000001c001c7308 */ /* 0x000ea20000002400 */
[----:B-----5:R-:W-:Y:S02]  /*37e0*/  FSEL R145, R60, -INF , P2 ;  /* 0xff8000003c917808 */ /* 0x020fe40001000000 */
[----:B------:R-:W-:Y:S02]  /*37f0*/  FMNMX.FTZ R74, R143, R74, !PT ;  /* 0x0000004a8f4a7209 */ /* 0x000fe40007810000 */
[----:B------:R-:W-:-:S02]  /*3800*/  ISETP.GT.AND P2, PT, R72, 0x81, PT ;  /* 0x000000814800780c */ /* 0x000fc40003f44270 */
[----:B-1----:R-:W-:Y:S01]  /*3810*/  FSEL R147, R24, -INF , P3 ;  /* 0xff80000018937808 */ /* 0x002fe20001800000 */
[----:B------:R-:W1:Y:S01]  /*3820*/  MUFU.TANH R29, R29 ;  /* 0x0000001d001d7308 */ /* 0x000e620000002400 */
[----:B------:R-:W-:Y:S01]  /*3830*/  FMNMX.FTZ R74, R145, R74, !PT ;  /* 0x0000004a914a7209 */ /* 0x000fe20007810000 */
[----:B------:R-:W-:Y:S01]  /*3840*/  FFMA.FTZ R24, R27, R56, -R36 ;  /* 0x000000381b187223 */ /* 0x000fe20000010824 */
[C---:B------:R-:W-:Y:S02]  /*3850*/  ISETP.GT.AND P3, PT, R72.reuse, 0x88, PT ;  /* 0x000000884800780c */ /* 0x040fe40003f64270 */
[----:B---3--:R-:W-:Y:S02]  /*3860*/  FSEL R25, R25, -INF , P2 ;  /* 0xff80000019197808 */ /* 0x008fe40001000000 */
[----:B------:R-:W-:Y:S01]  /*3870*/  FMNMX.FTZ R74, R147, R74, !PT ;  /* 0x0000004a934a7209 */ /* 0x000fe20007810000 */
[----:B------:R-:W3:Y:S01]  /*3880*/  MUFU.TANH R32, R32 ;  /* 0x0000002000207308 */ /* 0x000ee20000002400 */
[----:B------:R-:W-:-:S02]  /*3890*/  ISETP.GT.AND P2, PT, R72, 0x89, PT ;  /* 0x000000894800780c */ /* 0x000fc40003f44270 */
[----:B--2---:R-:W-:Y:S01]  /*38a0*/  FSEL R27, R28, -INF , P3 ;  /* 0xff8000001c1b7808 */ /* 0x004fe20001800000 */
[----:B------:R-:W-:-:S01]  /*38b0*/  FFMA.FTZ R28, R89, R56, -R36 ;  /* 0x00000038591c7223 */ /* 0x000fc20000010824 */
[----:B------:R-:W-:Y:S02]  /*38c0*/  FMNMX.FTZ R74, R25, R74, !PT ;  /* 0x0000004a194a7209 */ /* 0x000fe40007810000 */
[C---:B------:R-:W-:Y:S01]  /*38d0*/  ISETP.GT.AND P3, PT, R72.reuse, 0x90, PT ;  /* 0x000000904800780c */ /* 0x040fe20003f64270 */
[----:B------:R-:W2:Y:S01]  /*38e0*/  MUFU.TANH R33, R33 ;  /* 0x0000002100217308 */ /* 0x000ea20000002400 */
[----:B-1----:R-:W-:Y:S02]  /*38f0*/  FSEL R29, R29, -INF , P2 ;  /* 0xff8000001d1d7808 */ /* 0x002fe40001000000 */
[----:B------:R-:W-:Y:S02]  /*3900*/  FMNMX.FTZ R74, R27, R74, !PT ;  /* 0x0000004a1b4a7209 */ /* 0x000fe40007810000 */
[----:B------:R-:W-:-:S02]  /*3910*/  ISETP.GT.AND P2, PT, R72, 0x91, PT ;  /* 0x000000914800780c */ /* 0x000fc40003f44270 */
[----:B------:R-:W-:Y:S01]  /*3920*/  FMNMX.FTZ R74, R29, R74, !PT ;  /* 0x0000004a1d4a7209 */ /* 0x000fe20007810000 */
[----:B------:R-:W1:Y:S01]  /*3930*/  MUFU.TANH R62, R62 ;  /* 0x0000003e003e7308 */ /* 0x000e620000002400 */
[----:B---3--:R-:W-:Y:S01]  /*3940*/  FSEL R149, R32, -INF , P3 ;  /* 0xff80000020957808 */ /* 0x008fe20001800000 */
[-CC-:B------:R-:W-:Y:S01]  /*3950*/  FFMA.FTZ R32, R97, R56.reuse, -R36.reuse ;  /* 0x0000003861207223 */ /* 0x180fe20000010824 */
[----:B------:R-:W-:Y:S01]  /*3960*/  ISETP.GT.AND P3, PT, R72, 0x98, PT ;  /* 0x000000984800780c */ /* 0x000fe20003f64270 */
[----:B------:R-:W-:Y:S01]  /*3970*/  FFMA.FTZ R97, R111, R56, -R36 ;  /* 0x000000386f617223 */ /* 0x000fe20000010824 */
[----:B------:R-:W-:-:S03]  /*3980*/  FMNMX.FTZ R74, R149, R74, !PT ;  /* 0x0000004a954a7209 */ /* 0x000fc60007810000 */
[----:B------:R-:W3:Y:S01]  /*3990*/  MUFU.TANH R64, R64 ;  /* 0x0000004000407308 */ /* 0x000ee20000002400 */
[----:B--2---:R-:W-:Y:S01]  /*39a0*/  FSEL R151, R33, -INF , P2 ;  /* 0xff80000021977808 */ /* 0x004fe20001000000 */
[-CC-:B------:R-:W-:Y:S01]  /*39b0*/  FFMA.FTZ R33, R91, R56.reuse, -R36.reuse ;  /* 0x000000385b217223 */ /* 0x180fe20000010824 */
[----:B------:R-:W-:Y:S01]  /*39c0*/  ISETP.GT.AND P2, PT, R72, 0x99, PT ;  /* 0x000000994800780c */ /* 0x000fe20003f44270 */
[----:B------:R-:W-:Y:S01]  /*39d0*/  FFMA.FTZ R91, R99, R56, -R36 ;  /* 0x00000038635b7223 */ /* 0x000fe20000010824 */
[----:B------:R-:W-:-:S03]  /*39e0*/  FMNMX.FTZ R74, R151, R74, !PT ;  /* 0x0000004a974a7209 */ /* 0x000fc60007810000 */
[----:B------:R-:W-:Y:S01]  /*39f0*/  MUFU.EX2 R37, R37 ;  /* 0x0000002500257308 */ /* 0x000fe20000000800 */
[----:B-1----:R-:W-:-:S04]  /*3a00*/  FSEL R89, R62, -INF , P3 ;  /* 0xff8000003e597808 */ /* 0x002fc80001800000 */
[----:B------:R-:W-:-:S03]  /*3a10*/  FMNMX.FTZ R74, R89, R74, !PT ;  /* 0x0000004a594a7209 */ /* 0x000fc60007810000 */
[----:B------:R-:W-:Y:S01]  /*3a20*/  MUFU.EX2 R66, R66 ;  /* 0x0000004200427308 */ /* 0x000fe20000000800 */
[----:B---3--:R-:W-:-:S04]  /*3a30*/  FSEL R153, R64, -INF , P2 ;  /* 0xff80000040997808 */ /* 0x008fc80001000000 */
[----:B------:R-:W-:-:S03]  /*3a40*/  FMNMX.FTZ R74, R153, R74, !PT ;  /* 0x0000004a994a7209 */ /* 0x000fc60007810000 */
[----:B------:R-:W-:Y:S02]  /*3a50*/  MUFU.EX2 R65, R65 ;  /* 0x0000004100417308 */ /* 0x000fe40000000800 */
[----:B------:R-:W1:Y:S06]  /*3a60*/  SHFL.BFLY PT, R57, R74, 0x2, 0x1f ;  /* 0x0c401f004a397f89 */ /* 0x000e6c00000e0000 */
[----:B------:R-:W-:Y:S08]  /*3a70*/  MUFU.EX2 R68, R68 ;  /* 0x0000004400447308 */ /* 0x000ff00000000800 */
[----:B------:R-:W-:Y:S08]  /*3a80*/  MUFU.EX2 R69, R69 ;  /* 0x0000004500457308 */ /* 0x000ff00000000800 */
[----:B------:R-:W-:Y:S01]  /*3a90*/  MUFU.EX2 R70, R70 ;  /* 0x0000004600467308 */ /* 0x000fe20000000800 */
[----:B-1----:R-:W-:-:S05]  /*3aa0*/  FMNMX.FTZ R48, R74, R57, !PT ;  /* 0x000000394a307209 */ /* 0x002fca0007810000 */
[----:B------:R-:W1:Y:S02]  /*3ab0*/  SHFL.BFLY PT, R57, R48, 0x1, 0x1f ;  /* 0x0c201f0030397f89 */ /* 0x000e6400000e0000 */
[----:B------:R-:W2:Y:S08]  /*3ac0*/  MUFU.EX2 R117, R117 ;  /* 0x0000007500757308 */ /* 0x000eb00000000800 */
[----:B------:R-:W-:Y:S08]  /*3ad0*/  MUFU.EX2 R8, R8 ;  /* 0x0000000800087308 */ /* 0x000ff00000000800 */
[----:B------:R-:W-:Y:S01]  /*3ae0*/  MUFU.EX2 R123, R123 ;  /* 0x0000007b007b7308 */ /* 0x000fe20000000800 */
[----:B--2---:R-:W-:-:S04]  /*3af0*/  F2FP.SATFINITE.E4M3.F32.PACK_AB_MERGE_C R155, R117, R4, RZ ;  /* 0x00000004759b723e */ /* 0x004fc800048070ff */
[----:B------:R-:W-:Y:S02]  /*3b00*/  F2FP.SATFINITE.E4M3.F32.PACK_AB_MERGE_C R155, R70, R69, R155 ;  /* 0x00000045469b723e */ /* 0x000fe4000480709b */
[----:B-1----:R-:W-:Y:S01]  /*3b10*/  FMNMX.FTZ R57, R48, R57, !PT ;  /* 0x0000003930397209 */ /* 0x002fe20007810000 */
[-C--:B------:R-:W-:Y:S01]  /*3b20*/  FFMA.FTZ R48, R109, R56.reuse, -R36 ;  /* 0x000000386d307223 */ /* 0x080fe20000010824 */
[----:B------:R-:W-:Y:S02]  /*3b30*/  MUFU.EX2 R10, R10 ;  /* 0x0000000a000a7308 */ /* 0x000fe40000000800 */
[C---:B------:R-:W-:Y:S01]  /*3b40*/  FSETP.NEU.FTZ.AND P2, PT, R57.reuse, -INF , PT ;  /* 0xff8000003900780b */ /* 0x040fe20003f5d000 */
[----:B------:R-:W-:-:S05]  /*3b50*/  FFMA.FTZ R50, R57, R56, -8 ;  /* 0xc100000039327423 */ /* 0x000fca0000010038 */
[----:B------:R-:W-:Y:S01]  /*3b60*/  FSEL R50, R50, RZ, P2 ;  /* 0x000000ff32327208 */ /* 0x000fe20001000000 */
[----:B------:R-:W-:Y:S04]  /*3b70*/  MUFU.EX2 R93, R93 ;  /* 0x0000005d005d7308 */ /* 0x000fe80000000800 */
        /* <DEDUP_REMOVED lines=10> */
[----:B------:R-:W-:Y:S01]  /*3c20*/  FFMA.FTZ R52, R121, R56, -R50 ;  /* 0x0000003879347223 */ /* 0x000fe20000010832 */
[----:B------:R-:W-:-:S04]  /*3c30*/  IMAD.HI R47, R41, 0x66666667, RZ ;  /* 0x66666667292f7827 */ /* 0x000fc800078e02ff */
[----:B------:R-:W-:Y:S01]  /*3c40*/  FFMA.FTZ R11, R11, R56, -R50 ;  /* 0x000000380b0b7223 */ /* 0x000fe20000010832 */
[----:B------:R-:W-:-:S01]  /*3c50*/  FADD.FTZ R6, R37, R66 ;  /* 0x0000004225067221 */ /* 0x000fc20000010000 */
[----:B------:R-:W1:Y:S01]  /*3c60*/  MUFU.EX2 R99, R99 ;  /* 0x0000006300637308 */ /* 0x000e620000000800 */
[----:B------:R-:W-:-:S01]  /*3c70*/  FFMA.FTZ R62, R125, R56, -R50 ;  /* 0x000000387d3e7223 */ /* 0x000fc20000010832 */
[----:B------:R-:W-:Y:S01]  /*3c80*/  SHF.R.U32.HI R82, RZ, 0x1f, R47 ;  /* 0x0000001fff527819 */ /* 0x000fe2000001162f */
[----:B------:R-:W-:-:S01]  /*3c90*/  FFMA.FTZ R41, R51, R56, -R50 ;  /* 0x0000003833297223 */ /* 0x000fc20000010832 */
[----:B------:R-:W-:Y:S01]  /*3ca0*/  FFMA.FTZ R74, R63, R56, -R50 ;  /* 0x000000383f4a7223 */ /* 0x000fe20000010832 */
[----:B------:R-:W-:Y:S01]  /*3cb0*/  VIADD R63, R40, 0xfffffffe ;  /* 0xfffffffe283f7836 */ /* 0x000fe20000000000 */
[----:B------:R-:W-:Y:S01]  /*3cc0*/  LEA.HI.SX32 R51, R47, R82, 0x1a ;  /* 0x000000522f337211 */ /* 0x000fe200078fd2ff */
[----:B------:R-:W-:-:S01]  /*3cd0*/  FADD.FTZ R47, R65, R6 ;  /* 0x00000006412f7221 */ /* 0x000fc20000010000 */
[----:B------:R-:W2:Y:S01]  /*3ce0*/  MUFU.EX2 R58, R58 ;  /* 0x0000003a003a7308 */ /* 0x000ea20000000800 */
[----:B------:R-:W-:-:S01]  /*3cf0*/  FFMA.FTZ R60, R127, R56, -R50 ;  /* 0x000000387f3c7223 */ /* 0x000fc20000010832 */
[----:B------:R-:W-:Y:S01]  /*3d00*/  FFMA.FTZ R76, R43, R56, -R50 ;  /* 0x000000382b4c7223 */ /* 0x000fe20000010832 */
[----:B------:R-:W-:-:S01]  /*3d10*/  FADD.FTZ R82, R68, R47 ;  /* 0x0000002f44527221 */ /* 0x000fc20000010000 */
[-CC-:B------:R-:W-:Y:S01]  /*3d20*/  FFMA.FTZ R43, R49, R56.reuse, -R50.reuse ;  /* 0x00000038312b7223 */ /* 0x180fe20000010832 */
[----:B------:R-:W-:-:S01]  /*3d30*/  FFMA.FTZ R15, R15, R56, -R50 ;  /* 0x000000380f0f7223 */ /* 0x000fc20000010832 */
[----:B------:R-:W-:Y:S01]  /*3d40*/  FFMA.FTZ R72, R129, R56, -R50 ;  /* 0x0000003881487223 */ /* 0x000fe20000010832 */
[----:B------:R-:W-:-:S01]  /*3d50*/  FADD.FTZ R49, R69, R82 ;  /* 0x0000005245317221 */ /* 0x000fc20000010000 */
[----:B------:R-:W3:Y:S01]  /*3d60*/  MUFU.EX2 R101, R101 ;  /* 0x0000006500657308 */ /* 0x000ee20000000800 */
[----:B-1----:R-:W-:-:S01]  /*3d70*/  FADD.FTZ R3, R36, R99 ;  /* 0x0000006324037221 */ /* 0x002fc20000010000 */
[----:B------:R-:W-:Y:S01]  /*3d80*/  FFMA.FTZ R64, R85, R56, -R50 ;  /* 0x0000003855407223 */ /* 0x000fe20000010832 */
[----:B------:R-:W-:-:S01]  /*3d90*/  FADD.FTZ R49, R70, R49 ;  /* 0x0000003146317221 */ /* 0x000fc20000010000 */
[-CC-:B------:R-:W-:Y:S01]  /*3da0*/  FFMA.FTZ R85, R131, R56.reuse, -R50.reuse ;  /* 0x0000003883557223 */ /* 0x180fe20000010832 */
[----:B------:R-:W-:Y:S01]  /*3db0*/  R2UR UR26, R63 ;  /* 0x000000003f1a72ca */ /* 0x000fe200000e0000 */
[----:B------:R-:W-:Y:S01]  /*3dc0*/  FFMA.FTZ R78, R133, R56, -R50 ;  /* 0x00000038854e7223 */ /* 0x000fe20000010832 */
[----:B------:R-:W-:-:S01]  /*3dd0*/  FADD.FTZ R84, R4, R49 ;  /* 0x0000003104547221 */ /* 0x000fc20000010000 */
[----:B------:R-:W1:Y:S01]  /*3de0*/  MUFU.EX2 R7, R7 ;  /* 0x0000000700077308 */ /* 0x000e620000000800 */
[----:B--2---:R-:W-:-:S01]  /*3df0*/  FADD.FTZ R6, R58, R3 ;  /* 0x000000033a067221 */ /* 0x004fc20000010000 */
[-CC-:B------:R-:W-:Y:S01]  /*3e00*/  FFMA.FTZ R3, R53, R56.reuse, -R50.reuse ;  /* 0x0000003835037223 */ /* 0x180fe20000010832 */
[----:B------:R-:W-:-:S01]  /*3e10*/  FFMA.FTZ R75, R75, R56, -R50 ;  /* 0x000000384b4b7223 */ /* 0x000fc20000010832 */
[-CC-:B------:R-:W-:Y:S01]  /*3e20*/  FFMA.FTZ R80, R135, R56.reuse, -R50.reuse ;  /* 0x0000003887507223 */ /* 0x180fe20000010832 */
[----:B------:R-:W-:-:S01]  /*3e30*/  FFMA.FTZ R141, R141, R56, -R50 ;  /* 0x000000388d8d7223 */ /* 0x000fc20000010832 */
[-CC-:B------:R-:W-:Y:S01]  /*3e40*/  FFMA.FTZ R143, R143, R56.reuse, -R50.reuse ;  /* 0x000000388f8f7223 */ /* 0x180fe20000010832 */
[----:B------:R-:W-:-:S01]  /*3e50*/  FFMA.FTZ R145, R145, R56, -R50 ;  /* 0x0000003891917223 */ /* 0x000fc20000010832 */
[----:B------:R-:W2:Y:S01]  /*3e60*/  MUFU.EX2 R52, R52 ;  /* 0x0000003400347308 */ /* 0x000ea20000000800 */
[----:B---3--:R-:W-:-:S01]  /*3e70*/  FADD.FTZ R40, R101, R6 ;  /* 0x0000000665287221 */ /* 0x008fc20000010000 */
[----:B------:R-:W-:Y:S01]  /*3e80*/  VIMNMX R6, RZ, R51, !PT ;  /* 0x00000033ff067248 */ /* 0x000fe20007fe0100 */
[----:B------:R-:W-:-:S01]  /*3e90*/  FADD.FTZ R51, R117, R84 ;  /* 0x0000005475337221 */ /* 0x000fc20000010000 */
[-CC-:B------:R-:W-:Y:S01]  /*3ea0*/  FFMA.FTZ R84, R81, R56.reuse, -R50.reuse ;  /* 0x0000003851547223 */ /* 0x180fe20000010832 */
[----:B------:R-:W-:-:S01]  /*3eb0*/  FFMA.FTZ R147, R147, R56, -R50 ;  /* 0x0000003893937223 */ /* 0x000fc20000010832 */
[----:B------:R-:W-:Y:S01]  /*3ec0*/  ISETP.GE.AND P2, PT, R63, R6, PT ;  /* 0x000000063f00720c */ /* 0x000fe20003f46270 */
[----:B------:R-:W-:-:S01]  /*3ed0*/  FADD.FTZ R88, R8, R51 ;  /* 0x0000003308587221 */ /* 0x000fc20000010000 */
[----:B------:R-:W3:Y:S01]  /*3ee0*/  MUFU.EX2 R11, R11 ;  /* 0x0000000b000b7308 */ /* 0x000ee20000000800 */
[----:B-1----:R-:W-:-:S01]  /*3ef0*/  FADD.FTZ R47, R7, R40 ;  /* 0x00000028072f7221 */ /* 0x002fc20000010000 */
[----:B------:R-:W-:Y:S01]  /*3f00*/  FFMA.FTZ R40, R71, R56, -R50 ;  /* 0x0000003847287223 */ /* 0x000fe20000010832 */
[----:B------:R-:W-:-:S01]  /*3f10*/  FADD.FTZ R51, R123, R88 ;  /* 0x000000587b337221 */ /* 0x000fc20000010000 */
[-CC-:B------:R-:W-:Y:S01]  /*3f20*/  FFMA.FTZ R29, R29, R56.reuse, -R50.reuse ;  /* 0x000000381d1d7223 */ /* 0x180fe20000010832 */
[----:B------:R-:W-:-:S01]  /*3f30*/  FFMA.FTZ R149, R149, R56, -R50 ;  /* 0x0000003895957223 */ /* 0x000fc20000010832 */
[----:B------:R-:W-:Y:S01]  /*3f40*/  FFMA.FTZ R151, R151, R56, -R50 ;  /* 0x0000003897977223 */ /* 0x000fe20000010832 */
[----:B------:R-:W-:-:S01]  /*3f50*/  FADD.FTZ R88, R10, R51 ;  /* 0x000000330a587221 */ /* 0x000fc20000010000 */
[----:B------:R-:W1:Y:S01]  /*3f60*/  MUFU.EX2 R62, R62 ;  /* 0x0000003e003e7308 */ /* 0x000e620000000800 */
[----:B--2---:R-:W-:-:S01]  /*3f70*/  FADD.FTZ R82, R52, R47 ;  /* 0x0000002f34527221 */ /* 0x004fc20000010000 */
[----:B------:R-:W-:Y:S01]  /*3f80*/  FFMA.FTZ R51, R27, R56, -R50 ;  /* 0x000000381b337223 */ /* 0x000fe20000010832 */
[----:B------:R-:W-:-:S01]  /*3f90*/  FADD.FTZ R63, R93, R88 ;  /* 0x000000585d3f7221 */ /* 0x000fc20000010000 */
[-CC-:B------:R-:W-:Y:S01]  /*3fa0*/  FFMA.FTZ R47, R137, R56.reuse, -R50.reuse ;  /* 0x00000038892f7223 */ /* 0x180fe20000010832 */
[----:B------:R-:W-:-:S01]  /*3fb0*/  FFMA.FTZ R89, R89, R56, -R50 ;  /* 0x0000003859597223 */ /* 0x000fc20000010832 */
[----:B------:R-:W-:-:S02]  /*3fc0*/  F2FP.SATFINITE.E4M3.F32.PACK_AB_MERGE_C R93, R93, R10, RZ ;  /* 0x0000000a5d5d723e */ /* 0x000fc400048070ff */
[----:B------:R-:W2:Y:S01]  /*3fd0*/  MUFU.EX2 R9, R9 ;  /* 0x0000000900097308 */ /* 0x000ea20000000800 */
[----:B---3--:R-:W-:-:S01]  /*3fe0*/  FADD.FTZ R49, R11, R82 ;  /* 0x000000520b317221 */ /* 0x008fc20000010000 */
[----:B------:R-:W-:Y:S01]  /*3ff0*/  FFMA.FTZ R82, R79, R56, -R50 ;  /* 0x000000384f527223 */ /* 0x000fe20000010832 */
[----:B------:R-:W-:Y:S02]  /*4000*/  F2FP.SATFINITE.E4M3.F32.PACK_AB_MERGE_C R58, R101, R58, RZ ;  /* 0x0000003a653a723e */ /* 0x000fe400048070ff */
[----:B------:R-:W-:Y:S02]  /*4010*/  F2FP.SATFINITE.E4M3.F32.PACK_AB_MERGE_C R8, R123, R8, R93 ;  /* 0x000000087b08723e */ /* 0x000fe4000480705d */
[----:B------:R-:W-:Y:S01]  /*4020*/  F2FP.SATFINITE.E4M3.F32.PACK_AB_MERGE_C R152, R99, R36, R58 ;  /* 0x000000246398723e */ /* 0x000fe2000480703a */
[----:B------:R-:W3:Y:S01]  /*4030*/  MUFU.EX2 R60, R60 ;  /* 0x0000003c003c7308 */ /* 0x000ee20000000800 */
[----:B-1----:R-:W-:-:S01]  /*4040*/  FADD.FTZ R86, R62, R49 ;  /* 0x000000313e567221 */ /* 0x002fc20000010000 */
[----:B------:R-:W-:Y:S01]  /*4050*/  F2FP.SATFINITE.E4M3.F32.PACK_AB_MERGE_C R62, R62, R11, RZ ;  /* 0x0000000b3e3e723e */ /* 0x000fe200048070ff */
[----:B------:R-:W-:-:S03]  /*4060*/  IMAD.MOV.U32 R36, RZ, RZ, R55 ;  /* 0x000000ffff247224 */ /* 0x000fc600078e0037 */
[----:B------:R-:W-:Y:S01]  /*4070*/  F2FP.SATFINITE.E4M3.F32.PACK_AB_MERGE_C R154, R52, R7, R62 ;  /* 0x00000007349a723e */ /* 0x000fe2000480703e */
[----:B------:R-:W-:Y:S01]  /*4080*/  IMAD.MOV.U32 R52, RZ, RZ, R55 ;  /* 0x000000ffff347224 */ /* 0x000fe200078e0037 */
[----:B------:R-:W1:Y:S01]  /*4090*/  MUFU.EX2 R15, R15 ;  /* 0x0000000f000f7308 */ /* 0x000e620000000800 */
[----:B--2---:R-:W-:-:S07]  /*40a0*/  FADD.FTZ R49, R9, R86 ;  /* 0x0000005609317221 */ /* 0x004fce0000010000 */
[----:B------:R-:W2:Y:S01]  /*40b0*/  MUFU.EX2 R72, R72 ;  /* 0x0000004800487308 */ /* 0x000ea20000000800 */
[----:B---3--:R-:W-:-:S01]  /*40c0*/  FADD.FTZ R86, R60, R49 ;  /* 0x000000313c567221 */ /* 0x008fc20000010000 */
[-CC-:B------:R-:W-:Y:S01]  /*40d0*/  FFMA.FTZ R49, R25, R56.reuse, -R50.reuse ;  /* 0x0000003819317223 */ /* 0x180fe20000010832 */
[----:B------:R-:W-:-:S01]  /*40e0*/  FFMA.FTZ R50, R153, R56, -R50 ;  /* 0x0000003899327223 */ /* 0x000fc20000010832 */
[----:B------:R-:W-:-:S04]  /*40f0*/  F2FP.SATFINITE.E4M3.F32.PACK_AB_MERGE_C R153, R68, R65, RZ ;  /* 0x000000414499723e */ /* 0x000fc800048070ff */
[----:B------:R-:W3:Y:S01]  /*4100*/  MUFU.EX2 R12, R12 ;  /* 0x0000000c000c7308 */ /* 0x000ee20000000800 */
[----:B-1----:R-:W-:-:S01]  /*4110*/  FADD.FTZ R53, R15, R86 ;  /* 0x000000560f357221 */ /* 0x002fc20000010000 */
[----:B------:R-:W-:-:S06]  /*4120*/  F2FP.SATFINITE.E4M3.F32.PACK_AB_MERGE_C R153, R66, R37, R153 ;  /* 0x000000254299723e */ /* 0x000fcc0004807099 */
[----:B------:R-:W1:Y:S01]  /*4130*/  MUFU.EX2 R13, R13 ;  /* 0x0000000d000d7308 */ /* 0x000e620000000800 */
[----:B--2---:R-:W-:-:S01]  /*4140*/  FADD.FTZ R86, R72, R53 ;  /* 0x0000003548567221 */ /* 0x004fc20000010000 */
[----:B------:R-:W-:-:S04]  /*4150*/  F2FP.SATFINITE.E4M3.F32.PACK_AB_MERGE_C R72, R72, R15, RZ ;  /* 0x0000000f4848723e */ /* 0x000fc800048070ff */
[----:B------:R-:W-:Y:S02]  /*4160*/  F2FP.SATFINITE.E4M3.F32.PACK_AB_MERGE_C R148, R60, R9, R72 ;  /* 0x000000093c94723e */ /* 0x000fe40004807048 */
        /* <DEDUP_REMOVED lines=14> */
[----:B------:R-:W-:-:S04]  /*4250*/  F2FP.SATFINITE.E4M3.F32.PACK_AB_MERGE_C R67, R67, R14, RZ ;  /* 0x0000000e4343723e */ /* 0x000fc800048070ff */
[----:B------:R-:W-:Y:S02]  /*4260*/  F2FP.SATFINITE.E4M3.F32.PACK_AB_MERGE_C R12, R73, R12, R67 ;  /* 0x0000000c490c723e */ /* 0x000fe40004807043 */
        /* <DEDUP_REMOVED lines=17> */
[C---:B--2---:R-:W-:Y:S01]  /*4380*/  F2FP.SATFINITE.E4M3.F32.PACK_AB_MERGE_C R63, R139.reuse, R42, RZ ;  /* 0x0000002a8b3f723e */ /* 0x044fe200048070ff */
[----:B------:R-:W-:-:S06]  /*4390*/  FADD.FTZ R139, R139, R14 ;  /* 0x0000000e8b8b7221 */ /* 0x000fcc0000010000 */
[----:B------:R-:W2:Y:S01]  /*43a0*/  MUFU.EX2 R43, R43 ;  /* 0x0000002b002b7308 */ /* 0x000ea20000000800 */
[----:B---3--:R-:W-:-:S01]  /*43b0*/  FADD.FTZ R14, R78, R53 ;  /* 0x000000354e0e7221 */ /* 0x008fc20000010000 */
[----:B------:R-:W-:Y:S01]  /*43c0*/  F2FP.SATFINITE.E4M3.F32.PACK_AB_MERGE_C R45, R78, R45, RZ ;  /* 0x0000002d4e2d723e */ /* 0x000fe200048070ff */
[----:B------:R-:W-:-:S03]  /*43d0*/  IMAD.MOV.U32 R53, RZ, RZ, R55 ;  /* 0x000000ffff357224 */ /* 0x000fc600078e0037 */
[----:B------:R-:W-:Y:S01]  /*43e0*/  F2FP.SATFINITE.E4M3.F32.PACK_AB_MERGE_C R144, R74, R21, R45 ;  /* 0x000000154a90723e */ /* 0x000fe2000480702d */
[----:B------:R-:W-:Y:S01]  /*43f0*/  IMAD.MOV.U32 R45, RZ, RZ, R55 ;  /* 0x000000ffff2d7224 */ /* 0x000fe200078e0037 */
        /* <DEDUP_REMOVED lines=8> */
[----:B------:R-:W-:Y:S01]  /*4480*/  MUFU.EX2 R87, R87 ;  /* 0x0000005700577308 */ /* 0x000fe20000000800 */
[----:B--2---:R-:W-:-:S07]  /*4490*/  FADD.FTZ R42, R24, R15 ;  /* 0x0000000f182a7221 */ /* 0x004fce0000010000 */
[----:B------:R-:W1:Y:S01]  /*44a0*/  MUFU.EX2 R80, R80 ;  /* 0x0000005000507308 */ /* 0x000e620000000800 */
[----:B---3--:R-:W-:-:S07]  /*44b0*/  FADD.FTZ R15, R41, R14 ;  /* 0x0000000e290f7221 */ /* 0x008fce0000010000 */
[----:B------:R-:W-:Y:S08]  /*44c0*/  MUFU.EX2 R28, R28 ;  /* 0x0000001c001c7308 */ /* 0x000ff00000000800 */
[----:B------:R-:W2:Y:S01]  /*44d0*/  MUFU.EX2 R3, R3 ;  /* 0x0000000300037308 */ /* 0x000ea20000000800 */
[C---:B-1----:R-:W-:Y:S01]  /*44e0*/  F2FP.SATFINITE.E4M3.F32.PACK_AB_MERGE_C R41, R80.reuse, R41, RZ ;  /* 0x000000295029723e */ /* 0x042fe200048070ff */
[----:B------:R-:W-:-:S03]  /*44f0*/  FADD.FTZ R80, R80, R15 ;  /* 0x0000000f50507221 */ /* 0x000fc60000010000 */
[----:B------:R-:W-:Y:S01]  /*4500*/  F2FP.SATFINITE.E4M3.F32.PACK_AB_MERGE_C R146, R54, R43, R41 ;  /* 0x0000002b3692723e */ /* 0x000fe20004807029 */
[--C-:B------:R-:W-:Y:S02]  /*4510*/  IMAD.MOV.U32 R54, RZ, RZ, R55.reuse ;  /* 0x000000ffff367224 */ /* 0x100fe400078e0037 */
[----:B------:R-:W-:Y:S01]  /*4520*/  MUFU.EX2 R33, R33 ;  /* 0x0000002100217308 */ /* 0x000fe20000000800 */
[--C-:B------:R-:W-:Y:S02]  /*4530*/  IMAD.MOV.U32 R43, RZ, RZ, R55.reuse ;  /* 0x000000ffff2b7224 */ /* 0x100fe400078e0037 */
[----:B------:R-:W-:-:S05]  /*4540*/  IMAD.MOV.U32 R41, RZ, RZ, R55 ;  /* 0x000000ffff297224 */ /* 0x000fca00078e0037 */
[----:B------:R-:W1:Y:S01]  /*4550*/  MUFU.EX2 R40, R40 ;  /* 0x0000002800287308 */ /* 0x000e620000000800 */
[----:B--2---:R-:W-:-:S07]  /*4560*/  FADD.FTZ R15, R3, R80 ;  /* 0x00000050030f7221 */ /* 0x004fce0000010000 */
[----:B------:R-:W-:Y:S08]  /*4570*/  MUFU.EX2 R30, R30 ;  /* 0x0000001e001e7308 */ /* 0x000ff00000000800 */
[----:B------:R-:W2:Y:S08]  /*4580*/  MUFU.EX2 R47, R47 ;  /* 0x0000002f002f7308 */ /* 0x000eb00000000800 */
[----:B------:R-:W-:Y:S08]  /*4590*/  MUFU.EX2 R31, R31 ;  /* 0x0000001f001f7308 */ /* 0x000ff00000000800 */
[----:B------:R3:W-:Y:S08]  /*45a0*/  MUFU.EX2 R4, R147 ;  /* 0x0000009300047308 */ /* 0x0007f00000000800 */
[----:B------:R-:W4:Y:S01]  /*45b0*/  MUFU.EX2 R82, R82 ;  /* 0x0000005200527308 */ /* 0x000f220000000800 */
[C---:B---3--:R-:W-:Y:S01]  /*45c0*/  F2FP.SATFINITE.E4M3.F32.PACK_AB_MERGE_C R147, R87.reuse, R24, RZ ;  /* 0x000000185793723e */ /* 0x048fe200048070ff */
[----:B------:R-:W-:Y:S01]  /*45d0*/  FADD.FTZ R87, R87, R42 ;  /* 0x0000002a57577221 */ /* 0x000fe20000010000 */
[----:B-1----:R-:W-:-:S02]  /*45e0*/  FADD.FTZ R24, R40, R15 ;  /* 0x0000000f28187221 */ /* 0x002fc40000010000 */
[----:B------:R-:W-:Y:S01]  /*45f0*/  F2FP.SATFINITE.E4M3.F32.PACK_AB_MERGE_C R147, R83, R26, R147 ;  /* 0x0000001a5393723e */ /* 0x000fe20004807093 */
[----:B------:R-:W-:-:S01]  /*4600*/  FADD.FTZ R14, R28, R87 ;  /* 0x000000571c0e7221 */ /* 0x000fc20000010000 */
[----:B--2---:R-:W-:Y:S01]  /*4610*/  FADD.FTZ R15, R47, R24 ;  /* 0x000000182f0f7221 */ /* 0x004fe20000010000 */
[----:B------:R-:W-:Y:S02]  /*4620*/  MUFU.EX2 R32, R32 ;  /* 0x0000002000207308 */ /* 0x000fe40000000800 */
[----:B------:R-:W-:-:S04]  /*4630*/  FADD.FTZ R37, R33, R14 ;  /* 0x0000000e21257221 */ /* 0x000fc80000010000 */
[----:B------:R-:W-:Y:S01]  /*4640*/  FADD.FTZ R42, R30, R37 ;  /* 0x000000251e2a7221 */ /* 0x000fe20000010000 */
[----:B------:R-:W-:Y:S01]  /*4650*/  IMAD.MOV.U32 R37, RZ, RZ, R55 ;  /* 0x000000ffff257224 */ /* 0x000fe200078e0037 */
[----:B------:R1:W2:Y:S01]  /*4660*/  MUFU.EX2 R25, R141 ;  /* 0x0000008d00197308 */ /* 0x0002a20000000800 */
[C---:B----4-:R-:W-:Y:S01]  /*4670*/  F2FP.SATFINITE.E4M3.F32.PACK_AB_MERGE_C R47, R82.reuse, R47, RZ ;  /* 0x0000002f522f723e */ /* 0x050fe200048070ff */
[----:B------:R-:W-:-:S03]  /*4680*/  FADD.FTZ R82, R82, R15 ;  /* 0x0000000f52527221 */ /* 0x000fc60000010000 */
[----:B------:R-:W-:Y:S01]  /*4690*/  F2FP.SATFINITE.E4M3.F32.PACK_AB_MERGE_C R140, R40, R3, R47 ;  /* 0x00000003288c723e */ /* 0x000fe2000480702f */
[--C-:B------:R-:W-:Y:S02]  /*46a0*/  IMAD.MOV.U32 R47, RZ, RZ, R55.reuse ;  /* 0x000000ffff2f7224 */ /* 0x100fe400078e0037 */
[----:B------:R-:W-:Y:S01]  /*46b0*/  MUFU.EX2 R91, R91 ;  /* 0x0000005b005b7308 */ /* 0x000fe20000000800 */
[C---:B-1----:R-:W-:Y:S01]  /*46c0*/  F2FP.SATFINITE.E4M3.F32.PACK_AB_MERGE_C R141, R31.reuse, R30, RZ ;  /* 0x0000001e1f8d723e */ /* 0x042fe200048070ff */
[----:B------:R-:W-:Y:S01]  /*46d0*/  FADD.FTZ R31, R31, R42 ;  /* 0x0000002a1f1f7221 */ /* 0x000fe20000010000 */
[----:B------:R-:W-:Y:S02]  /*46e0*/  IMAD.MOV.U32 R42, RZ, RZ, R55 ;  /* 0x000000ffff2a7224 */ /* 0x000fe400078e0037 */
[----:B------:R-:W-:Y:S01]  /*46f0*/  F2FP.SATFINITE.E4M3.F32.PACK_AB_MERGE_C R141, R33, R28, R141 ;  /* 0x0000001c218d723e */ /* 0x000fe2000480708d */
[----:B------:R-:W-:Y:S02]  /*4700*/  IMAD.MOV.U32 R40, RZ, RZ, R55 ;  /* 0x000000ffff287224 */ /* 0x000fe400078e0037 */
[----:B------:R-:W1:Y:S01]  /*4710*/  MUFU.EX2 R84, R84 ;  /* 0x0000005400547308 */ /* 0x000e620000000800 */
[----:B--2---:R-:W-:-:S01]  /*4720*/  FADD.FTZ R15, R25, R82 ;  /* 0x00000052190f7221 */ /* 0x004fc20000010000 */
[----:B------:R-:W-:-:S02]  /*4730*/  IMAD.MOV.U32 R33, RZ, RZ, R55 ;  /* 0x000000ffff217224 */ /* 0x000fc400078e0037 */
[--C-:B------:R-:W-:Y:S02]  /*4740*/  IMAD.MOV.U32 R30, RZ, RZ, R55.reuse ;  /* 0x000000ffff1e7224 */ /* 0x100fe400078e0037 */
[----:B------:R-:W-:Y:S02]  /*4750*/  IMAD.MOV.U32 R28, RZ, RZ, R55 ;  /* 0x000000ffff1c7224 */ /* 0x000fe400078e0037 */
[----:B------:R-:W-:Y:S08]  /*4760*/  MUFU.EX2 R34, R34 ;  /* 0x0000002200227308 */ /* 0x000ff00000000800 */
[----:B------:R-:W2:Y:S01]  /*4770*/  MUFU.EX2 R35, R35 ;  /* 0x0000002300237308 */ /* 0x000ea20000000800 */
[----:B-1----:R-:W-:-:S07]  /*4780*/  FADD.FTZ R24, R84, R15 ;  /* 0x0000000f54187221 */ /* 0x002fce0000010000 */
[----:B------:R1:W3:Y:S08]  /*4790*/  MUFU.EX2 R27, R143 ;  /* 0x0000008f001b7308 */ /* 0x0002f00000000800 */
[----:B------:R4:W5:Y:S01]  /*47a0*/  MUFU.EX2 R10, R145 ;  /* 0x00000091000a7308 */ /* 0x0009620000000800 */
[----:B--2---:R-:W-:-:S04]  /*47b0*/  F2FP.SATFINITE.E4M3.F32.PACK_AB_MERGE_C R26, R35, R34, RZ ;  /* 0x00000022231a723e */ /* 0x004fc800048070ff */
[----:B-1----:R-:W-:-:S03]  /*47c0*/  F2FP.SATFINITE.E4M3.F32.PACK_AB_MERGE_C R143, R91, R32, R26 ;  /* 0x000000205b8f723e */ /* 0x002fc6000480701a */
[----:B------:R-:W-:Y:S01]  /*47d0*/  MUFU.EX2 R44, R44 ;  /* 0x0000002c002c7308 */ /* 0x000fe20000000800 */
[----:B----4-:R-:W-:Y:S01]  /*47e0*/  F2FP.SATFINITE.E4M3.F32.PACK_AB_MERGE_C R145, R77, R20, R63 ;  /* 0x000000144d91723e */ /* 0x010fe2000480703f */
[----:B------:R-:W-:Y:S01]  /*47f0*/  FADD.FTZ R20, R32, R31 ;  /* 0x0000001f20147221 */ /* 0x000fe20000010000 */
[----:B---3--:R-:W-:-:S01]  /*4800*/  FADD.FTZ R15, R27, R24 ;  /* 0x000000181b0f7221 */ /* 0x008fc20000010000 */
[--C-:B------:R-:W-:Y:S02]  /*4810*/  IMAD.MOV.U32 R32, RZ, RZ, R55.reuse ;  /* 0x000000ffff207224 */ /* 0x100fe400078e0037 */
[----:B------:R-:W-:Y:S02]  /*4820*/  IMAD.MOV.U32 R31, RZ, RZ, R55 ;  /* 0x000000ffff1f7224 */ /* 0x000fe400078e0037 */
[----:B------:R-:W1:Y:S01]  /*4830*/  MUFU.EX2 R39, R39 ;  /* 0x0000002700277308 */ /* 0x000e620000000800 */
[----:B-----5:R-:W-:-:S01]  /*4840*/  FADD.FTZ R15, R10, R15 ;  /* 0x0000000f0a0f7221 */ /* 0x020fc20000010000 */
[----:B------:R-:W-:-:S03]  /*4850*/  F2FP.SATFINITE.E4M3.F32.PACK_AB_MERGE_C R27, R10, R27, RZ ;  /* 0x0000001b0a1b723e */ /* 0x000fc600048070ff */
[----:B------:R-:W-:Y:S01]  /*4860*/  FADD.FTZ R10, R4, R15 ;  /* 0x0000000f040a7221 */ /* 0x000fe20000010000 */
[----:B------:R-:W-:Y:S01]  /*4870*/  F2FP.SATFINITE.E4M3.F32.PACK_AB_MERGE_C R142, R84, R25, R27 ;  /* 0x00000019548e723e */ /* 0x000fe2000480701b */
[--C-:B------:R-:W-:Y:S01]  /*4880*/  IMAD.MOV.U32 R27, RZ, RZ, R55.reuse ;  /* 0x000000ffff1b7224 */ /* 0x100fe200078e0037 */
[----:B------:R-:W-:Y:S01]  /*4890*/  MUFU.EX2 R38, R38 ;  /* 0x0000002600267308 */ /* 0x000fe20000000800 */
[----:B------:R-:W-:-:S07]  /*48a0*/  IMAD.MOV.U32 R25, RZ, RZ, R55 ;  /* 0x000000ffff197224 */ /* 0x000fce00078e0037 */
[----:B------:R-:W2:Y:S01]  /*48b0*/  MUFU.EX2 R95, R95 ;  /* 0x0000005f005f7308 */ /* 0x000ea20000000800 */
[----:B-1----:R-:W-:-:S07]  /*48c0*/  F2FP.SATFINITE.E4M3.F32.PACK_AB_MERGE_C R26, R39, R44, RZ ;  /* 0x0000002c271a723e */ /* 0x002fce00048070ff */
[----:B------:R1:W-:Y:S08]  /*48d0*/  MUFU.EX2 R14, R29 ;  /* 0x0000001d000e7308 */ /* 0x0003f00000000800 */
[----:B------:R3:W4:Y:S01]  /*48e0*/  MUFU.EX2 R11, R49 ;  /* 0x00000031000b7308 */ /* 0x0007220000000800 */
[----:B-1----:R-:W-:-:S01]  /*48f0*/  FADD.FTZ R29, R91, R20 ;  /* 0x000000145b1d7221 */ /* 0x002fc20000010000 */
[----:B--2---:R-:W-:Y:S01]  /*4900*/  F2FP.SATFINITE.E4M3.F32.PACK_AB_MERGE_C R137, R95, R38, R26 ;  /* 0x000000265f89723e */ /* 0x004fe2000480701a */
[----:B------:R-:W-:-:S02]  /*4910*/  IMAD.MOV.U32 R26, RZ, RZ, R55 ;  /* 0x000000ffff1a7224 */ /* 0x000fc400078e0037 */
[----:B------:R-:W-:Y:S01]  /*4920*/  FADD.FTZ R34, R34, R29 ;  /* 0x0000001d22227221 */ /* 0x000fe20000010000 */
[----:B------:R-:W-:Y:S02]  /*4930*/  IMAD.MOV.U32 R29, RZ, RZ, R55 ;  /* 0x000000ffff1d7224 */ /* 0x000fe400078e0037 */
[----:B------:R-:W1:Y:S01]  /*4940*/  MUFU.EX2 R51, R51 ;  /* 0x0000003300337308 */ /* 0x000e620000000800 */
[----:B------:R-:W-:-:S01]  /*4950*/  FADD.FTZ R35, R35, R34 ;  /* 0x0000002223237221 */ /* 0x000fc20000010000 */
[----:B---3--:R-:W-:Y:S01]  /*4960*/  IMAD.MOV.U32 R49, RZ, RZ, R55 ;  /* 0x000000ffff317224 */ /* 0x008fe200078e0037 */
[----:B------:R-:W-:Y:S02]  /*4970*/  MOV R34, R55 ;  /* 0x0000003700227202 */ /* 0x000fe40000000f00 */
[----:B------:R-:W-:Y:S01]  /*4980*/  FADD.FTZ R24, R38, R35 ;  /* 0x0000002326187221 */ /* 0x000fe20000010000 */
[----:B------:R-:W-:Y:S02]  /*4990*/  IMAD.MOV.U32 R38, RZ, RZ, R55 ;  /* 0x000000ffff267224 */ /* 0x000fe400078e0037 */
[----:B------:R-:W-:Y:S01]  /*49a0*/  MUFU.EX2 R48, R48 ;  /* 0x0000003000307308 */ /* 0x000fe20000000800 */
[----:B------:R-:W-:-:S01]  /*49b0*/  FADD.FTZ R95, R95, R24 ;  /* 0x000000185f5f7221 */ /* 0x000fc20000010000 */
[----:B----4-:R-:W-:Y:S01]  /*49c0*/  FADD.FTZ R10, R11, R10 ;  /* 0x0000000a0b0a7221 */ /* 0x010fe20000010000 */
[----:B------:R-:W-:-:S02]  /*49d0*/  IMAD.MOV.U32 R35, RZ, RZ, R55 ;  /* 0x000000ffff237224 */ /* 0x000fc400078e0037 */
[----:B------:R-:W-:Y:S01]  /*49e0*/  FADD.FTZ R44, R44, R95 ;  /* 0x0000005f2c2c7221 */ /* 0x000fe20000010000 */
[----:B------:R-:W-:Y:S02]  /*49f0*/  IMAD.MOV.U32 R24, RZ, RZ, R55 ;  /* 0x000000ffff187224 */ /* 0x000fe400078e0037 */
[----:B------:R-:W2:Y:S01]  /*4a00*/  MUFU.EX2 R61, R61 ;  /* 0x0000003d003d7308 */ /* 0x000ea20000000800 */
[----:B-1----:R-:W-:-:S01]  /*4a10*/  FADD.FTZ R7, R51, R10 ;  /* 0x0000000a33077221 */ /* 0x002fc20000010000 */
[----:B------:R-:W-:Y:S01]  /*4a20*/  FADD.FTZ R39, R39, R44 ;  /* 0x0000002c27277221 */ /* 0x000fe20000010000 */
[C---:B------:R-:W-:Y:S01]  /*4a30*/  F2FP.SATFINITE.E4M3.F32.PACK_AB_MERGE_C R51, R14.reuse, R51, RZ ;  /* 0x000000330e33723e */ /* 0x040fe200048070ff */
[----:B------:R-:W-:Y:S02]  /*4a40*/  IMAD.MOV.U32 R44, RZ, RZ, R55 ;  /* 0x000000ffff2c7224 */ /* 0x000fe400078e0037 */
[----:B------:R-:W-:-:S01]  /*4a50*/  FADD.FTZ R14, R14, R7 ;  /* 0x000000070e0e7221 */ /* 0x000fc20000010000 */
[----:B------:R-:W-:Y:S01]  /*4a60*/  F2FP.SATFINITE.E4M3.F32.PACK_AB_MERGE_C R136, R11, R4, R51 ;  /* 0x000000040b88723e */ /* 0x000fe20004807033 */
[----:B------:R-:W1:Y:S01]  /*4a70*/  MUFU.EX2 R46, R46 ;  /* 0x0000002e002e7308 */ /* 0x000e620000000800 */
[----:B------:R-:W-:-:S07]  /*4a80*/  IMAD.MOV.U32 R51, RZ, RZ, R55 ;  /* 0x000000ffff337224 */ /* 0x000fce00078e0037 */
[----:B------:R-:W3:Y:S01]  /*4a90*/  MUFU.EX2 R149, R149 ;  /* 0x0000009500957308 */ /* 0x000ee20000000800 */
[----:B--2---:R-:W-:-:S07]  /*4aa0*/  F2FP.SATFINITE.E4M3.F32.PACK_AB_MERGE_C R9, R61, R48, RZ ;  /* 0x000000303d09723e */ /* 0x004fce00048070ff */
[----:B------:R-:W2:Y:S01]  /*4ab0*/  MUFU.EX2 R97, R97 ;  /* 0x0000006100617308 */ /* 0x000ea20000000800 */
[----:B-1----:R-:W-:-:S01]  /*4ac0*/  FADD.FTZ R10, R46, R39 ;  /* 0x000000272e0a7221 */ /* 0x002fc20000010000 */
[----:B------:R-:W-:-:S06]  /*4ad0*/  IMAD.MOV.U32 R39, RZ, RZ, R55 ;  /* 0x000000ffff277224 */ /* 0x000fcc00078e0037 */
[----:B------:R1:W4:Y:S01]  /*4ae0*/  MUFU.EX2 R20, R151 ;  /* 0x0000009700147308 */ /* 0x0003220000000800 */
[----:B---3--:R-:W-:-:S07]  /*4af0*/  FADD.FTZ R7, R149, R14 ;  /* 0x0000000e95077221 */ /* 0x008fce0000010000 */
[----:B------:R-:W-:Y:S01]  /*4b00*/  MUFU.EX2 R89, R89 ;  /* 0x0000005900597308 */ /* 0x000fe20000000800 */
[C---:B--2---:R-:W-:Y:S01]  /*4b10*/  F2FP.SATFINITE.E4M3.F32.PACK_AB_MERGE_C R139, R97.reuse, R46, R9 ;  /* 0x0000002e618b723e */ /* 0x044fe20004807009 */
[----:B------:R-:W-:Y:S01]  /*4b20*/  FADD.FTZ R97, R97, R10 ;  /* 0x0000000a61617221 */ /* 0x000fe20000010000 */
[----:B------:R-:W-:Y:S02]  /*4b30*/  IMAD.MOV.U32 R46, RZ, RZ, R55 ;  /* 0x000000ffff2e7224 */ /* 0x000fe400078e0037 */
[----:B-1----:R-:W-:Y:S02]  /*4b40*/  IMAD.MOV.U32 R151, RZ, RZ, R12 ;  /* 0x000000ffff977224 */ /* 0x002fe400078e000c */
[----:B------:R-:W-:-:S01]  /*4b50*/  FADD.FTZ R48, R48, R97 ;  /* 0x0000006130307221 */ /* 0x000fc20000010000 */
[----:B------:R-:W1:Y:S01]  /*4b60*/  MUFU.EX2 R50, R50 ;  /* 0x0000003200327308 */ /* 0x000e620000000800 */
[----:B----4-:R-:W-:-:S01]  /*4b70*/  FADD.FTZ R10, R20, R7 ;  /* 0x00000007140a7221 */ /* 0x010fc20000010000 */
[----:B-1----:R-:W-:-:S03]  /*4b80*/  F2FP.SATFINITE.E4M3.F32.PACK_AB_MERGE_C R3, R50, R89, RZ ;  /* 0x000000593203723e */ /* 0x002fc600048070ff */
[----:B------:R-:W-:Y:S01]  /*4b90*/  FADD.FTZ R89, R89, R10 ;  /* 0x0000000a59597221 */ /* 0x000fe20000010000 */
[----:B------:R-:W-:Y:S01]  /*4ba0*/  F2FP.SATFINITE.E4M3.F32.PACK_AB_MERGE_C R138, R20, R149, R3 ;  /* 0x00000095148a723e */ /* 0x000fe20004807003 */
[----:B------:R-:W-:Y:S02]  /*4bb0*/  FADD.FTZ R3, R61, R48 ;  /* 0x000000303d037221 */ /* 0x000fe40000010000 */
[----:B------:R-:W-:-:S01]  /*4bc0*/  FADD.FTZ R4, R50, R89 ;  /* 0x0000005932047221 */ /* 0x000fc20000010000 */
[--C-:B------:R-:W-:Y:S02]  /*4bd0*/  IMAD.MOV.U32 R50, RZ, RZ, R55.reuse ;  /* 0x000000ffff327224 */ /* 0x100fe400078e0037 */
[----:B------:R-:W-:Y:S02]  /*4be0*/  IMAD.MOV.U32 R48, RZ, RZ, R55 ;  /* 0x000000ffff307224 */ /* 0x000fe400078e0037 */
[----:B------:R-:W-:Y:S01]  /*4bf0*/  IMAD.MOV.U32 R149, RZ, RZ, R8 ;  /* 0x000000ffff957224 */ /* 0x000fe200078e0008 */
[----:B------:R-:W-:Y:S06]  /*4c00*/  @!P2 BRA `(.L_x_1496) ;  /* 0x000000380034a947 */ /* 0x000fec0003800000 */
[----:B------:R-:W-:Y:S01]  /*4c10*/  IMAD.MOV.U32 R7, RZ, RZ, R59 ;  /* 0x000000ffff077224 */ /* 0x000fe200078e003b */
[----:B------:R-:W-:Y:S01]  /*4c20*/  CS2R R54, SRZ ;  /* 0x0000000000367805 */ /* 0x000fe2000001ff00 */
[----:B------:R-:W-:Y:S01]  /*4c30*/  IMAD.MOV.U32 R8, RZ, RZ, R57 ;  /* 0x000000ffff087224 */ /* 0x000fe200078e0039 */
[----:B------:R-:W-:Y:S01]  /*4c40*/  CS2R R52, SRZ ;  /* 0x0000000000347805 */ /* 0x000fe2000001ff00 */
[----:B------:R-:W-:Y:S01]  /*4c50*/  IMAD.MOV.U32 R9, RZ, RZ, R2 ;  /* 0x000000ffff097224 */ /* 0x000fe200078e0002 */
        /* <DEDUP_REMOVED lines=14> */
[----:B------:R-:W-:Y:S01]  /*4d40*/  UMOV UR4, UR38 ;  /* 0x0000002600047c82 */ /* 0x000fe20008000000 */
[----:B------:R-:W-:Y:S01]  /*4d50*/  ULDC UR5, c[0x0][0x404] ;  /* 0x0001010000057ab9 */ /* 0x000fe20000000800 */
[----:B------:R-:W-:Y:S01]  /*4d60*/  ULDC UR6, c[0x0][0x2e0] ;  /* 0x0000b80000067ab9 */ /* 0x000fe20000000800 */
[----:B------:R-:W-:-:S05]  /*4d70*/  ULDC.64 UR24, c[0x0][0x3f8] ;  /* 0x0000fe0000187ab9 */ /* 0x000fca0000000a00 */
.L_x_1506:
[----:B------:R-:W-:-:S04]  /*4d80*/  UISETP.NE.AND UP0, UPT, UR4, 0x1, UPT ;  /* 0x000000010400788c */ /* 0x000fc8000bf05270 */
[----:B------:R-:W-:-:S06]  /*4d90*/  USEL UR7, URZ, 0x1, UP0 ;  /* 0x000000013f077887 */ /* 0x000fcc0008000000 */
[----:B------:R-:W-:Y:S01]  /*4da0*/  LOP3.LUT R2, R9, UR7, RZ, 0x3c, !PT ;  /* 0x0000000709027c12 */ /* 0x000fe2000f8e3cff */
[----:B------:R-:W-:Y:S06]  /*4db0*/  @!P1 BRA `(.L_x_1497) ;  /* 0x0000000000049947 */ /* 0x000fec0003800000 */
[----:B------:R-:W-:Y:S01]  /*4dc0*/  BPT.TRAP 0x1 ;  /* 0x000000040000795c */ /* 0x000fe20000300000 */
.L_x_1497:
[----:B------:R-:W-:Y:S01]  /*4dd0*/  UIADD3 UR38, UR4, 0x1, URZ ;  /* 0x0000000104267890 */ /* 0x000fe2000fffe03f */
[----:B------:R-:W-:-:S03]  /*4de0*/  SHF.L.U32 R10, R2, 0x1f, RZ ;  /* 0x0000001f020a7819 */ /* 0x000fc600000006ff */
[----:B------:R-:W-:-:S04]  /*4df0*/  UISETP.NE.AND UP0, UPT, UR38, 0x2, UPT ;  /* 0x000000022600788c */ /* 0x000fc8000bf05270 */
[----:B------:R-:W-:-:S04]  /*4e00*/  USEL UR38, UR38, URZ, UP0 ;  /* 0x0000003f26267287 */ /* 0x000fc80008000000 */
[----:B------:R-:W-:-:S09]  /*4e10*/  ULEA UR7, UR38, UR40, 0x3 ;  /* 0x0000002826077291 */ /* 0x000fd2000f8e183f */
[----:B------:R1:W2:Y:S01]  /*4e20*/  SYNCS.PHASECHK.TRANS64.TRYWAIT P2, [UR7+0x13230], R10 ;  /* 0x0132300aff0075a7 */ /* 0x0002a20008040147 */
[----:B------:R-:W-:Y:S05]  /*4e30*/  @!P1 BRA `(.L_x_1498) ;  /* 0x0000000000049947 */ /* 0x000fea0003800000 */
[----:B------:R-:W-:Y:S01]  /*4e40*/  BPT.TRAP 0x1 ;  /* 0x000000040000795c */ /* 0x000fe20000300000 */
.L_x_1498:
[----:B--2---:R-:W-:Y:S05]  /*4e50*/  @P2 BRA `(.L_x_1499) ;  /* 0x0000000000082947 */ /* 0x004fea0003800000 */
[----:B------:R-:W2:Y:S02]  /*4e60*/  SYNCS.PHASECHK.TRANS64.TRYWAIT P2, [UR7+0x13230], R10 ;  /* 0x0132300aff0075a7 */ /* 0x000ea40008040147 */
[----:B--2---:R-:W-:Y:S05]  /*4e70*/  @!P2 BRA `(.L_x_1500) ;  /* 0x000000a80074a947 */ /* 0x004fea0003800000 */
.L_x_1499:
        /* <DEDUP_REMOVED lines=64> */
.L_x_1501:
[----:B------:R-:W-:Y:S01]  /*5280*/  ULEA UR11, UR4, UR40, 0x3 ;  /* 0x00000028040b7291 */ /* 0x000fe2000f8e183f */
[----:B------:R-:W-:-:S08]  /*5290*/  SHF.L.U32 R9, R9, 0x1f, RZ ;  /* 0x0000001f09097819 */ /* 0x000fd000000006ff */
[----:B------:R3:W4:Y:S01]  /*52a0*/  SYNCS.PHASECHK.TRANS64.TRYWAIT P2, [UR11+0x13250], R9 ;  /* 0x01325009ff0075a7 */ /* 0x000722000804014b */
[----:B------:R-:W-:Y:S05]  /*52b0*/  @!P1 BRA `(.L_x_1502) ;  /* 0x0000000000049947 */ /* 0x000fea0003800000 */
[----:B------:R-:W-:Y:S01]  /*52c0*/  BPT.TRAP 0x1 ;  /* 0x000000040000795c */ /* 0x000fe20000300000 */
.L_x_1502:
[----:B----4-:R-:W-:Y:S05]  /*52d0*/  @P2 BRA `(.L_x_1503) ;  /* 0x0000000000082947 */ /* 0x010fea0003800000 */
[----:B------:R-:W4:Y:S02]  /*52e0*/  SYNCS.PHASECHK.TRANS64.TRYWAIT P2, [UR11+0x13250], R9 ;  /* 0x01325009ff0075a7 */ /* 0x000f24000804014b */
[----:B----4-:R-:W-:Y:S05]  /*52f0*/  @!P2 BRA `(.L_x_1504) ;  /* 0x000000a4006ca947 */ /* 0x010fea0003800000 */
.L_x_1503:
[----:B------:R-:W-:Y:S01]  /*5300*/  UIADD3 UR10, UR40, 0x1000, URZ ;  /* 0x00001000280a7890 */ /* 0x000fe2000fffe03f */
[----:B------:R-:W-:Y:S01]  /*5310*/  WARPGROUP.ARRIVE ;  /* 0x00000000000079c5 */ /* 0x000fe20000000000 */
[----:B------:R-:W-:Y:S01]  /*5320*/  UMOV UR15, 0xc0000010 ;  /* 0xc0000010000f7882 */ /* 0x000fe20000000000 */
[C---:B------:R-:W-:Y:S01]  /*5330*/  FMUL.FTZ R21, R0.reuse, R128 ;  /* 0x0000008000157220 */ /* 0x040fe20000410000 */
[----:B------:R-:W-:Y:S01]  /*5340*/  USHF.R.U32.HI UR10, URZ, 0x4, UR10 ;  /* 0x000000043f0a7899 */ /* 0x000fe2000801160a */
[----:B------:R-:W4:Y:S01]  /*5350*/  LDC R128, c[0x0][0x288] ;  /* 0x0000a200ff807b82 */ /* 0x000f220000000800 */
[----:B------:R-:W-:Y:S01]  /*5360*/  UISETP.NE.U32.AND UP0, UPT, UR24, URZ, UPT ;  /* 0x0000003f1800728c */ /* 0x000fe2000bf05070 */
[C---:B-1-3--:R-:W-:Y:S01]  /*5370*/  FMUL.FTZ R9, R0.reuse, R120 ;  /* 0x0000007800097220 */ /* 0x04afe20000410000 */
[----:B------:R-:W-:Y:S01]  /*5380*/  ULOP3.LUT UR10, UR10, 0x3fff, URZ, 0xc0, !UPT ;  /* 0x00003fff0a0a7892 */ /* 0x000fe2000f8ec03f */
[C---:B--2---:R-:W-:Y:S01]  /*5390*/  FMUL.FTZ R10, R0.reuse, R121 ;  /* 0x00000079000a7220 */ /* 0x044fe20000410000 */
[----:B------:R-:W-:Y:S01]  /*53a0*/  UISETP.NE.AND.EX UP0, UPT, UR25, URZ, UPT, UP0 ;  /* 0x0000003f1900728c */ /* 0x000fe2000bf05300 */
[C---:B------:R-:W-:Y:S01]  /*53b0*/  FMUL.FTZ R13, R0.reuse, R124 ;  /* 0x0000007c000d7220 */ /* 0x040fe20000410000 */
[----:B------:R-:W-:Y:S01]  /*53c0*/  ULOP3.LUT UR10, UR10, 0x10000, URZ, 0xfc, !UPT ;  /* 0x000100000a0a7892 */ /* 0x000fe2000f8efc3f */
[----:B------:R-:W1:Y:S01]  /*53d0*/  MUFU.TANH R9, R9 ;  /* 0x0000000900097308 */ /* 0x000e620000002400 */
[C---:B------:R-:W-:Y:S01]  /*53e0*/  FMUL.FTZ R120, R0.reuse, R129 ;  /* 0x0000008100787220 */ /* 0x040fe20000410000 */
[C---:B------:R-:W-:Y:S01]  /*53f0*/  FMUL.FTZ R14, R0.reuse, R125 ;  /* 0x0000007d000e7220 */ /* 0x040fe20000410000 */
[----:B------:R-:W-:Y:S01]  /*5400*/  UIMAD UR4, UR4, 0x280, UR10 ;  /* 0x00000280040478a4 */ /* 0x000fe2000f8e020a */
[C---:B------:R-:W-:Y:S01]  /*5410*/  FMUL.FTZ R20, R0.reuse, R127 ;  /* 0x0000007f00147220 */ /* 0x040fe20000410000 */
[C---:B------:R-:W-:Y:S01]  /*5420*/  FMUL.FTZ R127, R0.reuse, R103 ;  /* 0x00000067007f7220 */ /* 0x040fe20000410000 */
[C---:B------:R-:W-:Y:S01]  /*5430*/  FMUL.FTZ R12, R0.reuse, R123 ;  /* 0x0000007b000c7220 */ /* 0x040fe20000410000 */
[----:B------:R-:W-:Y:S01]  /*5440*/  UIADD3 UR10, UR4, 0x80, URZ ;  /* 0x00000080040a7890 */ /* 0x000fe2000fffe03f */
[----:B------:R-:W2:Y:S01]  /*5450*/  MUFU.TANH R10, R10 ;  /* 0x0000000a000a7308 */ /* 0x000ea20000002400 */
[C---:B------:R-:W-:Y:S01]  /*5460*/  FMUL.FTZ R123, R0.reuse, R132 ;  /* 0x00000084007b7220 */ /* 0x040fe20000410000 */
[----:B------:R-:W-:Y:S01]  /*5470*/  UMOV UR14, UR4 ;  /* 0x00000004000e7c82 */ /* 0x000fe20008000000 */
[C---:B------:R-:W-:Y:S01]  /*5480*/  FMUL.FTZ R11, R0.reuse, R122 ;  /* 0x0000007a000b7220 */ /* 0x040fe20000410000 */
[----:B------:R-:W-:Y:S01]  /*5490*/  QGMMA.64x64x32.F32.E4M3.E4M3 R24, R152, gdesc[UR12], R24, gsb0 ;  /* 0x00e0000c98187df3 */ /* 0x000fe20008000818 */
[----:B------:R-:W-:Y:S01]  /*54a0*/  UMOV UR15, 0xc0000010 ;  /* 0xc0000010000f7882 */ /* 0x000fe20000000000 */
[----:B------:R-:W-:Y:S01]  /*54b0*/  UMOV UR14, UR10 ;  /* 0x0000000a000e7c82 */ /* 0x000fe20008000000 */
[----:B------:R-:W-:Y:S01]  /*54c0*/  UIADD3 UR10, UR4, 0x100, URZ ;  /* 0x00000100040a7890 */ /* 0x000fe2000fffe03f */
        /* <DEDUP_REMOVED lines=51> */
[----:B------:R-:W-:-:S05]  /*5800*/  FMUL.FTZ R70, R0, R70 ;  /* 0x0000004600467220 */ /* 0x000fca0000410000 */
[----:B------:R-:W5:Y:S08]  /*5810*/  MUFU.TANH R105, R105 ;  /* 0x0000006900697308 */ /* 0x000f700000002400 */
[----:B------:R-:W5:Y:S08]  /*5820*/  MUFU.TANH R108, R108 ;  /* 0x0000006c006c7308 */ /* 0x000f700000002400 */
[----:B------:R-:W5:Y:S01]  /*5830*/  MUFU.TANH R109, R109 ;  /* 0x0000006d006d7308 */ /* 0x000f620000002400 */
[----:B------:R-:W-:-:S02]  /*5840*/  WARPGROUP.DEPBAR.LE gsb0, 0x0 ;  /* 0x00008000000079c5 */ /* 0x000fc40000010000 */
[----:B------:R-:W-:Y:S01]  /*5850*/  WARPGROUP.ARRIVE ;  /* 0x00000000000079c5 */ /* 0x000fe20000000000 */
[C---:B------:R-:W-:Y:S01]  /*5860*/  FMUL.FTZ R153, R0.reuse, R61 ;  /* 0x0000003d00997220 */ /* 0x040fe20000410000 */
[C---:B------:R-:W-:Y:S01]  /*5870*/  FMUL.FTZ R155, R0.reuse, R64 ;  /* 0x00000040009b7220 */ /* 0x040fe20000410000 */
[----:B------:R-:W-:Y:S02]  /*5880*/  FMUL.FTZ R64, R0, R65 ;  /* 0x0000004100407220 */ /* 0x000fe40000410000 */
[----:B------:R-:W5:Y:S01]  /*5890*/  MUFU.TANH R112, R112 ;  /* 0x0000007000707308 */ /* 0x000f620000002400 */
[----:B------:R-:W-:Y:S01]  /*58a0*/  QGMMA.64x64x32.F32.E4M3.E4M3 R24, R148, gdesc[UR12], R24, gsb0 ;  /* 0x00e0000c94187df3 */ /* 0x000fe20008000818 */
[----:B------:R-:W-:Y:S01]  /*58b0*/  UMOV UR14, UR10 ;  /* 0x0000000a000e7c82 */ /* 0x000fe20008000000 */
[----:B------:R-:W-:Y:S01]  /*58c0*/  UIMAD UR10, UR26, -0xa0, UR42 ;  /* 0xffffff601a0a78a4 */ /* 0x000fe2000f8e022a */
[----:B------:R-:W-:-:S03]  /*58d0*/  UMOV UR15, 0xc0000010 ;  /* 0xc0000010000f7882 */ /* 0x000fc60000000000 */
[----:B------:R-:W-:Y:S01]  /*58e0*/  UIADD3 UR10, UR10, 0x1, URZ ;  /* 0x000000010a0a7890 */ /* 0x000fe2000fffe03f */
[----:B------:R-:W5:Y:S08]  /*58f0*/  MUFU.TANH R113, R113 ;  /* 0x0000007100717308 */ /* 0x000f700000002400 */
[----:B------:R-:W5:Y:S08]  /*5900*/  MUFU.TANH R116, R116 ;  /* 0x0000007400747308 */ /* 0x000f700000002400 */
[----:B------:R-:W5:Y:S08]  /*5910*/  MUFU.TANH R117, R117 ;  /* 0x0000007500757308 */ /* 0x000f700000002400 */
[----:B------:R-:W5:Y:S08]  /*5920*/  MUFU.TANH R88, R88 ;  /* 0x0000005800587308 */ /* 0x000f700000002400 */
[----:B------:R-:W5:Y:S08]  /*5930*/  MUFU.TANH R89, R89 ;  /* 0x0000005900597308 */ /* 0x000f700000002400 */
[----:B------:R-:W5:Y:S08]  /*5940*/  MUFU.TANH R92, R92 ;  /* 0x0000005c005c7308 */ /* 0x000f700000002400 */
[----:B------:R-:W5:Y:S08]  /*5950*/  MUFU.TANH R93, R93 ;  /* 0x0000005d005d7308 */ /* 0x000f700000002400 */
[----:B------:R-:W5:Y:S08]  /*5960*/  MUFU.TANH R96, R96 ;  /* 0x0000006000607308 */ /* 0x000f700000002400 */
[----:B------:R-:W5:Y:S01]  /*5970*/  MUFU.TANH R97, R97 ;  /* 0x0000006100617308 */ /* 0x000f620000002400 */
[----:B------:R-:W-:-:S02]  /*5980*/  WARPGROUP.DEPBAR.LE gsb0, 0x0 ;  /* 0x00008000000079c5 */ /* 0x000fc40000010000 */
[----:B------:R-:W-:-:S05]  /*5990*/  WARPGROUP.ARRIVE ;  /* 0x00000000000079c5 */ /* 0x000fca0000000000 */
[----:B------:R-:W5:Y:S01]  /*59a0*/  MUFU.TANH R100, R100 ;  /* 0x0000006400647308 */ /* 0x000f620000002400 */
[C---:B------:R-:W-:Y:S01]  /*59b0*/  FMUL.FTZ R149, R0.reuse, R56 ;  /* 0x0000003800957220 */ /* 0x040fe20000410000 */
[C---:B------:R-:W-:Y:S01]  /*59c0*/  FMUL.FTZ R151, R0.reuse, R57 ;  /* 0x0000003900977220 */ /* 0x040fe20000410000 */
[C---:B------:R-:W-:Y:S01]  /*59d0*/  FMUL.FTZ R56, R0.reuse, R60 ;  /* 0x0000003c00387220 */ /* 0x040fe20000410000 */
[C---:B------:R-:W-:Y:S01]  /*59e0*/  FMUL.FTZ R57, R0.reuse, R68 ;  /* 0x0000004400397220 */ /* 0x040fe20000410000 */
[----:B------:R-:W-:Y:S01]  /*59f0*/  QGMMA.64x64x32.F32.E4M3.E4M3 R24, R144, gdesc[UR12], R24, gsb0 ;  /* 0x00e0000c90187df3 */ /* 0x000fe20008000818 */
[----:B------:R-:W-:Y:S01]  /*5a00*/  USEL UR14, UR5, 0x1, UP0 ;  /* 0x00000001050e7887 */ /* 0x000fe20008000000 */
[C---:B------:R-:W-:Y:S01]  /*5a10*/  FMUL.FTZ R68, R0.reuse, R79 ;  /* 0x0000004f00447220 */ /* 0x040fe20000410000 */
[----:B------:R-:W5:Y:S01]  /*5a20*/  MUFU.TANH R101, R101 ;  /* 0x0000006500657308 */ /* 0x000f620000002400 */
[----:B------:R-:W-:Y:S01]  /*5a30*/  UMOV UR15, 0xc0000010 ;  /* 0xc0000010000f7882 */ /* 0x000fe20000000000 */
[----:B------:R-:W-:Y:S01]  /*5a40*/  UIMAD UR10, UR14, UR6, UR10 ;  /* 0x000000060e0a72a4 */ /* 0x000fe2000f8e020a */
[C---:B------:R-:W-:Y:S01]  /*5a50*/  FMUL.FTZ R60, R0.reuse, R78 ;  /* 0x0000004e003c7220 */ /* 0x040fe20000410000 */
[----:B------:R-:W-:-:S04]  /*5a60*/  FMUL.FTZ R78, R0, R83 ;  /* 0x00000053004e7220 */ /* 0x000fc80000410000 */
[----:B----4-:R-:W-:Y:S01]  /*5a70*/  IADD3 R128, -R128, UR10, RZ ;  /* 0x0000000a80807c10 */ /* 0x010fe2000fffe1ff */
[----:B------:R-:W-:Y:S01]  /*5a80*/  MUFU.TANH R84, R84 ;  /* 0x0000005400547308 */ /* 0x000fe20000002400 */
[----:B------:R-:W-:Y:S02]  /*5a90*/  UIADD3 UR10, UR4, 0x180, URZ ;  /* 0x00000180040a7890 */ /* 0x000fe4000fffe03f */
[----:B------:R-:W-:Y:S01]  /*5aa0*/  UIADD3 UR4, UR4, 0x200, URZ ;  /* 0x0000020004047890 */ /* 0x000fe2000fffe03f */
[----:B------:R-:W-:Y:S02]  /*5ab0*/  IMAD R129, R17, -0x2, R128 ;  /* 0xfffffffe11817824 */ /* 0x000fe400078e0280 */
[C---:B------:R-:W-:Y:S01]  /*5ac0*/  FMUL.FTZ R128, R0.reuse, R72 ;  /* 0x0000004800807220 */ /* 0x040fe20000410000 */
[----:B------:R-:W-:Y:S01]  /*5ad0*/  FMUL.FTZ R72, R0, R73 ;  /* 0x0000004900487220 */ /* 0x000fe20000410000 */
[----:B------:R-:W-:Y:S01]  /*5ae0*/  IMAD.IADD R103, R18, 0x1, R129 ;  /* 0x0000000112677824 */ /* 0x000fe200078e0281 */
[----:B------:R-:W-:Y:S01]  /*5af0*/  MUFU.TANH R149, R149 ;  /* 0x0000009500957308 */ /* 0x000fe20000002400 */
[----:B------:R-:W-:-:S03]  /*5b00*/  UMOV UR14, UR10 ;  /* 0x0000000a000e7c82 */ /* 0x000fc60008000000 */
[C---:B------:R-:W-:Y:S02]  /*5b10*/  ISETP.GT.AND P2, PT, R103.reuse, RZ, PT ;  /* 0x000000ff6700720c */ /* 0x040fe40003f44270 */
[----:B------:R-:W-:Y:S02]  /*5b20*/  ISETP.GT.AND P3, PT, R103, 0x1, PT ;  /* 0x000000016700780c */ /* 0x000fe40003f64270 */
[----:B-1----:R-:W-:Y:S01]  /*5b30*/  FSEL R129, R9, -INF , P2 ;  /* 0xff80000009817808 */ /* 0x002fe20001000000 */
[----:B------:R-:W-:Y:S01]  /*5b40*/  MUFU.TANH R72, R72 ;  /* 0x0000004800487308 */ /* 0x000fe20000002400 */
[----:B------:R-:W-:Y:S02]  /*5b50*/  ISETP.GT.AND P2, PT, R103, 0x8, PT ;  /* 0x000000086700780c */ /* 0x000fe40003f44270 */
[----:B--2---:R-:W-:Y:S02]  /*5b60*/  FSEL R10, R10, -INF , P3 ;  /* 0xff8000000a0a7808 */ /* 0x004fe40001800000 */
[----:B------:R-:W-:-:S02]  /*5b70*/  FMNMX.FTZ R131, R129, R8, !PT ;  /* 0x0000000881837209 */ /* 0x000fc40007810000 */
[----:B------:R-:W-:Y:S01]  /*5b80*/  ISETP.GT.AND P3, PT, R103, 0x9, PT ;  /* 0x000000096700780c */ /* 0x000fe20003f64270 */
[----:B------:R1:W2:Y:S01]  /*5b90*/  MUFU.TANH R9, R128 ;  /* 0x0000008000097308 */ /* 0x0002a20000002400 */
[----:B---3--:R-:W-:Y:S02]  /*5ba0*/  FSEL R13, R13, -INF , P2 ;  /* 0xff8000000d0d7808 */ /* 0x008fe40001000000 */
[----:B------:R-:W-:Y:S02]  /*5bb0*/  FMNMX.FTZ R130, R10, R131, !PT ;  /* 0x000000830a827209 */ /* 0x000fe40007810000 */
[----:B------:R-:W-:Y:S02]  /*5bc0*/  ISETP.GT.AND P2, PT, R103, 0x10, PT ;  /* 0x000000106700780c */ /* 0x000fe40003f44270 */
[----:B-----5:R-:W-:Y:S01]  /*5bd0*/  FSEL R14, R14, -INF , P3 ;  /* 0xff8000000e0e7808 */ /* 0x020fe20001800000 */
[----:B------:R-:W-:Y:S01]  /*5be0*/  MUFU.TANH R151, R151 ;  /* 0x0000009700977308 */ /* 0x000fe20000002400 */
[----:B------:R-:W-:Y:S01]  /*5bf0*/  FMNMX.FTZ R131, R13, R130, !PT ;  /* 0x000000820d837209 */ /* 0x000fe20007810000 */
[----:B-1----:R-:W-:Y:S01]  /*5c00*/  FMUL.FTZ R128, R0, R74 ;  /* 0x0000004a00807220 */ /* 0x002fe20000410000 */
[----:B------:R-:W-:-:S02]  /*5c10*/  ISETP.GT.AND P3, PT, R103, 0x11, PT ;  /* 0x000000116700780c */ /* 0x000fc40003f64270 */
[----:B------:R-:W-:Y:S02]  /*5c20*/  FSEL R73, R21, -INF , P2 ;  /* 0xff80000015497808 */ /* 0x000fe40001000000 */
[----:B------:R-:W-:Y:S01]  /*5c30*/  FMNMX.FTZ R74, R14, R131, !PT ;  /* 0x000000830e4a7209 */ /* 0x000fe20007810000 */
[----:B------:R1:W-:Y:S01]  /*5c40*/  MUFU.TANH R21, R128 ;  /* 0x0000008000157308 */ /* 0x0003e20000002400 */
[----:B------:R-:W-:Y:S02]  /*5c50*/  ISETP.GT.AND P2, PT, R103, 0x18, PT ;  /* 0x000000186700780c */ /* 0x000fe40003f44270 */
[----:B------:R-:W-:Y:S02]  /*5c60*/  FSEL R120, R120, -INF , P3 ;  /* 0xff80000078787808 */ /* 0x000fe40001800000 */
[----:B------:R-:W-:Y:S01]  /*5c70*/  FMNMX.FTZ R131, R73, R74, !PT ;  /* 0x0000004a49837209 */ /* 0x000fe20007810000 */
[C---:B------:R-:W-:Y:S01]  /*5c80*/  FMUL.FTZ R74, R0.reuse, R75 ;  /* 0x0000004b004a7220 */ /* 0x040fe20000410000 */
[----:B------:R-:W-:Y:S01]  /*5c90*/  ISETP.GT.AND P3, PT, R103, 0x19, PT ;  /* 0x000000196700780c */ /* 0x000fe20003f64270 */
[C---:B------:R-:W-:Y:S01]  /*5ca0*/  FMUL.FTZ R75, R0.reuse, R76 ;  /* 0x0000004c004b7220 */ /* 0x040fe20000410000 */
[----:B------:R-:W-:Y:S01]  /*5cb0*/  FSEL R123, R123, -INF , P2 ;  /* 0xff8000007b7b7808 */ /* 0x000fe20001000000 */
[----:B------:R-:W-:Y:S01]  /*5cc0*/  FMUL.FTZ R76, R0, R77 ;  /* 0x0000004d004c7220 */ /* 0x000fe20000410000 */
[----:B------:R-:W-:Y:S01]  /*5cd0*/  FMNMX.FTZ R130, R120, R131, !PT ;  /* 0x0000008378827209 */ /* 0x000fe20007810000 */
[----:B------:R-:W-:Y:S01]  /*5ce0*/  MUFU.TANH R56, R56 ;  /* 0x0000003800387308 */ /* 0x000fe20000002400 */
[----:B------:R-:W-:-:S02]  /*5cf0*/  ISETP.GT.AND P2, PT, R103, 0x20, PT ;  /* 0x000000206700780c */ /* 0x000fc40003f44270 */
[----:B------:R-:W-:Y:S02]  /*5d00*/  FSEL R124, R124, -INF , P3 ;  /* 0xff8000007c7c7808 */ /* 0x000fe40001800000 */
[----:B------:R-:W-:Y:S02]  /*5d10*/  FMNMX.FTZ R131, R123, R130, !PT ;  /* 0x000000827b837209 */ /* 0x000fe40007810000 */
[C---:B------:R-:W-:Y:S01]  /*5d20*/  ISETP.GT.AND P3, PT, R103.reuse, 0x21, PT ;  /* 0x000000216700780c */ /* 0x040fe20003f64270 */
[----:B------:R-:W3:Y:S01]  /*5d30*/  MUFU.TANH R75, R75 ;  /* 0x0000004b004b7308 */ /* 0x000ee20000002400 */
[----:B------:R-:W-:Y:S02]  /*5d40*/  FSEL R104, R104, -INF , P2 ;  /* 0xff80000068687808 */ /* 0x000fe40001000000 */
[----:B------:R-:W-:Y:S01]  /*5d50*/  FMNMX.FTZ R131, R124, R131, !PT ;  /* 0x000000837c837209 */ /* 0x000fe20007810000 */
[----:B------:R-:W-:Y:S02]  /*5d60*/  WARPGROUP.DEPBAR.LE gsb0, 0x0 ;  /* 0x00008000000079c5 */ /* 0x000fe40000010000 */
[----:B------:R-:W-:Y:S01]  /*5d70*/  ISETP.GT.AND P2, PT, R103, 0x28, PT ;  /* 0x000000286700780c */ /* 0x000fe20003f44270 */
[----:B------:R-:W-:Y:S01]  /*5d80*/  FMUL.FTZ R147, R0, R85 ;  /* 0x0000005500937220 */ /* 0x000fe20000410000 */
[----:B------:R-:W-:Y:S01]  /*5d90*/  FSEL R105, R105, -INF , P3 ;  /* 0xff80000069697808 */ /* 0x000fe20001800000 */
[----:B------:R-:W4:Y:S01]  /*5da0*/  MUFU.TANH R76, R76 ;  /* 0x0000004c004c7308 */ /* 0x000f220000002400 */
[----:B-1----:R-:W-:Y:S01]  /*5db0*/  FMNMX.FTZ R128, R104, R131, !PT ;  /* 0x0000008368807209 */ /* 0x002fe20007810000 */
[----:B------:R-:W-:Y:S01]  /*5dc0*/  WARPGROUP.ARRIVE ;  /* 0x00000000000079c5 */ /* 0x000fe20000000000 */
[----:B------:R-:W-:-:S02]  /*5dd0*/  ISETP.GT.AND P3, PT, R103, 0x29, PT ;  /* 0x000000296700780c */ /* 0x000fc40003f64270 */
[----:B------:R-:W-:Y:S02]  /*5de0*/  FSEL R108, R108, -INF , P2 ;  /* 0xff8000006c6c7808 */ /* 0x000fe40001000000 */
[----:B------:R-:W-:Y:S01]  /*5df0*/  FMNMX.FTZ R77, R105, R128, !PT ;  /* 0x00000080694d7209 */ /* 0x000fe20007810000 */
[----:B------:R-:W-:Y:S01]  /*5e00*/  MUFU.TANH R147, R147 ;  /* 0x0000009300937308 */ /* 0x000fe20000002400 */
[----:B------:R-:W-:Y:S01]  /*5e10*/  ISETP.GT.AND P2, PT, R103, 0x30, PT ;  /* 0x000000306700780c */ /* 0x000fe20003f44270 */
[----:B------:R-:W-:Y:S01]  /*5e20*/  QGMMA.64x64x32.F32.E4M3.E4M3 R24, R140, gdesc[UR12], R24, gsb0 ;  /* 0x00e0000c8c187df3 */ /* 0x000fe20008000818 */
[----:B------:R-:W-:Y:S01]  /*5e30*/  FSEL R109, R109, -INF , P3 ;  /* 0xff8000006d6d7808 */ /* 0x000fe20001800000 */
[----:B------:R-:W-:Y:S01]  /*5e40*/  UMOV UR14, UR4 ;  /* 0x00000004000e7c82 */ /* 0x000fe20008000000 */
[----:B------:R-:W-:Y:S01]  /*5e50*/  FMNMX.FTZ R128, R108, R77, !PT ;  /* 0x0000004d6c807209 */ /* 0x000fe20007810000 */
[C---:B------:R-:W-:Y:S01]  /*5e60*/  FMUL.FTZ R77, R0.reuse, R80 ;  /* 0x00000050004d7220 */ /* 0x040fe20000410000 */
[----:B------:R-:W-:Y:S01]  /*5e70*/  ISETP.GT.AND P3, PT, R103, 0x31, PT ;  /* 0x000000316700780c */ /* 0x000fe20003f64270 */
[----:B------:R-:W-:Y:S01]  /*5e80*/  FMUL.FTZ R80, R0, R81 ;  /* 0x0000005100507220 */ /* 0x000fe20000410000 */
[----:B------:R-:W-:Y:S01]  /*5e90*/  FSEL R112, R112, -INF , P2 ;  /* 0xff80000070707808 */ /* 0x000fe20001000000 */
[----:B------:R-:W-:Y:S01]  /*5ea0*/  MUFU.TANH R153, R153 ;  /* 0x0000009900997308 */ /* 0x000fe20000002400 */
[----:B------:R-:W-:Y:S01]  /*5eb0*/  FMNMX.FTZ R131, R109, R128, !PT ;  /* 0x000000806d837209 */ /* 0x000fe20007810000 */
[----:B------:R-:W-:Y:S01]  /*5ec0*/  UMOV UR15, 0xc0000010 ;  /* 0xc0000010000f7882 */ /* 0x000fe20000000000 */
[----:B------:R-:W-:-:S02]  /*5ed0*/  ISETP.GT.AND P2, PT, R103, 0x38, PT ;  /* 0x000000386700780c */ /* 0x000fc40003f44270 */
[----:B------:R-:W-:Y:S02]  /*5ee0*/  FSEL R113, R113, -INF , P3 ;  /* 0xff80000071717808 */ /* 0x000fe40001800000 */
[----:B------:R-:W-:Y:S01]  /*5ef0*/  FMNMX.FTZ R128, R112, R131, !PT ;  /* 0x0000008370807209 */ /* 0x000fe20007810000 */
[----:B------:R-:W1:Y:S01]  /*5f00*/  MUFU.TANH R77, R77 ;  /* 0x0000004d004d7308 */ /* 0x000e620000002400 */
[----:B------:R-:W-:Y:S02]  /*5f10*/  ISETP.GT.AND P3, PT, R103, 0x39, PT ;  /* 0x000000396700780c */ /* 0x000fe40003f64270 */
[----:B------:R-:W-:Y:S02]  /*5f20*/  FSEL R116, R116, -INF , P2 ;  /* 0xff80000074747808 */ /* 0x000fe40001000000 */
[----:B------:R-:W-:Y:S02]  /*5f30*/  FMNMX.FTZ R81, R113, R128, !PT ;  /* 0x0000008071517209 */ /* 0x000fe40007810000 */
[----:B------:R-:W-:Y:S01]  /*5f40*/  ISETP.GT.AND P2, PT, R103, 0x40, PT ;  /* 0x000000406700780c */ /* 0x000fe20003f44270 */
[----:B------:R-:W5:Y:S01]  /*5f50*/  MUFU.TANH R80, R80 ;  /* 0x0000005000507308 */ /* 0x000f620000002400 */
[----:B------:R-:W-:-:S02]  /*5f60*/  FSEL R117, R117, -INF , P3 ;  /* 0xff80000075757808 */ /* 0x000fc40001800000 */
[----:B------:R-:W-:Y:S02]  /*5f70*/  FMNMX.FTZ R128, R116, R81, !PT ;  /* 0x0000005174807209 */ /* 0x000fe40007810000 */
[----:B------:R-:W-:Y:S02]  /*5f80*/  ISETP.GT.AND P3, PT, R103, 0x41, PT ;  /* 0x000000416700780c */ /* 0x000fe40003f64270 */
[----:B------:R-:W-:Y:S01]  /*5f90*/  FSEL R81, R88, -INF , P2 ;  /* 0xff80000058517808 */ /* 0x000fe20001000000 */
[----:B------:R-:W5:Y:S01]  /*5fa0*/  MUFU.TANH R155, R155 ;  /* 0x0000009b009b7308 */ /* 0x000f620000002400 */
[----:B------:R-:W-:Y:S02]  /*5fb0*/  FMNMX.FTZ R128, R117, R128, !PT ;  /* 0x0000008075807209 */ /* 0x000fe40007810000 */
[----:B------:R-:W-:Y:S02]  /*5fc0*/  ISETP.GT.AND P2, PT, R103, 0x48, PT ;  /* 0x000000486700780c */ /* 0x000fe40003f44270 */
[----:B------:R-:W-:-:S02]  /*5fd0*/  FSEL R89, R89, -INF , P3 ;  /* 0xff80000059597808 */ /* 0x000fc40001800000 */
[----:B------:R-:W-:Y:S01]  /*5fe0*/  FMNMX.FTZ R128, R81, R128, !PT ;  /* 0x0000008051807209 */ /* 0x000fe20007810000 */
[----:B------:R-:W5:Y:S01]  /*5ff0*/  MUFU.TANH R64, R64 ;  /* 0x0000004000407308 */ /* 0x000f620000002400 */
        /* <DEDUP_REMOVED lines=9> */
[----:B------:R-:W-:Y:S01]  /*6090*/  MUFU.TANH R11, R11 ;  /* 0x0000000b000b7308 */ /* 0x000fe20000002400 */
[----:B------:R-:W-:Y:S02]  /*60a0*/  FMNMX.FTZ R128, R93, R128, !PT ;  /* 0x000000805d807209 */ /* 0x000fe40007810000 */
[----:B------:R-:W-:Y:S02]  /*60b0*/  ISETP.GT.AND P2, PT, R103, 0x58, PT ;  /* 0x000000586700780c */ /* 0x000fe40003f44270 */
[----:B------:R-:W-:-:S02]  /*60c0*/  FSEL R97, R97, -INF , P3 ;  /* 0xff80000061617808 */ /* 0x000fc40001800000 */
[----:B------:R-:W-:Y:S01]  /*60d0*/  FMNMX.FTZ R128, R131, R128, !PT ;  /* 0x0000008083807209 */ /* 0x000fe20007810000 */
[----:B------:R-:W-:Y:S01]  /*60e0*/  MUFU.TANH R12, R12 ;  /* 0x0000000c000c7308 */ /* 0x000fe20000002400 */
[----:B------:R-:W-:Y:S02]  /*60f0*/  ISETP.GT.AND P3, PT, R103, 0x59, PT ;  /* 0x000000596700780c */ /* 0x000fe40003f64270 */
[----:B------:R-:W-:Y:S02]  /*6100*/  FSEL R133, R100, -INF , P2 ;  /* 0xff80000064857808 */ /* 0x000fe40001000000 */
[----:B------:R-:W-:Y:S02]  /*6110*/  FMNMX.FTZ R128, R97, R128, !PT ;  /* 0x0000008061807209 */ /* 0x000fe40007810000 */
[----:B------:R-:W-:Y:S01]  /*6120*/  ISETP.GT.AND P2, PT, R103, 0x60, PT ;  /* 0x000000606700780c */ /* 0x000fe20003f44270 */
[----:B------:R-:W-:Y:S01]  /*6130*/  MUFU.TANH R15, R15 ;  /* 0x0000000f000f7308 */ /* 0x000fe20000002400 */
[----:B------:R-:W-:-:S02]  /*6140*/  FSEL R101, R101, -INF , P3 ;  /* 0xff80000065657808 */ /* 0x000fc40001800000 */
[----:B------:R-:W-:Y:S02]  /*6150*/  FMNMX.FTZ R128, R133, R128, !PT ;  /* 0x0000008085807209 */ /* 0x000fe40007810000 */
[----:B------:R-:W-:Y:S01]  /*6160*/  ISETP.GT.AND P3, PT, R103, 0x61, PT ;  /* 0x000000616700780c */ /* 0x000fe20003f64270 */
[----:B------:R-:W-:Y:S02]  /*6170*/  WARPGROUP.DEPBAR.LE gsb0, 0x0 ;  /* 0x00008000000079c5 */ /* 0x000fe40000010000 */
[----:B--2---:R-:W-:Y:S01]  /*6180*/  FSEL R9, R9, -INF , P2 ;  /* 0xff80000009097808 */ /* 0x004fe20001000000 */
[----:B------:R-:W-:Y:S01]  /*6190*/  MUFU.TANH R20, R20 ;  /* 0x0000001400147308 */ /* 0x000fe20000002400 */
[----:B------:R-:W-:Y:S01]  /*61a0*/  FMNMX.FTZ R128, R101, R128, !PT ;  /* 0x0000008065807209 */ /* 0x000fe20007810000 */
[----:B------:R-:W-:Y:S01]  /*61b0*/  WARPGROUP.ARRIVE ;  /* 0x00000000000079c5 */ /* 0x000fe20000000000 */
[----:B------:R-:W-:Y:S02]  /*61c0*/  ISETP.GT.AND P2, PT, R103, 0x68, PT ;  /* 0x000000686700780c */ /* 0x000fe40003f44270 */
[----:B------:R-:W-:Y:S01]  /*61d0*/  FSEL R135, R72, -INF , P3 ;  /* 0xff80000048877808 */ /* 0x000fe20001800000 */
[----:B------:R-:W-:Y:S01]  /*61e0*/  FMUL.FTZ R72, R0, R69 ;  /* 0x0000004500487220 */ /* 0x000fe20000410000 */
[----:B------:R-:W-:Y:S01]  /*61f0*/  FMNMX.FTZ R128, R9, R128, !PT ;  /* 0x0000008009807209 */ /* 0x000fe20007810000 */
[----:B------:R-:W-:Y:S01]  /*6200*/  MUFU.TANH R121, R121 ;  /* 0x0000007900797308 */ /* 0x000fe20000002400 */
[----:B------:R-:W-:Y:S01]  /*6210*/  ISETP.GT.AND P3, PT, R103, 0x69, PT ;  /* 0x000000696700780c */ /* 0x000fe20003f64270 */
[----:B------:R-:W-:Y:S01]  /*6220*/  QGMMA.64x64x32.F32.E4M3.E4M3 R24, R136, gdesc[UR12], R24, gsb0 ;  /* 0x00e0000c88187df3 */ /* 0x000fe20008000818 */
[----:B---3--:R-:W-:-:S02]  /*6230*/  FSEL R75, R75, -INF , P2 ;  /* 0xff8000004b4b7808 */ /* 0x008fc40001000000 */
[----:B------:R-:W-:Y:S02]  /*6240*/  FMNMX.FTZ R128, R135, R128, !PT ;  /* 0x0000008087807209 */ /* 0x000fe40007810000 */
[----:B------:R-:W-:Y:S01]  /*6250*/  ISETP.GT.AND P2, PT, R103, 0x70, PT ;  /* 0x000000706700780c */ /* 0x000fe20003f44270 */
[----:B------:R-:W2:Y:S01]  /*6260*/  MUFU.TANH R72, R72 ;  /* 0x0000004800487308 */ /* 0x000ea20000002400 */
[----:B----4-:R-:W-:Y:S01]  /*6270*/  FSEL R61, R76, -INF , P3 ;  /* 0xff8000004c3d7808 */ /* 0x010fe20001800000 */
[C---:B------:R-:W-:Y:S01]  /*6280*/  FMUL.FTZ R76, R0.reuse, R82 ;  /* 0x00000052004c7220 */ /* 0x040fe20000410000 */
[----:B------:R-:W-:Y:S01]  /*6290*/  FMNMX.FTZ R128, R75, R128, !PT ;  /* 0x000000804b807209 */ /* 0x000fe20007810000 */
[----:B------:R-:W-:Y:S01]  /*62a0*/  FMUL.FTZ R82, R0, R87 ;  /* 0x0000005700527220 */ /* 0x000fe20000410000 */
[----:B------:R-:W-:Y:S02]  /*62b0*/  ISETP.GT.AND P3, PT, R103, 0x71, PT ;  /* 0x000000716700780c */ /* 0x000fe40003f64270 */
[----:B-1----:R-:W-:Y:S01]  /*62c0*/  FSEL R77, R77, -INF , P2 ;  /* 0xff8000004d4d7808 */ /* 0x002fe20001000000 */
[----:B------:R-:W-:Y:S01]  /*62d0*/  MUFU.TANH R122, R122 ;  /* 0x0000007a007a7308 */ /* 0x000fe20000002400 */
[----:B------:R-:W-:-:S02]  /*62e0*/  FMNMX.FTZ R128, R61, R128, !PT ;  /* 0x000000803d807209 */ /* 0x000fc40007810000 */
[----:B------:R-:W-:Y:S02]  /*62f0*/  ISETP.GT.AND P2, PT, R103, 0x78, PT ;  /* 0x000000786700780c */ /* 0x000fe40003f44270 */
[----:B-----5:R-:W-:Y:S01]  /*6300*/  FSEL R145, R80, -INF , P3 ;  /* 0xff80000050917808 */ /* 0x020fe20001800000 */
[----:B------:R-:W-:Y:S01]  /*6310*/  FMUL.FTZ R80, R0, R86 ;  /* 0x0000005600507220 */ /* 0x000fe20000410000 */
[----:B------:R-:W-:Y:S01]  /*6320*/  FMNMX.FTZ R128, R77, R128, !PT ;  /* 0x000000804d807209 */ /* 0x000fe20007810000 */
[----:B------:R-:W1:Y:S01]  /*6330*/  MUFU.TANH R125, R125 ;  /* 0x0000007d007d7308 */ /* 0x000e620000002400 */
[----:B------:R-:W-:Y:S02]  /*6340*/  ISETP.GT.AND P3, PT, R103, 0x79, PT ;  /* 0x000000796700780c */ /* 0x000fe40003f64270 */
[----:B------:R-:W-:Y:S02]  /*6350*/  FSEL R65, R84, -INF , P2 ;  /* 0xff80000054417808 */ /* 0x000fe40001000000 */
[----:B------:R-:W-:-:S02]  /*6360*/  FMNMX.FTZ R128, R145, R128, !PT ;  /* 0x0000008091807209 */ /* 0x000fc40007810000 */
[----:B------:R-:W-:Y:S01]  /*6370*/  ISETP.GT.AND P2, PT, R103, 0x80, PT ;  /* 0x000000806700780c */ /* 0x000fe20003f44270 */
[----:B------:R-:W-:Y:S01]  /*6380*/  MUFU.TANH R126, R126 ;  /* 0x0000007e007e7308 */ /* 0x000fe20000002400 */
[----:B------:R-:W-:Y:S02]  /*6390*/  FSEL R147, R147, -INF , P3 ;  /* 0xff80000093937808 */ /* 0x000fe40001800000 */
[----:B------:R-:W-:Y:S02]  /*63a0*/  FMNMX.FTZ R128, R65, R128, !PT ;  /* 0x0000008041807209 */ /* 0x000fe40007810000 */
[----:B------:R-:W-:Y:S02]  /*63b0*/  ISETP.GT.AND P3, PT, R103, 0x81, PT ;  /* 0x000000816700780c */ /* 0x000fe40003f64270 */
[----:B------:R-:W-:Y:S01]  /*63c0*/  FSEL R149, R149, -INF , P2 ;  /* 0xff80000095957808 */ /* 0x000fe20001000000 */
[----:B------:R-:W3:Y:S01]  /*63d0*/  MUFU.TANH R106, R106 ;  /* 0x0000006a006a7308 */ /* 0x000ee20000002400 */
[----:B------:R-:W-:-:S02]  /*63e0*/  FMNMX.FTZ R128, R147, R128, !PT ;  /* 0x0000008093807209 */ /* 0x000fc40007810000 */
[----:B------:R-:W-:Y:S02]  /*63f0*/  ISETP.GT.AND P2, PT, R103, 0x88, PT ;  /* 0x000000886700780c */ /* 0x000fe40003f44270 */
[----:B------:R-:W-:Y:S02]  /*6400*/  FSEL R151, R151, -INF , P3 ;  /* 0xff80000097977808 */ /* 0x000fe40001800000 */
[----:B------:R-:W-:Y:S01]  /*6410*/  FMNMX.FTZ R128, R149, R128, !PT ;  /* 0x0000008095807209 */ /* 0x000fe20007810000 */
[----:B------:R-:W-:Y:S01]  /*6420*/  MUFU.TANH R107, R107 ;  /* 0x0000006b006b7308 */ /* 0x000fe20000002400 */
[----:B------:R-:W-:Y:S02]  /*6430*/  ISETP.GT.AND P3, PT, R103, 0x89, PT ;  /* 0x000000896700780c */ /* 0x000fe40003f64270 */
[----:B------:R-:W-:Y:S02]  /*6440*/  FSEL R69, R56, -INF , P2 ;  /* 0xff80000038457808 */ /* 0x000fe40001000000 */
[----:B------:R-:W-:-:S02]  /*6450*/  FMNMX.FTZ R128, R151, R128, !PT ;  /* 0x0000008097807209 */ /* 0x000fc40007810000 */
[----:B------:R-:W-:Y:S01]  /*6460*/  ISETP.GT.AND P2, PT, R103, 0x90, PT ;  /* 0x000000906700780c */ /* 0x000fe20003f44270 */
[----:B------:R-:W4:Y:S01]  /*6470*/  MUFU.TANH R110, R110 ;  /* 0x0000006e006e7308 */ /* 0x000f220000002400 */
[----:B------:R-:W-:Y:S02]  /*6480*/  FSEL R153, R153, -INF , P3 ;  /* 0xff80000099997808 */ /* 0x000fe40001800000 */
[----:B------:R-:W-:Y:S02]  /*6490*/  FMNMX.FTZ R128, R69, R128, !PT ;  /* 0x0000008045807209 */ /* 0x000fe40007810000 */
[----:B------:R-:W-:Y:S02]  /*64a0*/  ISETP.GT.AND P3, PT, R103, 0x91, PT ;  /* 0x000000916700780c */ /* 0x000fe40003f64270 */
[----:B------:R-:W-:Y:S01]  /*64b0*/  FSEL R155, R155, -INF , P2 ;  /* 0xff8000009b9b7808 */ /* 0x000fe20001000000 */
[----:B------:R-:W-:Y:S01]  /*64c0*/  MUFU.TANH R111, R111 ;  /* 0x0000006f006f7308 */ /* 0x000fe20000002400 */
[----:B------:R-:W-:-:S02]  /*64d0*/  FMNMX.FTZ R128, R153, R128, !PT ;  /* 0x0000008099807209 */ /* 0x000fc40007810000 */
[----:B------:R-:W-:Y:S02]  /*64e0*/  ISETP.GT.AND P2, PT, R103, 0x98, PT ;  /* 0x000000986700780c */ /* 0x000fe40003f44270 */
[----:B------:R-:W-:Y:S02]  /*64f0*/  FSEL R64, R64, -INF , P3 ;  /* 0xff80000040407808 */ /* 0x000fe40001800000 */
[----:B------:R-:W-:Y:S01]  /*6500*/  FMNMX.FTZ R128, R155, R128, !PT ;  /* 0x000000809b807209 */ /* 0x000fe20007810000 */
[----:B------:R-:W5:Y:S01]  /*6510*/  MUFU.TANH R114, R114 ;  /* 0x0000007200727308 */ /* 0x000f620000002400 */
[C---:B------:R-:W-:Y:S01]  /*6520*/  ISETP.GT.AND P3, PT, R103.reuse, 0x99, PT ;  /* 0x000000996700780c */ /* 0x040fe20003f64270 */
[----:B------:R-:W-:Y:S01]  /*6530*/  VIADD R103, R103, 0x8 ;  /* 0x0000000867677836 */ /* 0x000fe20000000000 */
[----:B------:R-:W-:Y:S02]  /*6540*/  FSEL R79, R57, -INF , P2 ;  /* 0xff800000394f7808 */ /* 0x000fe40001000000 */
[----:B------:R-:W-:-:S02]  /*6550*/  FMNMX.FTZ R128, R64, R128, !PT ;  /* 0x0000008040807209 */ /* 0x000fc40007810000 */
[----:B--2---:R-:W-:Y:S01]  /*6560*/  FSEL R72, R72, -INF , P3 ;  /* 0xff80000048487808 */ /* 0x004fe20001800000 */
[----:B------:R-:W-:Y:S01]  /*6570*/  MUFU.TANH R115, R115 ;  /* 0x0000007300737308 */ /* 0x000fe20000002400 */
[----:B------:R-:W-:Y:S01]  /*6580*/  FMNMX.FTZ R57, R79, R128, !PT ;  /* 0x000000804f397209 */ /* 0x000fe20007810000 */
[----:B------:R-:W-:Y:S02]  /*6590*/  WARPGROUP.DEPBAR.LE gsb0, 0x0 ;  /* 0x00008000000079c5 */ /* 0x000fe40000010000 */
[C---:B------:R-:W-:Y:S02]  /*65a0*/  ISETP.GT.AND P3, PT, R103.reuse, RZ, PT ;  /* 0x000000ff6700720c */ /* 0x040fe40003f64270 */
[----:B------:R-:W-:Y:S02]  /*65b0*/  FMNMX.FTZ R57, R72, R57, !PT ;  /* 0x0000003948397209 */ /* 0x000fe40007810000 */
[----:B------:R-:W-:Y:S01]  /*65c0*/  ISETP.GT.AND P4, PT, R103, 0x1, PT ;  /* 0x000000016700780c */ /* 0x000fe20003f84270 */
[----:B------:R-:W2:Y:S01]  /*65d0*/  MUFU.TANH R118, R118 ;  /* 0x0000007600767308 */ /* 0x000ea20000002400 */
[----:B------:R-:W-:Y:S01]  /*65e0*/  FSEL R11, R11, -INF , P3 ;  /* 0xff8000000b0b7808 */ /* 0x000fe20001800000 */
[----:B------:R-:W4:Y:S01]  /*65f0*/  SHFL.BFLY PT, R56, R57, 0x2, 0x1f ;  /* 0x0c401f0039387f89 */ /* 0x000f2200000e0000 */
[----:B------:R-:W-:-:S02]  /*6600*/  ISETP.GT.AND P3, PT, R103, 0x8, PT ;  /* 0x000000086700780c */ /* 0x000fc40003f64270 */
[----:B------:R-:W-:Y:S02]  /*6610*/  FMNMX.FTZ R88, R11, R7, !PT ;  /* 0x000000070b587209 */ /* 0x000fe40007810000 */
[----:B------:R-:W-:Y:S01]  /*6620*/  FSEL R15, R15, -INF , P3 ;  /* 0xff8000000f0f7808 */ /* 0x000fe20001800000 */
[----:B------:R-:W-:Y:S01]  /*6630*/  MUFU.TANH R119, R119 ;  /* 0x0000007700777308 */ /* 0x000fe20000002400 */
[----:B------:R-:W-:-:S04]  /*6640*/  ISETP.GT.AND P3, PT, R103, 0x10, PT ;  /* 0x000000106700780c */ /* 0x000fc80003f64270 */
[----:B------:R-:W-:Y:S02]  /*6650*/  FSEL R121, R121, -INF , P3 ;  /* 0xff80000079797808 */ /* 0x000fe40001800000 */
[----:B------:R-:W-:Y:S01]  /*6660*/  ISETP.GT.AND P3, PT, R103, 0x18, PT ;  /* 0x000000186700780c */ /* 0x000fe20003f64270 */
[----:B------:R-:W2:Y:S03]  /*6670*/  MUFU.TANH R90, R90 ;  /* 0x0000005a005a7308 */ /* 0x000ea60000002400 */
[----:B-1----:R-:W-:Y:S02]  /*6680*/  FSEL R125, R125, -INF , P3 ;  /* 0xff8000007d7d7808 */ /* 0x002fe40001800000 */
[----:B------:R-:W-:-:S03]  /*6690*/  ISETP.GT.AND P3, PT, R103, 0x20, PT ;  /* 0x000000206700780c */ /* 0x000fc60003f64270 */
[----:B------:R-:W-:Y:S01]  /*66a0*/  MUFU.TANH R91, R91 ;  /* 0x0000005b005b7308 */ /* 0x000fe20000002400 */
[----:B---3--:R-:W-:Y:S02]  /*66b0*/  FSEL R106, R106, -INF , P3 ;  /* 0xff8000006a6a7808 */ /* 0x008fe40001800000 */
[----:B----4-:R-:W-:Y:S02]  /*66c0*/  FMNMX.FTZ R83, R57, R56, !PT ;  /* 0x0000003839537209 */ /* 0x010fe40007810000 */
[----:B------:R-:W1:Y:S01]  /*66d0*/  LDC R56, c[0x0][0x988] ;  /* 0x00026200ff387b82 */ /* 0x000e620000000800 */
[----:B------:R-:W-:Y:S02]  /*66e0*/  ISETP.GT.AND P3, PT, R103, 0x28, PT ;  /* 0x000000286700780c */ /* 0x000fe40003f64270 */
[----:B------:R-:W3:Y:S01]  /*66f0*/  SHFL.BFLY PT, R84, R83, 0x1, 0x1f ;  /* 0x0c201f0053547f89 */ /* 0x000ee200000e0000 */
[----:B------:R-:W4:Y:S01]  /*6700*/  MUFU.TANH R94, R94 ;  /* 0x0000005e005e7308 */ /* 0x000f220000002400 */
[----:B------:R-:W-:-:S02]  /*6710*/  FSEL R110, R110, -INF , P3 ;  /* 0xff8000006e6e7808 */ /* 0x000fc40001800000 */
[----:B------:R-:W-:-:S04]  /*6720*/  ISETP.GT.AND P3, PT, R103, 0x30, PT ;  /* 0x000000306700780c */ /* 0x000fc80003f64270 */
[----:B-----5:R-:W-:Y:S01]  /*6730*/  FSEL R114, R114, -INF , P3 ;  /* 0xff80000072727808 */ /* 0x020fe20001800000 */
[----:B------:R-:W-:Y:S01]  /*6740*/  MUFU.TANH R95, R95 ;  /* 0x0000005f005f7308 */ /* 0x000fe20000002400 */
[----:B------:R-:W-:-:S04]  /*6750*/  ISETP.GT.AND P3, PT, R103, 0x38, PT ;  /* 0x000000386700780c */ /* 0x000fc80003f64270 */
[----:B--2---:R-:W-:Y:S02]  /*6760*/  FSEL R118, R118, -INF , P3 ;  /* 0xff80000076767808 */ /* 0x004fe40001800000 */
[C---:B------:R-:W-:Y:S01]  /*6770*/  ISETP.GT.AND P3, PT, R103.reuse, 0x40, PT ;  /* 0x000000406700780c */ /* 0x040fe20003f64270 */
[----:B------:R-:W2:Y:S03]  /*6780*/  MUFU.TANH R98, R98 ;  /* 0x0000006200627308 */ /* 0x000ea60000002400 */
[----:B------:R-:W-:Y:S02]  /*6790*/  FSEL R90, R90, -INF , P3 ;  /* 0xff8000005a5a7808 */ /* 0x000fe40001800000 */
[----:B------:R-:W-:Y:S02]  /*67a0*/  ISETP.GT.AND P3, PT, R103, 0x48, PT ;  /* 0x000000486700780c */ /* 0x000fe40003f64270 */
[----:B---3--:R-:W-:Y:S01]  /*67b0*/  FMNMX.FTZ R57, R83, R84, !PT ;  /* 0x0000005453397209 */ /* 0x008fe20007810000 */
[----:B------:R-:W-:Y:S01]  /*67c0*/  FMUL.FTZ R83, R0, R71 ;  /* 0x0000004700537220 */ /* 0x000fe20000410000 */
[----:B------:R-:W3:Y:S01]  /*67d0*/  MUFU.TANH R99, R99 ;  /* 0x0000006300637308 */ /* 0x000ee20000002400 */
[----:B----4-:R-:W-:-:S02]  /*67e0*/  FSEL R94, R94, -INF , P3 ;  /* 0xff8000005e5e7808 */ /* 0x010fc40001800000 */
[CC--:B-1----:R-:W-:Y:S01]  /*67f0*/  FFMA.FTZ R84, R57.reuse, R56.reuse, -8 ;  /* 0xc100000039547423 */ /* 0x0c2fe20000010038 */
[----:B------:R-:W-:Y:S02]  /*6800*/  FSETP.NEU.FTZ.AND P2, PT, R57, -INF , PT ;  /* 0xff8000003900780b */ /* 0x000fe40003f5d000 */
[C---:B------:R-:W-:Y:S02]  /*6810*/  ISETP.GT.AND P3, PT, R103.reuse, 0x50, PT ;  /* 0x000000506700780c */ /* 0x040fe40003f64270 */
[----:B------:R-:W-:Y:S01]  /*6820*/  FSEL R84, R84, RZ, P2 ;  /* 0x000000ff54547208 */ /* 0x000fe20001000000 */
[----:B------:R-:W1:Y:S01]  /*6830*/  MUFU.TANH R102, R102 ;  /* 0x0000006600667308 */ /* 0x000e620000002400 */
[----:B--2---:R-:W-:Y:S02]  /*6840*/  FSEL R98, R98, -INF , P3 ;  /* 0xff80000062627808 */ /* 0x004fe40001800000 */
[----:B------:R-:W-:Y:S01]  /*6850*/  ISETP.GT.AND P3, PT, R103, 0x58, PT ;  /* 0x000000586700780c */ /* 0x000fe20003f64270 */
        /* <DEDUP_REMOVED lines=8> */
[----:B------:R-:W2:Y:S01]  /*68e0*/  MUFU.TANH R127, R127 ;  /* 0x0000007f007f7308 */ /* 0x000ea20000002400 */
[----:B------:R-:W-:Y:S01]  /*68f0*/  FMNMX.FTZ R88, R15, R88, !PT ;  /* 0x000000580f587209 */ /* 0x000fe20007810000 */
[-CC-:B------:R-:W-:Y:S01]  /*6900*/  FFMA.FTZ R104, R104, R56.reuse, -R84.reuse ;  /* 0x0000003868687223 */ /* 0x180fe20000010854 */
[----:B------:R-:W-:Y:S01]  /*6910*/  ISETP.GT.AND P4, PT, R103, 0x11, PT ;  /* 0x000000116700780c */ /* 0x000fe20003f84270 */
[--C-:B------:R-:W-:Y:S01]  /*6920*/  FFMA.FTZ R116, R116, R56, -R84.reuse ;  /* 0x0000003874747223 */ /* 0x100fe20000010854 */
[----:B------:R-:W-:Y:S01]  /*6930*/  FMNMX.FTZ R88, R129, R88, !PT ;  /* 0x0000005881587209 */ /* 0x000fe20007810000 */
[--C-:B------:R-:W-:Y:S01]  /*6940*/  FFMA.FTZ R124, R124, R56, -R84.reuse ;  /* 0x000000387c7c7223 */ /* 0x100fe20000010854 */
[----:B------:R-:W-:Y:S01]  /*6950*/  FSEL R141, R122, -INF , P4 ;  /* 0xff8000007a8d7808 */ /* 0x000fe20002000000 */
[----:B------:R-:W4:Y:S01]  /*6960*/  MUFU.TANH R74, R74 ;  /* 0x0000004a004a7308 */ /* 0x000f220000002400 */
[----:B------:R-:W-:Y:S01]  /*6970*/  FMNMX.FTZ R88, R121, R88, !PT ;  /* 0x0000005879587209 */ /* 0x000fe20007810000 */
[-CC-:B------:R-:W-:Y:S01]  /*6980*/  FFMA.FTZ R135, R135, R56.reuse, -R84.reuse ;  /* 0x0000003887877223 */ /* 0x180fe20000010854 */
[----:B------:R-:W-:Y:S01]  /*6990*/  ISETP.GT.AND P4, PT, R103, 0x19, PT ;  /* 0x000000196700780c */ /* 0x000fe20003f84270 */
[--C-:B------:R-:W-:Y:S01]  /*69a0*/  FFMA.FTZ R112, R112, R56, -R84.reuse ;  /* 0x0000003870707223 */ /* 0x100fe20000010854 */
[----:B------:R-:W-:Y:S01]  /*69b0*/  FMNMX.FTZ R92, R141, R88, !PT ;  /* 0x000000588d5c7209 */ /* 0x000fe20007810000 */
[--C-:B------:R-:W-:Y:S01]  /*69c0*/  FFMA.FTZ R86, R120, R56, -R84.reuse ;  /* 0x0000003878567223 */ /* 0x100fe20000010854 */
[----:B------:R-:W-:Y:S01]  /*69d0*/  FSEL R143, R126, -INF , P4 ;  /* 0xff8000007e8f7808 */ /* 0x000fe20002000000 */
[----:B------:R5:W-:Y:S01]  /*69e0*/  MUFU.EX2 R88, R108 ;  /* 0x0000006c00587308 */ /* 0x000be20000000800 */
[----:B------:R-:W-:Y:S01]  /*69f0*/  FMNMX.FTZ R92, R125, R92, !PT ;  /* 0x0000005c7d5c7209 */ /* 0x000fe20007810000 */
[-CC-:B------:R-:W-:Y:S01]  /*6a00*/  FFMA.FTZ R10, R10, R56.reuse, -R84.reuse ;  /* 0x000000380a0a7223 */ /* 0x180fe20000010854 */
[----:B------:R-:W-:Y:S01]  /*6a10*/  ISETP.GT.AND P4, PT, R103, 0x21, PT ;  /* 0x000000216700780c */ /* 0x000fe20003f84270 */
[--C-:B------:R-:W-:Y:S01]  /*6a20*/  FFMA.FTZ R13, R13, R56, -R84.reuse ;  /* 0x000000380d0d7223 */ /* 0x100fe20000010854 */
[----:B------:R-:W-:Y:S01]  /*6a30*/  FMNMX.FTZ R92, R143, R92, !PT ;  /* 0x0000005c8f5c7209 */ /* 0x000fe20007810000 */
[--C-:B------:R-:W-:Y:S01]  /*6a40*/  FFMA.FTZ R14, R14, R56, -R84.reuse ;  /* 0x000000380e0e7223 */ /* 0x100fe20000010854 */
[----:B------:R-:W-:Y:S01]  /*6a50*/  FSEL R109, R107, -INF , P4 ;  /* 0xff8000006b6d7808 */ /* 0x000fe20002000000 */
[----:B------:R-:W-:Y:S01]  /*6a60*/  MUFU.EX2 R20, R104 ;  /* 0x0000006800147308 */ /* 0x000fe20000000800 */
[----:B------:R-:W-:Y:S01]  /*6a70*/  FMNMX.FTZ R92, R106, R92, !PT ;  /* 0x0000005c6a5c7209 */ /* 0x000fe20007810000 */
[-CC-:B-----5:R-:W-:Y:S01]  /*6a80*/  FFMA.FTZ R108, R89, R56.reuse, -R84.reuse ;  /* 0x00000038596c7223 */ /* 0x1a0fe20000010854 */
        /* <DEDUP_REMOVED lines=18> */
[----:B-----5:R-:W-:Y:S01]  /*6bb0*/  FMNMX.FTZ R100, R115, R96, !PT ;  /* 0x0000006073647209 */ /* 0x020fe20007810000 */
[--C-:B------:R-:W-:Y:S01]  /*6bc0*/  FFMA.FTZ R9, R9, R56, -R84.reuse ;  /* 0x0000003809097223 */ /* 0x100fe20000010854 */
[----:B------:R-:W-:Y:S01]  /*6bd0*/  FSEL R119, R119, -INF , P4 ;  /* 0xff80000077777808 */ /* 0x000fe20002000000 */
[----:B------:R-:W5:Y:S01]  /*6be0*/  MUFU.TANH R68, R68 ;  /* 0x0000004400447308 */ /* 0x000f620000002400 */
[----:B------:R-:W-:Y:S01]  /*6bf0*/  FMNMX.FTZ R100, R118, R100, !PT ;  /* 0x0000006476647209 */ /* 0x000fe20007810000 */
[-CC-:B------:R-:W-:Y:S01]  /*6c00*/  FFMA.FTZ R61, R61, R56.reuse, -R84.reuse ;  /* 0x000000383d3d7223 */ /* 0x180fe20000010854 */
[----:B------:R-:W-:Y:S01]  /*6c10*/  ISETP.GT.AND P4, PT, R103, 0x41, PT ;  /* 0x000000416700780c */ /* 0x000fe20003f84270 */
[--C-:B------:R-:W-:Y:S01]  /*6c20*/  FFMA.FTZ R65, R65, R56, -R84.reuse ;  /* 0x0000003841417223 */ /* 0x100fe20000010854 */
[----:B------:R-:W-:Y:S01]  /*6c30*/  FMNMX.FTZ R100, R119, R100, !PT ;  /* 0x0000006477647209 */ /* 0x000fe20007810000 */
[--C-:B------:R-:W-:Y:S01]  /*6c40*/  FFMA.FTZ R69, R69, R56, -R84.reuse ;  /* 0x0000003845457223 */ /* 0x100fe20000010854 */
[----:B------:R-:W-:Y:S01]  /*6c50*/  FSEL R91, R91, -INF , P4 ;  /* 0xff8000005b5b7808 */ /* 0x000fe20002000000 */
[----:B------:R-:W5:Y:S01]  /*6c60*/  MUFU.TANH R76, R76 ;  /* 0x0000004c004c7308 */ /* 0x000f620000002400 */
[----:B------:R-:W-:Y:S01]  /*6c70*/  FMNMX.FTZ R100, R90, R100, !PT ;  /* 0x000000645a647209 */ /* 0x000fe20007810000 */
[-CC-:B------:R-:W-:Y:S01]  /*6c80*/  FFMA.FTZ R120, R153, R56.reuse, -R84.reuse ;  /* 0x0000003899787223 */ /* 0x180fe20000010854 */
[----:B------:R-:W-:Y:S01]  /*6c90*/  ISETP.GT.AND P4, PT, R103, 0x49, PT ;  /* 0x000000496700780c */ /* 0x000fe20003f84270 */
[----:B------:R-:W-:Y:S01]  /*6ca0*/  FFMA.FTZ R122, R155, R56, -R84 ;  /* 0x000000389b7a7223 */ /* 0x000fe20000010854 */
[----:B------:R-:W-:-:S02]  /*6cb0*/  FMNMX.FTZ R100, R91, R100, !PT ;  /* 0x000000645b647209 */ /* 0x000fc40007810000 */
[----:B------:R-:W-:Y:S01]  /*6cc0*/  FSEL R95, R95, -INF , P4 ;  /* 0xff8000005f5f7808 */ /* 0x000fe20002000000 */
[----:B------:R-:W5:Y:S01]  /*6cd0*/  MUFU.TANH R78, R78 ;  /* 0x0000004e004e7308 */ /* 0x000f620000002400 */
[----:B------:R-:W-:Y:S02]  /*6ce0*/  FMNMX.FTZ R100, R94, R100, !PT ;  /* 0x000000645e647209 */ /* 0x000fe40007810000 */
[----:B------:R-:W-:Y:S02]  /*6cf0*/  ISETP.GT.AND P4, PT, R103, 0x51, PT ;  /* 0x000000516700780c */ /* 0x000fe40003f84270 */
[----:B------:R-:W-:Y:S02]  /*6d00*/  FMNMX.FTZ R89, R95, R100, !PT ;  /* 0x000000645f597209 */ /* 0x000fe40007810000 */
[----:B---3--:R-:W-:Y:S01]  /*6d10*/  FSEL R99, R99, -INF , P4 ;  /* 0xff80000063637808 */ /* 0x008fe20002000000 */
[----:B------:R-:W3:Y:S01]  /*6d20*/  MUFU.TANH R80, R80 ;  /* 0x0000005000507308 */ /* 0x000ee20000002400 */
[----:B------:R-:W-:-:S02]  /*6d30*/  FMNMX.FTZ R104, R98, R89, !PT ;  /* 0x0000005962687209 */ /* 0x000fc40007810000 */
[----:B------:R-:W-:Y:S02]  /*6d40*/  ISETP.GT.AND P4, PT, R103, 0x59, PT ;  /* 0x000000596700780c */ /* 0x000fe40003f84270 */
[----:B-1----:R-:W-:Y:S01]  /*6d50*/  FSEL R89, R102, -INF , P3 ;  /* 0xff80000066597808 */ /* 0x002fe20001800000 */
[----:B------:R-:W-:Y:S01]  /*6d60*/  FFMA.FTZ R102, R93, R56, -R84 ;  /* 0x000000385d667223 */ /* 0x000fe20000010854 */
[----:B------:R-:W-:Y:S01]  /*6d70*/  FMNMX.FTZ R104, R99, R104, !PT ;  /* 0x0000006863687209 */ /* 0x000fe20007810000 */
[----:B------:R1:W-:Y:S01]  /*6d80*/  MUFU.EX2 R100, R108 ;  /* 0x0000006c00647308 */ /* 0x0003e20000000800 */
[----:B------:R-:W-:Y:S02]  /*6d90*/  ISETP.GT.AND P3, PT, R103, 0x60, PT ;  /* 0x000000606700780c */ /* 0x000fe40003f64270 */
[----:B--2---:R-:W-:Y:S02]  /*6da0*/  FSEL R127, R127, -INF , P4 ;  /* 0xff8000007f7f7808 */ /* 0x004fe40002000000 */
[----:B------:R-:W-:-:S02]  /*6db0*/  FMNMX.FTZ R104, R89, R104, !PT ;  /* 0x0000006859687209 */ /* 0x000fc40007810000 */
[----:B------:R-:W-:Y:S01]  /*6dc0*/  ISETP.GT.AND P4, PT, R103, 0x61, PT ;  /* 0x000000616700780c */ /* 0x000fe20003f84270 */
[----:B------:R-:W-:Y:S01]  /*6dd0*/  MUFU.TANH R82, R82 ;  /* 0x0000005200527308 */ /* 0x000fe20000002400 */
[----:B------:R-:W-:Y:S01]  /*6de0*/  FSEL R21, R21, -INF , P3 ;  /* 0xff80000015157808 */ /* 0x000fe20001800000 */
[----:B-1----:R-:W-:Y:S01]  /*6df0*/  FFMA.FTZ R108, R131, R56, -R84 ;  /* 0x00000038836c7223 */ /* 0x002fe20000010854 */
[----:B------:R-:W-:Y:S02]  /*6e00*/  FMNMX.FTZ R104, R127, R104, !PT ;  /* 0x000000687f687209 */ /* 0x000fe40007810000 */
[----:B------:R-:W-:Y:S02]  /*6e10*/  ISETP.GT.AND P3, PT, R103, 0x68, PT ;  /* 0x000000686700780c */ /* 0x000fe40003f64270 */
[----:B----4-:R-:W-:Y:S01]  /*6e20*/  FSEL R93, R74, -INF , P4 ;  /* 0xff8000004a5d7808 */ /* 0x010fe20002000000 */
[----:B------:R-:W1:Y:S01]  /*6e30*/  MUFU.TANH R58, R58 ;  /* 0x0000003a003a7308 */ /* 0x000e620000002400 */
[----:B------:R-:W-:-:S02]  /*6e40*/  FMNMX.FTZ R104, R21, R104, !PT ;  /* 0x0000006815687209 */ /* 0x000fc40007810000 */
[----:B------:R-:W-:Y:S02]  /*6e50*/  ISETP.GT.AND P4, PT, R103, 0x69, PT ;  /* 0x000000696700780c */ /* 0x000fe40003f84270 */
[----:B------:R-:W-:Y:S02]  /*6e60*/  FSEL R60, R60, -INF , P3 ;  /* 0xff8000003c3c7808 */ /* 0x000fe40001800000 */
[----:B------:R-:W-:Y:S01]  /*6e70*/  FMNMX.FTZ R104, R93, R104, !PT ;  /* 0x000000685d687209 */ /* 0x000fe20007810000 */
[----:B------:R-:W-:Y:S01]  /*6e80*/  MUFU.TANH R59, R59 ;  /* 0x0000003b003b7308 */ /* 0x000fe20000002400 */
[----:B------:R-:W-:Y:S02]  /*6e90*/  ISETP.GT.AND P3, PT, R103, 0x70, PT ;  /* 0x000000706700780c */ /* 0x000fe40003f64270 */
[----:B-----5:R-:W-:Y:S02]  /*6ea0*/  FSEL R131, R68, -INF , P4 ;  /* 0xff80000044837808 */ /* 0x020fe40002000000 */
[----:B------:R-:W-:-:S02]  /*6eb0*/  FMNMX.FTZ R104, R60, R104, !PT ;  /* 0x000000683c687209 */ /* 0x000fc40007810000 */
[----:B------:R-:W-:Y:S01]  /*6ec0*/  ISETP.GT.AND P4, PT, R103, 0x71, PT ;  /* 0x000000716700780c */ /* 0x000fe20003f84270 */
[----:B------:R2:W-:Y:S01]  /*6ed0*/  MUFU.EX2 R74, R102 ;  /* 0x00000066004a7308 */ /* 0x0005e20000000800 */
[----:B------:R-:W-:Y:S02]  /*6ee0*/  FSEL R76, R76, -INF , P3 ;  /* 0xff8000004c4c7808 */ /* 0x000fe40001800000 */
[----:B------:R-:W-:Y:S02]  /*6ef0*/  FMNMX.FTZ R104, R131, R104, !PT ;  /* 0x0000006883687209 */ /* 0x000fe40007810000 */
[----:B------:R-:W-:Y:S02]  /*6f00*/  ISETP.GT.AND P3, PT, R103, 0x78, PT ;  /* 0x000000786700780c */ /* 0x000fe40003f64270 */
[----:B------:R-:W-:Y:S01]  /*6f10*/  FMNMX.FTZ R104, R76, R104, !PT ;  /* 0x000000684c687209 */ /* 0x000fe20007810000 */
[----:B------:R-:W4:Y:S01]  /*6f20*/  MUFU.TANH R62, R62 ;  /* 0x0000003e003e7308 */ /* 0x000f220000002400 */
[----:B--2---:R-:W-:-:S01]  /*6f30*/  FFMA.FTZ R102, R97, R56, -R84 ;  /* 0x0000003861667223 */ /* 0x004fc20000010854 */
[----:B------:R-:W-:-:S02]  /*6f40*/  FSEL R97, R78, -INF , P4 ;  /* 0xff8000004e617808 */ /* 0x000fc40002000000 */
[----:B------:R-:W-:Y:S02]  /*6f50*/  ISETP.GT.AND P4, PT, R103, 0x79, PT ;  /* 0x000000796700780c */ /* 0x000fe40003f84270 */
[----:B---3--:R-:W-:Y:S02]  /*6f60*/  FSEL R80, R80, -INF , P3 ;  /* 0xff80000050507808 */ /* 0x008fe40001800000 */
[----:B------:R-:W-:Y:S01]  /*6f70*/  FMNMX.FTZ R104, R97, R104, !PT ;  /* 0x0000006861687209 */ /* 0x000fe20007810000 */
[----:B------:R2:W-:Y:S01]  /*6f80*/  MUFU.EX2 R68, R108 ;  /* 0x0000006c00447308 */ /* 0x0005e20000000800 */
[----:B------:R-:W-:Y:S02]  /*6f90*/  ISETP.GT.AND P3, PT, R103, 0x80, PT ;  /* 0x000000806700780c */ /* 0x000fe40003f64270 */
[----:B------:R-:W-:Y:S02]  /*6fa0*/  FMNMX.FTZ R104, R80, R104, !PT ;  /* 0x0000006850687209 */ /* 0x000fe40007810000 */
[----:B-1----:R-:W-:-:S02]  /*6fb0*/  FSEL R58, R58, -INF , P3 ;  /* 0xff8000003a3a7808 */ /* 0x002fc40001800000 */
[----:B------:R-:W-:Y:S01]  /*6fc0*/  ISETP.GT.AND P3, PT, R103, 0x88, PT ;  /* 0x000000886700780c */ /* 0x000fe20003f64270 */
[----:B------:R-:W1:Y:S01]  /*6fd0*/  MUFU.TANH R63, R63 ;  /* 0x0000003f003f7308 */ /* 0x000e620000002400 */
[----:B--2---:R-:W-:-:S01]  /*6fe0*/  FFMA.FTZ R108, R133, R56, -R84 ;  /* 0x00000038856c7223 */ /* 0x004fc20000010854 */
[----:B------:R-:W-:Y:S02]  /*6ff0*/  FSEL R133, R82, -INF , P4 ;  /* 0xff80000052857808 */ /* 0x000fe40002000000 */
[----:B------:R-:W-:Y:S02]  /*7000*/  ISETP.GT.AND P4, PT, R103, 0x81, PT ;  /* 0x000000816700780c */ /* 0x000fe40003f84270 */
[----:B------:R-:W-:Y:S02]  /*7010*/  FMNMX.FTZ R104, R133, R104, !PT ;  /* 0x0000006885687209 */ /* 0x000fe40007810000 */
[----:B------:R-:W2:Y:S01]  /*7020*/  MUFU.TANH R66, R66 ;  /* 0x0000004200427308 */ /* 0x000ea20000002400 */
[----:B----4-:R-:W-:-:S02]  /*7030*/  FSEL R62, R62, -INF , P3 ;  /* 0xff8000003e3e7808 */ /* 0x010fc40001800000 */
[----:B------:R-:W-:-:S05]  /*7040*/  ISETP.GT.AND P3, PT, R103, 0x90, PT ;  /* 0x000000906700780c */ /* 0x000fca0003f64270 */
[----:B------:R3:W-:Y:S08]  /*7050*/  MUFU.EX2 R78, R102 ;  /* 0x00000066004e7308 */ /* 0x0007f00000000800 */
[----:B------:R-:W4:Y:S01]  /*7060*/  MUFU.TANH R67, R67 ;  /* 0x0000004300437308 */ /* 0x000f220000002400 */
[----:B---3--:R-:W-:Y:S02]  /*7070*/  FSEL R102, R59, -INF , P4 ;  /* 0xff8000003b667808 */ /* 0x008fe40002000000 */
[----:B------:R-:W-:-:S02]  /*7080*/  FMNMX.FTZ R59, R58, R104, !PT ;  /* 0x000000683a3b7209 */ /* 0x000fc40007810000 */
[----:B------:R-:W-:Y:S02]  /*7090*/  ISETP.GT.AND P4, PT, R103, 0x89, PT ;  /* 0x000000896700780c */ /* 0x000fe40003f84270 */
[----:B------:R-:W-:Y:S01]  /*70a0*/  FMNMX.FTZ R59, R102, R59, !PT ;  /* 0x0000003b663b7209 */ /* 0x000fe20007810000 */
[----:B------:R-:W3:Y:S01]  /*70b0*/  MUFU.TANH R70, R70 ;  /* 0x0000004600467308 */ /* 0x000ee20000002400 */
[----:B-1----:R-:W-:Y:S02]  /*70c0*/  FSEL R63, R63, -INF , P4 ;  /* 0xff8000003f3f7808 */ /* 0x002fe40002000000 */
[----:B------:R-:W-:Y:S02]  /*70d0*/  FMNMX.FTZ R104, R62, R59, !PT ;  /* 0x0000003b3e687209 */ /* 0x000fe40007810000 */
[----:B------:R-:W-:Y:S02]  /*70e0*/  ISETP.GT.AND P4, PT, R103, 0x91, PT ;  /* 0x000000916700780c */ /* 0x000fe40003f84270 */
[----:B--2---:R-:W-:Y:S01]  /*70f0*/  FSEL R66, R66, -INF , P3 ;  /* 0xff80000042427808 */ /* 0x004fe20001800000 */
[----:B------:R-:W1:Y:S01]  /*7100*/  MUFU.TANH R83, R83 ;  /* 0x0000005300537308 */ /* 0x000e620000002400 */
[----:B------:R-:W-:-:S02]  /*7110*/  FMNMX.FTZ R59, R63, R104, !PT ;  /* 0x000000683f3b7209 */ /* 0x000fc40007810000 */
[----:B------:R-:W-:Y:S02]  /*7120*/  ISETP.GT.AND P3, PT, R103, 0x98, PT ;  /* 0x000000986700780c */ /* 0x000fe40003f64270 */
[----:B----4-:R-:W-:Y:S02]  /*7130*/  FSEL R67, R67, -INF , P4 ;  /* 0xff80000043437808 */ /* 0x010fe40002000000 */
[----:B------:R-:W-:Y:S01]  /*7140*/  ISETP.GT.AND P4, PT, R103, 0x99, PT ;  /* 0x000000996700780c */ /* 0x000fe20003f84270 */
[----:B------:R2:W-:Y:S01]  /*7150*/  MUFU.EX2 R82, R108 ;  /* 0x0000006c00527308 */ /* 0x0005e20000000800 */
[----:B---3--:R-:W-:Y:S01]  /*7160*/  FSEL R103, R70, -INF , P3 ;  /* 0xff80000046677808 */ /* 0x008fe20001800000 */
[-CC-:B------:R-:W-:Y:S01]  /*7170*/  FFMA.FTZ R70, R75, R56.reuse, -R84.reuse ;  /* 0x000000384b467223 */ /* 0x180fe20000010854 */
[----:B------:R-:W-:-:S01]  /*7180*/  FFMA.FTZ R75, R77, R56, -R84 ;  /* 0x000000384d4b7223 */ /* 0x000fc20000010854 */
[----:B------:R-:W-:-:S04]  /*7190*/  FFMA.FTZ R77, R149, R56, -R84 ;  /* 0x00000038954d7223 */ /* 0x000fc80000010854 */
[----:B------:R3:W-:Y:S01]  /*71a0*/  MUFU.EX2 R96, R116 ;  /* 0x0000007400607308 */ /* 0x0007e20000000800 */
[----:B--2---:R-:W-:Y:S02]  /*71b0*/  FMNMX.FTZ R108, R66, R59, !PT ;  /* 0x0000003b426c7209 */ /* 0x004fe40007810000 */
[----:B-1----:R-:W-:Y:S02]  /*71c0*/  FSEL R83, R83, -INF , P4 ;  /* 0xff80000053537808 */ /* 0x002fe40002000000 */
[----:B------:R-:W-:-:S03]  /*71d0*/  FMNMX.FTZ R108, R67, R108, !PT ;  /* 0x0000006c436c7209 */ /* 0x000fc60007810000 */
[----:B------:R-:W-:Y:S01]  /*71e0*/  MUFU.EX2 R12, R124 ;  /* 0x0000007c000c7308 */ /* 0x000fe20000000800 */
[----:B------:R-:W-:-:S04]  /*71f0*/  FMNMX.FTZ R108, R103, R108, !PT ;  /* 0x0000006c676c7209 */ /* 0x000fc80007810000 */
[----:B------:R-:W-:Y:S01]  /*7200*/  FMNMX.FTZ R59, R83, R108, !PT ;  /* 0x0000006c533b7209 */ /* 0x000fe20007810000 */
[----:B------:R-:W-:-:S02]  /*7210*/  FFMA.FTZ R108, R145, R56, -R84 ;  /* 0x00000038916c7223 */ /* 0x000fc40000010854 */
[----:B------:R1:W-:Y:S02]  /*7220*/  MUFU.EX2 R104, R135 ;  /* 0x0000008700687308 */ /* 0x0003e40000000800 */
[----:B---3--:R-:W2:Y:S06]  /*7230*/  SHFL.BFLY PT, R116, R59, 0x2, 0x1f ;  /* 0x0c401f003b747f89 */ /* 0x008eac00000e0000 */
[----:B------:R3:W-:Y:S01]  /*7240*/  MUFU.EX2 R92, R112 ;  /* 0x00000070005c7308 */ /* 0x0007e20000000800 */
[----:B-1----:R-:W-:-:S01]  /*7250*/  FFMA.FTZ R135, R64, R56, -R84 ;  /* 0x0000003840877223 */ /* 0x002fc20000010854 */
[----:B------:R-:W-:Y:S01]  /*7260*/  FFMA.FTZ R64, R79, R56, -R84 ;  /* 0x000000384f407223 */ /* 0x000fe20000010854 */
[----:B------:R-:W-:-:S05]  /*7270*/  FSEL R79, R57, RZ, P2 ;  /* 0x000000ff394f7208 */ /* 0x000fca0001000000 */
[----:B------:R-:W-:Y:S01]  /*7280*/  MUFU.EX2 R71, R71 ;  /* 0x0000004700477308 */ /* 0x000fe20000000800 */
[----:B---3--:R-:W-:-:S01]  /*7290*/  FFMA.FTZ R112, R147, R56, -R84 ;  /* 0x0000003893707223 */ /* 0x008fc20000010854 */
[----:B------:R-:W-:-:S04]  /*72a0*/  FADD.FTZ R147, -R79, R8 ;  /* 0x000000084f937221 */ /* 0x000fc80000010100 */
[----:B------:R-:W-:Y:S02]  /*72b0*/  FMUL.FTZ R8, R147, R56 ;  /* 0x0000003893087220 */ /* 0x000fe40000410000 */
[----:B------:R-:W-:Y:S01]  /*72c0*/  MUFU.EX2 R10, R10 ;  /* 0x0000000a000a7308 */ /* 0x000fe20000000800 */
[----:B--2---:R-:W-:Y:S01]  /*72d0*/  FMNMX.FTZ R124, R59, R116, !PT ;  /* 0x000000743b7c7209 */ /* 0x004fe20007810000 */
[-CC-:B------:R-:W-:Y:S01]  /*72e0*/  FFMA.FTZ R116, R151, R56.reuse, -R84.reuse ;  /* 0x0000003897747223 */ /* 0x180fe20000010854 */
[----:B------:R-:W-:-:S03]  /*72f0*/  FFMA.FTZ R84, R72, R56, -R84 ;  /* 0x0000003848547223 */ /* 0x000fc60000010854 */
[----:B------:R-:W1:Y:S02]  /*7300*/  SHFL.BFLY PT, R59, R124, 0x1, 0x1f ;  /* 0x0c201f007c3b7f89 */ /* 0x000e6400000e0000 */
[----:B------:R-:W2:Y:S08]  /*7310*/  MUFU.EX2 R8, R8 ;  /* 0x0000000800087308 */ /* 0x000eb00000000800 */
[----:B------:R-:W-:Y:S08]  /*7320*/  MUFU.EX2 R13, R13 ;  /* 0x0000000d000d7308 */ /* 0x000ff00000000800 */
[----:B------:R-:W-:Y:S01]  /*7330*/  MUFU.EX2 R14, R14 ;  /* 0x0000000e000e7308 */ /* 0x000fe20000000800 */
[----:B-1----:R-:W-:-:S07]  /*7340*/  FMNMX.FTZ R59, R124, R59, !PT ;  /* 0x0000003b7c3b7209 */ /* 0x002fce0007810000 */
[----:B------:R-:W-:Y:S01]  /*7350*/  MUFU.EX2 R79, R84 ;  /* 0x00000054004f7308 */ /* 0x000fe20000000800 */
[C---:B------:R-:W-:Y:S01]  /*7360*/  FSETP.NEU.FTZ.AND P2, PT, R59.reuse, -INF , PT ;  /* 0xff8000003b00780b */ /* 0x040fe20003f5d000 */
[----:B------:R-:W-:-:S03]  /*7370*/  FFMA.FTZ R145, R59, R56, -8 ;  /* 0xc10000003b917423 */ /* 0x000fc60000010038 */
[----:B------:R-:W-:-:S03]  /*7380*/  FSEL R128, R59, RZ, P2 ;  /* 0x000000ff3b807208 */ /* 0x000fc60001000000 */
[----:B------:R-:W-:Y:S01]  /*7390*/  MUFU.EX2 R73, R73 ;  /* 0x0000004900497308 */ /* 0x000fe20000000800 */
[----:B------:R-:W-:Y:S01]  /*73a0*/  FSEL R145, R145, RZ, P2 ;  /* 0x000000ff91917208 */ /* 0x000fe20001000000 */
[----:B------:R-:W-:-:S04]  /*73b0*/  FADD.FTZ R7, -R128, R7 ;  /* 0x0000000780077221 */ /* 0x000fc80000010100 */
[-CC-:B------:R-:W-:Y:S01]  /*73c0*/  FFMA.FTZ R72, R11, R56.reuse, -R145.reuse ;  /* 0x000000380b487223 */ /* 0x180fe20000010891 */
[----:B------:R-:W-:-:S01]  /*73d0*/  FFMA.FTZ R11, R123, R56, -R145 ;  /* 0x000000387b0b7223 */ /* 0x000fc20000010891 */
[-C--:B------:R-:W-:Y:S01]  /*73e0*/  FMUL.FTZ R7, R7, R56.reuse ;  /* 0x0000003807077220 */ /* 0x080fe20000410000 */
[----:B------:R-:W-:-:S01]  /*73f0*/  FFMA.FTZ R15, R15, R56, -R145 ;  /* 0x000000380f0f7223 */ /* 0x000fc20000010891 */
[-CC-:B------:R-:W-:Y:S01]  /*7400*/  FFMA.FTZ R129, R129, R56.reuse, -R145.reuse ;  /* 0x0000003881817223 */ /* 0x180fe20000010891 */
[----:B------:R-:W-:-:S01]  /*7410*/  FFMA.FTZ R121, R121, R56, -R145 ;  /* 0x0000003879797223 */ /* 0x000fc20000010891 */
[----:B------:R-:W-:Y:S01]  /*7420*/  MUFU.EX2 R72, R72 ;  /* 0x0000004800487308 */ /* 0x000fe20000000800 */
[----:B------:R-:W-:-:S01]  /*7430*/  FFMA.FTZ R124, R141, R56, -R145 ;  /* 0x000000388d7c7223 */ /* 0x000fc20000010891 */
[----:B------:R-:W-:Y:S01]  /*7440*/  FFMA.FTZ R123, R125, R56, -R145 ;  /* 0x000000387d7b7223 */ /* 0x000fe20000010891 */
[----:B--2---:R-:W-:-:S01]  /*7450*/  FFMA.FTZ R125, R8, R4, R71 ;  /* 0x00000004087d7223 */ /* 0x004fc20000010047 */
[-CC-:B------:R-:W-:Y:S01]  /*7460*/  FFMA.FTZ R126, R143, R56.reuse, -R145.reuse ;  /* 0x000000388f7e7223 */ /* 0x180fe20000010891 */
[----:B------:R-:W-:-:S01]  /*7470*/  FFMA.FTZ R106, R106, R56, -R145 ;  /* 0x000000386a6a7223 */ /* 0x000fc20000010891 */
[----:B------:R-:W-:Y:S01]  /*7480*/  FFMA.FTZ R109, R109, R56, -R145 ;  /* 0x000000386d6d7223 */ /* 0x000fe20000010891 */
[----:B------:R-:W-:-:S01]  /*7490*/  FADD.FTZ R130, R10, R125 ;  /* 0x0000007d0a827221 */ /* 0x000fc20000010000 */
        /* <DEDUP_REMOVED lines=17> */
[----:B-1----:R-:W-:-:S01]  /*75b0*/  FFMA.FTZ R4, R7, R3, R72 ;  /* 0x0000000307047223 */ /* 0x002fc20000010048 */
[----:B------:R-:W-:Y:S01]  /*75c0*/  FADD.FTZ R3, R13, R130 ;  /* 0x000000820d037221 */ /* 0x000fe20000010000 */
        /* <DEDUP_REMOVED lines=15> */
[----:B------:R-:W-:-:S04]  /*76c0*/  FADD.FTZ R4, R14, R3 ;  /* 0x000000030e047221 */ /* 0x000fc80000010000 */
[----:B------:R-:W-:Y:S02]  /*76d0*/  FADD.FTZ R3, R73, R4 ;  /* 0x0000000449037221 */ /* 0x000fe40000010000 */
[----:B------:R-:W3:Y:S01]  /*76e0*/  MUFU.EX2 R86, R86 ;  /* 0x0000005600567308 */ /* 0x000ee20000000800 */
[----:B-1----:R-:W-:-:S07]  /*76f0*/  FADD.FTZ R130, R84, R125 ;  /* 0x0000007d54827221 */ /* 0x002fce0000010000 */
[----:B------:R-:W1:Y:S01]  /*7700*/  MUFU.EX2 R124, R124 ;  /* 0x0000007c007c7308 */ /* 0x000e620000000800 */
[----:B--2---:R-:W-:-:S01]  /*7710*/  FADD.FTZ R125, R121, R130 ;  /* 0x00000082797d7221 */ /* 0x004fc20000010000 */
[----:B------:R-:W-:-:S06]  /*7720*/  FFMA.FTZ R130, R93, R56, -R145 ;  /* 0x000000385d827223 */ /* 0x000fcc0000010891 */
[----:B------:R-:W2:Y:S01]  /*7730*/  MUFU.EX2 R87, R87 ;  /* 0x0000005700577308 */ /* 0x000ea20000000800 */
[----:B---3--:R-:W-:-:S07]  /*7740*/  FADD.FTZ R4, R86, R3 ;  /* 0x0000000356047221 */ /* 0x008fce0000010000 */
[----:B------:R-:W3:Y:S01]  /*7750*/  MUFU.EX2 R123, R123 ;  /* 0x0000007b007b7308 */ /* 0x000ee20000000800 */
[----:B-1----:R-:W-:-:S07]  /*7760*/  FADD.FTZ R132, R124, R125 ;  /* 0x0000007d7c847221 */ /* 0x002fce0000010000 */
[----:B------:R-:W1:Y:S01]  /*7770*/  MUFU.EX2 R126, R126 ;  /* 0x0000007e007e7308 */ /* 0x000e620000000800 */
[----:B--2---:R-:W-:-:S04]  /*7780*/  FADD.FTZ R3, R87, R4 ;  /* 0x0000000457037221 */ /* 0x004fc80000010000 */
[----:B------:R-:W-:-:S03]  /*7790*/  FADD.FTZ R3, R12, R3 ;  /* 0x000000030c037221 */ /* 0x000fc60000010000 */
[----:B------:R-:W2:Y:S01]  /*77a0*/  MUFU.EX2 R106, R106 ;  /* 0x0000006a006a7308 */ /* 0x000ea20000000800 */
[----:B---3--:R-:W-:-:S01]  /*77b0*/  FADD.FTZ R93, R123, R132 ;  /* 0x000000847b5d7221 */ /* 0x008fc20000010000 */
[----:B------:R-:W-:-:S06]  /*77c0*/  FADD.FTZ R4, R20, R3 ;  /* 0x0000000314047221 */ /* 0x000fcc0000010000 */
[----:B------:R-:W3:Y:S01]  /*77d0*/  MUFU.EX2 R105, R105 ;  /* 0x0000006900697308 */ /* 0x000ee20000000800 */
[----:B-1----:R-:W-:-:S07]  /*77e0*/  FADD.FTZ R93, R126, R93 ;  /* 0x0000005d7e5d7221 */ /* 0x002fce0000010000 */
[----:B------:R-:W1:Y:S01]  /*77f0*/  MUFU.EX2 R109, R109 ;  /* 0x0000006d006d7308 */ /* 0x000e620000000800 */
[----:B--2---:R-:W-:-:S01]  /*7800*/  FADD.FTZ R132, R106, R93 ;  /* 0x0000005d6a847221 */ /* 0x004fc20000010000 */
[----:B------:R-:W-:-:S06]  /*7810*/  FFMA.FTZ R93, R131, R56, -R145 ;  /* 0x00000038835d7223 */ /* 0x000fcc0000010891 */
[----:B------:R-:W2:Y:S01]  /*7820*/  MUFU.EX2 R110, R110 ;  /* 0x0000006e006e7308 */ /* 0x000ea20000000800 */
[----:B---3--:R-:W-:-:S04]  /*7830*/  FADD.FTZ R3, R105, R4 ;  /* 0x0000000469037221 */ /* 0x008fc80000010000 */
[----:B------:R-:W-:-:S03]  /*7840*/  FADD.FTZ R4, R88, R3 ;  /* 0x0000000358047221 */ /* 0x000fc60000010000 */
        /* <DEDUP_REMOVED lines=22> */
[----:B-1----:R-:W-:-:S04]  /*79b0*/  FADD.FTZ R125, R81, R4 ;  /* 0x00000004517d7221 */ /* 0x002fc80000010000 */
[----:B------:R-:W-:Y:S01]  /*79c0*/  FADD.FTZ R132, R100, R125 ;  /* 0x0000007d64847221 */ /* 0x000fe20000010000 */
[----:B------:R-:W-:-:S02]  /*79d0*/  FFMA.FTZ R125, R133, R56, -R145 ;  /* 0x00000038857d7223 */ /* 0x000fc40000010891 */
[----:B------:R-:W1:Y:S01]  /*79e0*/  MUFU.EX2 R85, R85 ;  /* 0x0000005500557308 */ /* 0x000e620000000800 */
[----:B--2---:R-:W-:-:S07]  /*79f0*/  FADD.FTZ R4, R90, R3 ;  /* 0x000000035a047221 */ /* 0x004fce0000010000 */
[----:B------:R-:W2:Y:S01]  /*7a00*/  MUFU.EX2 R94, R94 ;  /* 0x0000005e005e7308 */ /* 0x000ea20000000800 */
[----:B---3--:R-:W-:-:S07]  /*7a10*/  FADD.FTZ R3, R91, R4 ;  /* 0x000000045b037221 */ /* 0x008fce0000010000 */
[----:B------:R-:W3:Y:S01]  /*7a20*/  MUFU.EX2 R95, R95 ;  /* 0x0000005f005f7308 */ /* 0x000ee20000000800 */
[----:B-1----:R-:W-:-:S04]  /*7a30*/  FADD.FTZ R127, R85, R132 ;  /* 0x00000084557f7221 */ /* 0x002fc80000010000 */
[----:B------:R-:W-:-:S03]  /*7a40*/  FADD.FTZ R127, R74, R127 ;  /* 0x0000007f4a7f7221 */ /* 0x000fc60000010000 */
[----:B------:R-:W1:Y:S01]  /*7a50*/  MUFU.EX2 R98, R98 ;  /* 0x0000006200627308 */ /* 0x000e620000000800 */
[----:B--2---:R-:W-:-:S01]  /*7a60*/  FADD.FTZ R4, R94, R3 ;  /* 0x000000035e047221 */ /* 0x004fc20000010000 */
[----:B------:R-:W-:-:S06]  /*7a70*/  FADD.FTZ R127, R68, R127 ;  /* 0x0000007f447f7221 */ /* 0x000fcc0000010000 */
[----:B------:R-:W2:Y:S01]  /*7a80*/  MUFU.EX2 R99, R99 ;  /* 0x0000006300637308 */ /* 0x000ea20000000800 */
[----:B---3--:R-:W-:-:S07]  /*7a90*/  FADD.FTZ R3, R95, R4 ;  /* 0x000000045f037221 */ /* 0x008fce0000010000 */
[----:B------:R-:W3:Y:S01]  /*7aa0*/  MUFU.EX2 R89, R89 ;  /* 0x0000005900597308 */ /* 0x000ee20000000800 */
[----:B-1----:R-:W-:-:S01]  /*7ab0*/  FADD.FTZ R4, R98, R3 ;  /* 0x0000000362047221 */ /* 0x002fc20000010000 */
[----:B------:R-:W-:Y:S01]  /*7ac0*/  FADD.FTZ R3, R78, R127 ;  /* 0x0000007f4e037221 */ /* 0x000fe20000010000 */
[----:B------:R-:W-:-:S03]  /*7ad0*/  FFMA.FTZ R127, R102, R56, -R145 ;  /* 0x00000038667f7223 */ /* 0x000fc60000010891 */
        /* <DEDUP_REMOVED lines=38> */
[----:B-1----:R-:W-:-:S01]  /*7d40*/  FADD.FTZ R132, R112, R129 ;  /* 0x0000008170847221 */ /* 0x002fc20000010000 */
[----:B------:R-:W-:-:S06]  /*7d50*/  IMAD.U32 R129, RZ, RZ, UR7 ;  /* 0x00000007ff817e24 */ /* 0x000fcc000f8e00ff */
[----:B------:R-:W1:Y:S01]  /*7d60*/  MUFU.EX2 R58, R58 ;  /* 0x0000003a003a7308 */ /* 0x000e620000000800 */
[----:B--2---:R-:W-:-:S07]  /*7d70*/  FADD.FTZ R3, R125, R4 ;  /* 0x000000047d037221 */ /* 0x004fce0000010000 */
[----:B------:R-:W2:Y:S01]  /*7d80*/  MUFU.EX2 R116, R116 ;  /* 0x0000007400747308 */ /* 0x000ea20000000800 */
[----:B---3--:R-:W-:-:S07]  /*7d90*/  FADD.FTZ R103, R77, R132 ;  /* 0x000000844d677221 */ /* 0x008fce0000010000 */
[----:B------:R-:W3:Y:S01]  /*7da0*/  MUFU.EX2 R127, R127 ;  /* 0x0000007f007f7308 */ /* 0x000ee20000000800 */
[----:B-1----:R-:W-:-:S01]  /*7db0*/  FADD.FTZ R4, R58, R3 ;  /* 0x000000033a047221 */ /* 0x002fc20000010000 */
[----:B------:R-:W-:-:S05]  /*7dc0*/  @!P0 VIADD R3, R129, 0x13240 ;  /* 0x0001324081038836 */ /* 0x000fca0000000000 */
[----:B------:R-:W-:Y:S01]  /*7dd0*/  @!P0 PRMT R3, RZ, 0x654, R3 ;  /* 0x00000654ff038816 */ /* 0x000fe20000000003 */
[----:B------:R-:W1:Y:S01]  /*7de0*/  MUFU.EX2 R69, R69 ;  /* 0x0000004500457308 */ /* 0x000e620000000800 */
[----:B--2---:R-:W-:-:S02]  /*7df0*/  FADD.FTZ R132, R116, R103 ;  /* 0x0000006774847221 */ /* 0x004fc40000010000 */
[----:B------:R2:W-:Y:S05]  /*7e00*/  @!P0 SYNCS.ARRIVE.TRANS64.RED.A1T0 RZ, [R3+URZ], RZ ;  /* 0x000000ff03ff89a7 */ /* 0x0005ea000810043f */
[----:B------:R-:W4:Y:S01]  /*7e10*/  MUFU.EX2 R62, R62 ;  /* 0x0000003e003e7308 */ /* 0x000f220000000800 */
[----:B---3--:R-:W-:-:S07]  /*7e20*/  FADD.FTZ R103, R127, R4 ;  /* 0x000000047f677221 */ /* 0x008fce0000010000 */
[----:B------:R-:W3:Y:S01]  /*7e30*/  MUFU.EX2 R120, R120 ;  /* 0x0000007800787308 */ /* 0x000ee20000000800 */
[----:B-1----:R-:W-:-:S07]  /*7e40*/  FADD.FTZ R129, R69, R132 ;  /* 0x0000008445817221 */ /* 0x002fce0000010000 */
[----:B------:R-:W2:Y:S01]  /*7e50*/  MUFU.EX2 R63, R63 ;  /* 0x0000003f003f7308 */ /* 0x000ea20000000800 */
[----:B----4-:R-:W-:-:S07]  /*7e60*/  FADD.FTZ R4, R62, R103 ;  /* 0x000000673e047221 */ /* 0x010fce0000010000 */
        /* <DEDUP_REMOVED lines=13> */
[----:B---3--:R-:W-:-:S04]  /*7f40*/  FADD.FTZ R4, R64, R3 ;  /* 0x0000000340047221 */ /* 0x008fc80000010000 */
[----:B------:R-:W-:Y:S01]  /*7f50*/  FADD.FTZ R4, R79, R4 ;  /* 0x000000044f047221 */ /* 0x000fe20000010000 */
[----:B--2---:R-:W-:-:S04]  /*7f60*/  FADD.FTZ R132, R102, R103 ;  /* 0x0000006766847221 */ /* 0x004fc80000010000 */
[----:B-1----:R-:W-:Y:S01]  /*7f70*/  FADD.FTZ R3, R83, R132 ;  /* 0x0000008453037221 */ /* 0x002fe20000010000 */
[----:B------:R-:W-:Y:S06]  /*7f80*/  @!P1 BRA `(.L_x_1505) ;  /* 0x0000000000049947 */ /* 0x000fec0003800000 */
[----:B------:R-:W-:Y:S01]  /*7f90*/  BPT.TRAP 0x1 ;  /* 0x000000040000795c */ /* 0x000fe20000300000 */
.L_x_1505:
[----:B------:R-:W-:Y:S01]  /*7fa0*/  UIADD3 UR4, UR11, 0x13260, URZ ;  /* 0x000132600b047890 */ /* 0x000fe2000fffe03f */
[----:B------:R-:W-:Y:S01]  /*7fb0*/  ISETP.LT.AND P2, PT, R6, UR26, PT ;  /* 0x0000001a06007c0c */ /* 0x000fe2000bf41270 */
[----:B------:R-:W-:Y:S01]  /*7fc0*/  UIADD3 UR7, UR26, -0x1, URZ ;  /* 0xffffffff1a077890 */ /* 0x000fe2000fffe03f */
[----:B------:R-:W-:Y:S01]  /*7fd0*/  F2FP.SATFINITE.E4M3.F32.PACK_AB_MERGE_C R61, R61, R70, RZ ;  /* 0x000000463d3d723e */ /* 0x000fe200048070ff */
[----:B------:R-:W-:Y:S01]  /*7fe0*/  UPRMT UR4, UR39, 0x654, UR4 ;  /* 0x0000065427047896 */ /* 0x000fe20008000004 */
[----:B------:R-:W-:Y:S01]  /*7ff0*/  F2FP.SATFINITE.E4M3.F32.PACK_AB_MERGE_C R13, R14, R13, RZ ;  /* 0x0000000d0e0d723e */ /* 0x000fe200048070ff */
[-C--:B------:R-:W-:Y:S01]  /*8000*/  FMUL.FTZ R24, R24, R8.reuse ;  /* 0x0000000818187220 */ /* 0x080fe20000410000 */
[----:B------:R-:W-:Y:S01]  /*8010*/  F2FP.SATFINITE.E4M3.F32.PACK_AB_MERGE_C R15, R84, R15, RZ ;  /* 0x0000000f540f723e */ /* 0x000fe200048070ff */
[-C--:B------:R-:W-:Y:S01]  /*8020*/  FMUL.FTZ R25, R25, R8.reuse ;  /* 0x0000000819197220 */ /* 0x080fe20000410000 */
[----:B------:R-:W-:Y:S01]  /*8030*/  F2FP.SATFINITE.E4M3.F32.PACK_AB_MERGE_C R12, R12, R87, RZ ;  /* 0x000000570c0c723e */ /* 0x000fe200048070ff */
[----:B------:R-:W-:Y:S01]  /*8040*/  UMOV UR26, UR7 ;  /* 0x00000007001a7c82 */ /* 0x000fe20008000000 */
[----:B------:R-:W-:Y:S01]  /*8050*/  F2FP.SATFINITE.E4M3.F32.PACK_AB_MERGE_C R123, R126, R123, RZ ;  /* 0x0000007b7e7b723e */ /* 0x000fe200048070ff */
[----:B------:R-:W-:Y:S01]  /*8060*/  FMUL.FTZ R28, R28, R8 ;  /* 0x000000081c1c7220 */ /* 0x000fe20000410000 */
[----:B------:R-:W-:Y:S01]  /*8070*/  F2FP.SATFINITE.E4M3.F32.PACK_AB_MERGE_C R88, R107, R88, RZ ;  /* 0x000000586b58723e */ /* 0x000fe200048070ff */
[----:B------:R-:W-:Y:S01]  /*8080*/  SYNCS.ARRIVE.TRANS64.RED.A1T0 RZ, [UR4], RZ ;  /* 0x000000ffffff79a7 */ /* 0x000fe20008100404 */
[----:B------:R-:W-:Y:S01]  /*8090*/  F2FP.SATFINITE.E4M3.F32.PACK_AB_MERGE_C R110, R111, R110, RZ ;  /* 0x0000006e6f6e723e */ /* 0x000fe200048070ff */
[----:B------:R-:W-:Y:S01]  /*80a0*/  UMOV UR4, UR38 ;  /* 0x0000002600047c82 */ /* 0x000fe20008000000 */
        /* <DEDUP_REMOVED lines=64> */
[----:B------:R-:W-:Y:S01]  /*84b0*/  F2FP.SATFINITE.E4M3.F32.PACK_AB_MERGE_C R139, R67, R66, R83 ;  /* 0x00000042438b723e */ /* 0x000fe20004807053 */
[----:B------:R-:W-:Y:S06]  /*84c0*/  @P2 BRA `(.L_x_1506) ;  /* 0xffffffc8002c2947 */ /* 0x000fec000383ffff */
[----:B------:R-:W-:-:S05]  /*84d0*/  UMOV UR26, UR7 ;  /* 0x00000007001a7c82 */ /* 0x000fca0008000000 */
.L_x_1496:
[----:B------:R-:W-:-:S13]  /*84e0*/  ISETP.LE.AND P2, PT, RZ, UR26, PT ;  /* 0x0000001aff007c0c */ /* 0x000fda000bf43270 */
[----:B------:R-:W-:Y:S05]  /*84f0*/  @!P2 BRA `(.L_x_1507) ;  /* 0x0000002c0018a947 */ /* 0x000fea0003800000 */
[----:B------:R-:W-:Y:S01]  /*8500*/  IMAD.MOV.U32 R7, RZ, RZ, R59 ;  /* 0x000000ffff077224 */ /* 0x000fe200078e003b */
[----:B------:R-:W-:Y:S01]  /*8510*/  UMOV UR4, UR38 ;  /* 0x0000002600047c82 */ /* 0x000fe20008000000 */
[----:B------:R-:W-:Y:S02]  /*8520*/  IMAD.MOV.U32 R6, RZ, RZ, R57 ;  /* 0x000000ffff067224 */ /* 0x000fe400078e0039 */
[----:B------:R-:W-:-:S07]  /*8530*/  IMAD.MOV.U32 R8, RZ, RZ, R2 ;  /* 0x000000ffff087224 */ /* 0x000fce00078e0002 */
.L_x_1517:
[----:B------:R-:W-:-:S04]  /*8540*/  UIADD3 UR38, UR4, 0x1, URZ ;  /* 0x0000000104267890 */ /* 0x000fc8000fffe03f */
[----:B------:R-:W-:-:S04]  /*8550*/  UISETP.NE.AND UP0, UPT, UR38, 0x2, UPT ;  /* 0x000000022600788c */ /* 0x000fc8000bf05270 */
[----:B------:R-:W-:Y:S02]  /*8560*/  USEL UR5, URZ, 0x1, UP0 ;  /* 0x000000013f057887 */ /* 0x000fe40008000000 */
[----:B------:R-:W-:-:S04]  /*8570*/  USEL UR38, UR38, URZ, UP0 ;  /* 0x0000003f26267287 */ /* 0x000fc80008000000 */
[----:B------:R-:W-:Y:S01]  /*8580*/  LOP3.LUT R2, R8, UR5, RZ, 0x3c, !PT ;  /* 0x0000000508027c12 */ /* 0x000fe2000f8e3cff */
[----:B------:R-:W-:Y:S07]  /*8590*/  @!P1 BRA `(.L_x_1508) ;  /* 0x0000000000049947 */ /* 0x000fee0003800000 */
[----:B------:R-:W-:Y:S01]  /*85a0*/  BPT.TRAP 0x1 ;  /* 0x000000040000795c */ /* 0x000fe20000300000 */
.L_x_1508:
[----:B------:R-:W-:Y:S01]  /*85b0*/  ULEA UR5, UR38, UR40, 0x3 ;  /* 0x0000002826057291 */ /* 0x000fe2000f8e183f */
[----:B------:R-:W-:-:S08]  /*85c0*/  SHF.L.U32 R9, R2, 0x1f, RZ ;  /* 0x0000001f02097819 */ /* 0x000fd000000006ff */
[----:B------:R1:W2:Y:S01]  /*85d0*/  SYNCS.PHASECHK.TRANS64.TRYWAIT P2, [UR5+0x13230], R9 ;  /* 0x01323009ff0075a7 */ /* 0x0002a20008040145 */
[----:B------:R-:W-:Y:S05]  /*85e0*/  @!P1 BRA `(.L_x_1509) ;  /* 0x0000000000049947 */ /* 0x000fea0003800000 */
[----:B------:R-:W-:Y:S01]  /*85f0*/  BPT.TRAP 0x1 ;  /* 0x000000040000795c */ /* 0x000fe20000300000 */
.L_x_1509:
[----:B--2---:R-:W-:Y:S05]  /*8600*/  @P2 BRA `(.L_x_1510) ;  /* 0x0000000000082947 */ /* 0x004fea0003800000 */
[----:B------:R-:W2:Y:S02]  /*8610*/  SYNCS.PHASECHK.TRANS64.TRYWAIT P2, [UR5+0x13230], R9 ;  /* 0x01323009ff0075a7 */ /* 0x000ea40008040145 */
[----:B--2---:R-:W-:Y:S05]  /*8620*/  @!P2 BRA `(.L_x_1511) ;  /* 0x0000007000b8a947 */ /* 0x004fea0003800000 */
.L_x_1510:
        /* <DEDUP_REMOVED lines=38> */
[----:B------:R-:W-:Y:S02]  /*8890*/  UIADD3 UR6, UR5, 0x182, URZ ;  /* 0x0000018205067890 */ /* 0x000fe4000fffe03f */
[----:B------:R-:W-:Y:S01]  /*88a0*/  UIADD3 UR5, UR5, 0x202, URZ ;  /* 0x0000020205057890 */ /* 0x000fe2000fffe03f */
        /* <DEDUP_REMOVED lines=25> */
.L_x_1512:
[----:B------:R-:W-:Y:S01]  /*8a40*/  ULEA UR5, UR4, UR40, 0x3 ;  /* 0x0000002804057291 */ /* 0x000fe2000f8e183f */
[----:B------:R-:W-:-:S08]  /*8a50*/  SHF.L.U32 R8, R8, 0x1f, RZ ;  /* 0x0000001f08087819 */ /* 0x000fd000000006ff */
[----:B------:R3:W4:Y:S01]  /*8a60*/  SYNCS.PHASECHK.TRANS64.TRYWAIT P2, [UR5+0x13250], R8 ;  /* 0x01325008ff0075a7 */ /* 0x0007220008040145 */
[----:B------:R-:W-:Y:S05]  /*8a70*/  @!P1 BRA `(.L_x_1513) ;  /* 0x0000000000049947 */ /* 0x000fea0003800000 */
[----:B------:R-:W-:Y:S01]  /*8a80*/  BPT.TRAP 0x1 ;  /* 0x000000040000795c */ /* 0x000fe20000300000 */
.L_x_1513:
[----:B----4-:R-:W-:Y:S05]  /*8a90*/  @P2 BRA `(.L_x_1514) ;  /* 0x0000000000082947 */ /* 0x010fea0003800000 */
[----:B------:R-:W4:Y:S02]  /*8aa0*/  SYNCS.PHASECHK.TRANS64.TRYWAIT P2, [UR5+0x13250], R8 ;  /* 0x01325008ff0075a7 */ /* 0x000f240008040145 */
[----:B----4-:R-:W-:Y:S05]  /*8ab0*/  @!P2 BRA `(.L_x_1515) ;  /* 0x0000006c00aca947 */ /* 0x010fea0003800000 */
.L_x_1514:
[----:B------:R-:W-:Y:S01]  /*8ac0*/  UIADD3 UR6, UR40, 0x1000, URZ ;  /* 0x0000100028067890 */ /* 0x000fe2000fffe03f */
[----:B------:R-:W-:Y:S01]  /*8ad0*/  WARPGROUP.ARRIVE ;  /* 0x00000000000079c5 */ /* 0x000fe20000000000 */
[----:B------:R-:W-:Y:S01]  /*8ae0*/  UMOV UR7, 0xc0000010 ;  /* 0xc000001000077882 */ /* 0x000fe20000000000 */
[C---:B-12---:R-:W-:Y:S01]  /*8af0*/  FMUL.FTZ R9, R0.reuse, R120 ;  /* 0x0000007800097220 */ /* 0x046fe20000410000 */
[----:B------:R-:W-:Y:S01]  /*8b00*/  USHF.R.U32.HI UR6, URZ, 0x4, UR6 ;  /* 0x000000043f067899 */ /* 0x000fe20008011606 */
[C---:B------:R-:W-:Y:S01]  /*8b10*/  FMUL.FTZ R10, R0.reuse, R122 ;  /* 0x0000007a000a7220 */ /* 0x040fe20000410000 */
[C---:B---3--:R-:W-:Y:S01]  /*8b20*/  FMUL.FTZ R8, R0.reuse, R121 ;  /* 0x0000007900087220 */ /* 0x048fe20000410000 */
[C---:B------:R-:W-:Y:S01]  /*8b30*/  FMUL.FTZ R11, R0.reuse, R123 ;  /* 0x0000007b000b7220 */ /* 0x040fe20000410000 */
[----:B------:R-:W-:Y:S01]  /*8b40*/  ULOP3.LUT UR6, UR6, 0x3fff, URZ, 0xc0, !UPT ;  /* 0x00003fff06067892 */ /* 0x000fe2000f8ec03f */
[----:B------:R-:W-:Y:S01]  /*8b50*/  MUFU.TANH R9, R9 ;  /* 0x0000000900097308 */ /* 0x000fe20000002400 */
[C---:B------:R-:W-:Y:S01]  /*8b60*/  FMUL.FTZ R13, R0.reuse, R124 ;  /* 0x0000007c000d7220 */ /* 0x040fe20000410000 */
[C---:B------:R-:W-:Y:S01]  /*8b70*/  FMUL.FTZ R21, R0.reuse, R126 ;  /* 0x0000007e00157220 */ /* 0x040fe20000410000 */
[----:B------:R-:W-:Y:S01]  /*8b80*/  ULOP3.LUT UR6, UR6, 0x10000, URZ, 0xfc, !UPT ;  /* 0x0001000006067892 */ /* 0x000fe2000f8efc3f */
[C---:B------:R-:W-:Y:S01]  /*8b90*/  FMUL.FTZ R15, R0.reuse, R125 ;  /* 0x0000007d000f7220 */ /* 0x040fe20000410000 */
[C---:B------:R-:W-:Y:S01]  /*8ba0*/  FMUL.FTZ R121, R0.reuse, R127 ;  /* 0x0000007f00797220 */ /* 0x040fe20000410000 */
[C---:B------:R-:W-:Y:S01]  /*8bb0*/  FMUL.FTZ R123, R0.reuse, R128 ;  /* 0x00000080007b7220 */ /* 0x040fe20000410000 */
[----:B------:R-:W-:Y:S01]  /*8bc0*/  UIMAD UR4, UR4, 0x280, UR6 ;  /* 0x00000280040478a4 */ /* 0x000fe2000f8e0206 */
[----:B------:R-:W1:Y:S01]  /*8bd0*/  MUFU.TANH R10, R10 ;  /* 0x0000000a000a7308 */ /* 0x000e620000002400 */
        /* <DEDUP_REMOVED lines=9> */
[----:B------:R-:W-:Y:S01]  /*8c70*/  MUFU.TANH R8, R8 ;  /* 0x0000000800087308 */ /* 0x000fe20000002400 */
        /* <DEDUP_REMOVED lines=64> */
[----:B------:R-:W-:-:S07]  /*9080*/  FMUL.FTZ R71, R0, R71 ;  /* 0x0000004700477220 */ /* 0x000fce0000410000 */
[----:B------:R-:W5:Y:S01]  /*9090*/  MUFU.TANH R129, R129 ;  /* 0x0000008100817308 */ /* 0x000f620000002400 */
[----:B------:R-:W-:Y:S02]  /*90a0*/  WARPGROUP.DEPBAR.LE gsb0, 0x0 ;  /* 0x00008000000079c5 */ /* 0x000fe40000010000 */
[----:B------:R-:W-:Y:S01]  /*90b0*/  WARPGROUP.ARRIVE ;  /* 0x00000000000079c5 */ /* 0x000fe20000000000 */
[----:B------:R-:W-:-:S04]  /*90c0*/  FMUL.FTZ R153, R0, R110 ;  /* 0x0000006e00997220 */ /* 0x000fc80000410000 */
[----:B------:R-:W5:Y:S01]  /*90d0*/  MUFU.TANH R131, R131 ;  /* 0x0000008300837308 */ /* 0x000f620000002400 */
[----:B------:R-:W-:Y:S01]  /*90e0*/  FMUL.FTZ R155, R0, R112 ;  /* 0x00000070009b7220 */ /* 0x000fe20000410000 */
[----:B------:R-:W-:Y:S01]  /*90f0*/  QGMMA.64x64x32.F32.E4M3.E4M3 R24, R148, gdesc[UR4], R24, gsb0 ;  /* 0x00e0000494187df3 */ /* 0x000fe20008000818 */
[----:B------:R-:W-:Y:S01]  /*9100*/  UIADD3 UR6, UR4, 0x100, URZ ;  /* 0x0000010004067890 */ /* 0x000fe2000fffe03f */
[----:B------:R-:W-:-:S04]  /*9110*/  UMOV UR7, 0xc0000010 ;  /* 0xc000001000077882 */ /* 0x000fc80000000000 */
[----:B------:R-:W-:Y:S08]  /*9120*/  MUFU.TANH R133, R133 ;  /* 0x0000008500857308 */ /* 0x000ff00000002400 */
        /* <DEDUP_REMOVED lines=8> */
[----:B------:R-:W-:Y:S01]  /*91b0*/  MUFU.TANH R113, R113 ;  /* 0x0000007100717308 */ /* 0x000fe20000002400 */
[----:B------:R-:W-:-:S02]  /*91c0*/  WARPGROUP.DEPBAR.LE gsb0, 0x0 ;  /* 0x00008000000079c5 */ /* 0x000fc40000010000 */
[----:B------:R-:W-:Y:S01]  /*91d0*/  WARPGROUP.ARRIVE ;  /* 0x00000000000079c5 */ /* 0x000fe20000000000 */
[----:B------:R-:W-:Y:S01]  /*91e0*/  FMUL.FTZ R149, R0, R106 ;  /* 0x0000006a00957220 */ /* 0x000fe20000410000 */
[----:B-1----:R-:W-:Y:S01]  /*91f0*/  FMNMX.FTZ R106, R10, R7, !PT ;  /* 0x000000070a6a7209 */ /* 0x002fe20007810000 */
[----:B------:R-:W-:Y:S02]  /*9200*/  FMUL.FTZ R151, R0, R108 ;  /* 0x0000006c00977220 */ /* 0x000fe40000410000 */
[----:B------:R-:W-:Y:S01]  /*9210*/  MUFU.TANH R115, R115 ;  /* 0x0000007300737308 */ /* 0x000fe20000002400 */
[----:B------:R-:W-:Y:S01]  /*9220*/  QGMMA.64x64x32.F32.E4M3.E4M3 R24, R144, gdesc[UR4], R24, gsb0 ;  /* 0x00e0000490187df3 */ /* 0x000fe20008000818 */
[----:B--2---:R-:W-:Y:S01]  /*9230*/  FMNMX.FTZ R106, R11, R106, !PT ;  /* 0x0000006a0b6a7209 */ /* 0x004fe20007810000 */
[----:B------:R-:W-:Y:S01]  /*9240*/  UIADD3 UR6, UR4, 0x180, URZ ;  /* 0x0000018004067890 */ /* 0x000fe2000fffe03f */
[----:B------:R-:W-:Y:S02]  /*9250*/  UMOV UR7, 0xc0000010 ;  /* 0xc000001000077882 */ /* 0x000fe40000000000 */
[----:B---3--:R-:W-:-:S02]  /*9260*/  FMNMX.FTZ R106, R21, R106, !PT ;  /* 0x0000006a156a7209 */ /* 0x008fc40007810000 */
[----:B------:R-:W-:Y:S01]  /*9270*/  MUFU.TANH R149, R149 ;  /* 0x0000009500957308 */ /* 0x000fe20000002400 */
[----:B------:R-:W-:Y:S01]  /*9280*/  UIADD3 UR4, UR4, 0x200, URZ ;  /* 0x0000020004047890 */ /* 0x000fe2000fffe03f */
[----:B----4-:R-:W-:-:S04]  /*9290*/  FMNMX.FTZ R106, R121, R106, !PT ;  /* 0x0000006a796a7209 */ /* 0x010fc80007810000 */
[----:B-----5:R-:W-:Y:S02]  /*92a0*/  FMNMX.FTZ R106, R127, R106, !PT ;  /* 0x0000006a7f6a7209 */ /* 0x020fe40007810000 */
        /* <DEDUP_REMOVED lines=9> */
[C---:B------:R-:W-:Y:S01]  /*9340*/  FMUL.FTZ R147, R0.reuse, R104 ;  /* 0x0000006800937220 */ /* 0x040fe20000410000 */
[----:B------:R-:W-:Y:S01]  /*9350*/  FMNMX.FTZ R104, R9, R6, !PT ;  /* 0x0000000609687209 */ /* 0x000fe20007810000 */
[----:B------:R-:W-:-:S03]  /*9360*/  FMUL.FTZ R145, R0, R134 ;  /* 0x0000008600917220 */ /* 0x000fc60000410000 */
[----:B------:R-:W-:Y:S01]  /*9370*/  MUFU.TANH R92, R92 ;  /* 0x0000005c005c7308 */ /* 0x000fe20000002400 */
[----:B------:R-:W-:Y:S01]  /*9380*/  WARPGROUP.ARRIVE ;  /* 0x00000000000079c5 */ /* 0x000fe20000000000 */
[----:B------:R-:W-:-:S04]  /*9390*/  FMNMX.FTZ R104, R8, R104, !PT ;  /* 0x0000006808687209 */ /* 0x000fc80007810000 */
[----:B------:R-:W-:Y:S01]  /*93a0*/  FMNMX.FTZ R104, R13, R104, !PT ;  /* 0x000000680d687209 */ /* 0x000fe20007810000 */
[----:B------:R-:W-:Y:S01]  /*93b0*/  QGMMA.64x64x32.F32.E4M3.E4M3 R24, R140, gdesc[UR4], R24, gsb0 ;  /* 0x00e000048c187df3 */ /* 0x000fe20008000818 */
[----:B------:R-:W1:Y:S01]  /*93c0*/  MUFU.TANH R145, R145 ;  /* 0x0000009100917308 */ /* 0x000e620000002400 */
[----:B------:R-:W-:Y:S01]  /*93d0*/  UMOV UR6, UR4 ;  /* 0x0000000400067c82 */ /* 0x000fe20008000000 */
[----:B------:R-:W-:Y:S01]  /*93e0*/  FMNMX.FTZ R104, R15, R104, !PT ;  /* 0x000000680f687209 */ /* 0x000fe20007810000 */
[----:B------:R-:W-:-:S03]  /*93f0*/  UMOV UR7, 0xc0000010 ;  /* 0xc000001000077882 */ /* 0x000fc60000000000 */
[----:B------:R-:W-:Y:S01]  /*9400*/  FMNMX.FTZ R108, R123, R104, !PT ;  /* 0x000000687b6c7209 */ /* 0x000fe20007810000 */
[C---:B------:R-:W-:Y:S01]  /*9410*/  FMUL.FTZ R104, R0.reuse, R56 ;  /* 0x0000003800687220 */ /* 0x040fe20000410000 */
[----:B------:R-:W2:Y:S01]  /*9420*/  MUFU.TANH R147, R147 ;  /* 0x0000009300937308 */ /* 0x000ea20000002400 */
[----:B------:R-:W-:Y:S01]  /*9430*/  FMNMX.FTZ R56, R129, R106, !PT ;  /* 0x0000006a81387209 */ /* 0x000fe20007810000 */
[----:B------:R-:W-:Y:S01]  /*9440*/  FMUL.FTZ R106, R0, R57 ;  /* 0x00000039006a7220 */ /* 0x000fe20000410000 */
[----:B------:R-:W-:-:S04]  /*9450*/  FMNMX.FTZ R108, R125, R108, !PT ;  /* 0x0000006c7d6c7209 */ /* 0x000fc80007810000 */
[----:B------:R-:W-:Y:S01]  /*9460*/  FMNMX.FTZ R108, R131, R108, !PT ;  /* 0x0000006c836c7209 */ /* 0x000fe20007810000 */
[----:B------:R-:W3:Y:S01]  /*9470*/  MUFU.TANH R91, R91 ;  /* 0x0000005b005b7308 */ /* 0x000ee20000002400 */
[----:B-1----:R-:W-:Y:S02]  /*9480*/  FMNMX.FTZ R56, R145, R56, !PT ;  /* 0x0000003891387209 */ /* 0x002fe40007810000 */
[----:B------:R-:W-:Y:S02]  /*9490*/  FMNMX.FTZ R108, R133, R108, !PT ;  /* 0x0000006c856c7209 */ /* 0x000fe40007810000 */
[----:B------:R-:W-:-:S03]  /*94a0*/  FMNMX.FTZ R56, R135, R56, !PT ;  /* 0x0000003887387209 */ /* 0x000fc60007810000 */
[----:B------:R-:W-:Y:S01]  /*94b0*/  MUFU.TANH R93, R93 ;  /* 0x0000005d005d7308 */ /* 0x000fe20000002400 */
[----:B--2---:R-:W-:Y:S02]  /*94c0*/  FMNMX.FTZ R108, R147, R108, !PT ;  /* 0x0000006c936c7209 */ /* 0x004fe40007810000 */
[----:B------:R-:W-:Y:S02]  /*94d0*/  FMNMX.FTZ R56, R149, R56, !PT ;  /* 0x0000003895387209 */ /* 0x000fe40007810000 */
[----:B------:R-:W-:Y:S02]  /*94e0*/  FMNMX.FTZ R108, R105, R108, !PT ;  /* 0x0000006c696c7209 */ /* 0x000fe40007810000 */
[----:B------:R-:W-:Y:S01]  /*94f0*/  FMNMX.FTZ R56, R107, R56, !PT ;  /* 0x000000386b387209 */ /* 0x000fe20007810000 */
[----:B------:R-:W1:Y:S01]  /*9500*/  MUFU.TANH R94, R94 ;  /* 0x0000005e005e7308 */ /* 0x000e620000002400 */
[----:B------:R-:W-:Y:S01]  /*9510*/  FMNMX.FTZ R110, R151, R108, !PT ;  /* 0x0000006c976e7209 */ /* 0x000fe20007810000 */
[----:B------:R-:W-:Y:S01]  /*9520*/  FMUL.FTZ R108, R0, R59 ;  /* 0x0000003b006c7220 */ /* 0x000fe20000410000 */
[----:B------:R-:W-:-:S02]  /*9530*/  FMNMX.FTZ R56, R153, R56, !PT ;  /* 0x0000003899387209 */ /* 0x000fc40007810000 */
[----:B------:R-:W-:Y:S02]  /*9540*/  FMNMX.FTZ R110, R109, R110, !PT ;  /* 0x0000006e6d6e7209 */ /* 0x000fe40007810000 */
[----:B------:R-:W-:Y:S01]  /*9550*/  FMNMX.FTZ R57, R111, R56, !PT ;  /* 0x000000386f397209 */ /* 0x000fe20007810000 */
[----:B------:R-:W-:Y:S01]  /*9560*/  MUFU.TANH R96, R96 ;  /* 0x0000006000607308 */ /* 0x000fe20000002400 */
[----:B------:R-:W-:Y:S02]  /*9570*/  FMNMX.FTZ R110, R155, R110, !PT ;  /* 0x0000006e9b6e7209 */ /* 0x000fe40007810000 */
[----:B------:R-:W-:Y:S02]  /*9580*/  FMNMX.FTZ R56, R12, R57, !PT ;  /* 0x000000390c387209 */ /* 0x000fe40007810000 */
[----:B------:R-:W-:Y:S02]  /*9590*/  FMNMX.FTZ R57, R113, R110, !PT ;  /* 0x0000006e71397209 */ /* 0x000fe40007810000 */
[----:B------:R-:W-:Y:S01]  /*95a0*/  FMNMX.FTZ R59, R115, R56, !PT ;  /* 0x00000038733b7209 */ /* 0x000fe20007810000 */
[----:B------:R-:W2:Y:S01]  /*95b0*/  MUFU.TANH R95, R95 ;  /* 0x0000005f005f7308 */ /* 0x000ea20000002400 */
[----:B------:R-:W-:-:S02]  /*95c0*/  FMNMX.FTZ R56, R14, R57, !PT ;  /* 0x000000390e387209 */ /* 0x000fc40007810000 */
[----:B------:R-:W-:Y:S02]  /*95d0*/  FMNMX.FTZ R110, R20, R59, !PT ;  /* 0x0000003b146e7209 */ /* 0x000fe40007810000 */
[----:B------:R-:W-:Y:S02]  /*95e0*/  FMNMX.FTZ R57, R117, R56, !PT ;  /* 0x0000003875397209 */ /* 0x000fe40007810000 */
[----:B------:R-:W-:Y:S01]  /*95f0*/  FMNMX.FTZ R59, R119, R110, !PT ;  /* 0x0000006e773b7209 */ /* 0x000fe20007810000 */
[----:B------:R-:W4:Y:S01]  /*9600*/  MUFU.TANH R97, R97 ;  /* 0x0000006100617308 */ /* 0x000f220000002400 */
[----:B------:R-:W-:Y:S02]  /*9610*/  FMNMX.FTZ R56, R88, R57, !PT ;  /* 0x0000003958387209 */ /* 0x000fe40007810000 */
[----:B------:R-:W-:Y:S02]  /*9620*/  FMNMX.FTZ R110, R90, R59, !PT ;  /* 0x0000003b5a6e7209 */ /* 0x000fe40007810000 */
[----:B------:R-:W-:-:S02]  /*9630*/  FMNMX.FTZ R57, R89, R56, !PT ;  /* 0x0000003859397209 */ /* 0x000fc40007810000 */
[----:B---3--:R-:W-:Y:S01]  /*9640*/  FMNMX.FTZ R59, R91, R110, !PT ;  /* 0x0000006e5b3b7209 */ /* 0x008fe20007810000 */
[----:B------:R-:W3:Y:S01]  /*9650*/  MUFU.TANH R98, R98 ;  /* 0x0000006200627308 */ /* 0x000ee20000002400 */
[----:B------:R-:W-:Y:S02]  /*9660*/  FMNMX.FTZ R56, R92, R57, !PT ;  /* 0x000000395c387209 */ /* 0x000fe40007810000 */
[----:B-1----:R-:W-:Y:S02]  /*9670*/  FMNMX.FTZ R110, R94, R59, !PT ;  /* 0x0000003b5e6e7209 */ /* 0x002fe40007810000 */
[----:B------:R-:W-:Y:S02]  /*9680*/  FMNMX.FTZ R57, R93, R56, !PT ;  /* 0x000000385d397209 */ /* 0x000fe40007810000 */
[----:B--2---:R-:W-:Y:S01]  /*9690*/  FMNMX.FTZ R59, R95, R110, !PT ;  /* 0x0000006e5f3b7209 */ /* 0x004fe20007810000 */
[----:B------:R-:W1:Y:S01]  /*96a0*/  MUFU.TANH R100, R100 ;  /* 0x0000006400647308 */ /* 0x000e620000002400 */
[----:B------:R-:W-:-:S04]  /*96b0*/  FMNMX.FTZ R56, R96, R57, !PT ;  /* 0x0000003960387209 */ /* 0x000fc80007810000 */
[----:B----4-:R-:W-:Y:S01]  /*96c0*/  FMNMX.FTZ R57, R97, R56, !PT ;  /* 0x0000003861397209 */ /* 0x010fe20007810000 */
[----:B------:R-:W-:Y:S02]  /*96d0*/  WARPGROUP.DEPBAR.LE gsb0, 0x0 ;  /* 0x00008000000079c5 */ /* 0x000fe40000010000 */
[----:B------:R-:W2:Y:S01]  /*96e0*/  MUFU.TANH R99, R99 ;  /* 0x0000006300637308 */ /* 0x000ea20000002400 */
[----:B---3--:R-:W-:Y:S01]  /*96f0*/  FMNMX.FTZ R110, R98, R59, !PT ;  /* 0x0000003b626e7209 */ /* 0x008fe20007810000 */
[----:B------:R-:W-:-:S06]  /*9700*/  WARPGROUP.ARRIVE ;  /* 0x00000000000079c5 */ /* 0x000fcc0000000000 */
        /* <DEDUP_REMOVED lines=72> */
[----:B------:R-:W2:Y:S03]  /*9b90*/  LDC R56, c[0x0][0x988] ;  /* 0x00026200ff387b82 */ /* 0x000ea60000000800 */
[----:B------:R-:W4:Y:S01]  /*9ba0*/  SHFL.BFLY PT, R57, R112, 0x2, 0x1f ;  /* 0x0c401f0070397f89 */ /* 0x000f2200000e0000 */
[----:B---3--:R-:W-:-:S04]  /*9bb0*/  FMNMX.FTZ R110, R70, R59, !PT ;  /* 0x0000003b466e7209 */ /* 0x008fc80007810000 */
[----:B-1----:R-:W-:-:S05]  /*9bc0*/  FMNMX.FTZ R110, R71, R110, !PT ;  /* 0x0000006e476e7209 */ /* 0x002fca0007810000 */
[----:B------:R-:W1:Y:S01]  /*9bd0*/  SHFL.BFLY PT, R59, R110, 0x2, 0x1f ;  /* 0x0c401f006e3b7f89 */ /* 0x000e6200000e0000 */
[----:B----4-:R-:W-:-:S05]  /*9be0*/  FMNMX.FTZ R114, R112, R57, !PT ;  /* 0x0000003970727209 */ /* 0x010fca0007810000 */
[----:B------:R-:W3:Y:S01]  /*9bf0*/  SHFL.BFLY PT, R57, R114, 0x1, 0x1f ;  /* 0x0c201f0072397f89 */ /* 0x000ee200000e0000 */
[----:B-1----:R-:W-:-:S05]  /*9c00*/  FMNMX.FTZ R116, R110, R59, !PT ;  /* 0x0000003b6e747209 */ /* 0x002fca0007810000 */
[----:B------:R-:W1:Y:S01]  /*9c10*/  SHFL.BFLY PT, R59, R116, 0x1, 0x1f ;  /* 0x0c201f00743b7f89 */ /* 0x000e6200000e0000 */
[----:B---3--:R-:W-:-:S05]  /*9c20*/  FMNMX.FTZ R57, R114, R57, !PT ;  /* 0x0000003972397209 */ /* 0x008fca0007810000 */
[C---:B--2---:R-:W-:Y:S01]  /*9c30*/  FFMA.FTZ R141, R57.reuse, R56, -8 ;  /* 0xc1000000398d7423 */ /* 0x044fe20000010038 */
[----:B------:R-:W-:-:S03]  /*9c40*/  FADD.FTZ R6, -R57, R6 ;  /* 0x0000000639067221 */ /* 0x000fc60000010100 */
[-CC-:B------:R-:W-:Y:S01]  /*9c50*/  FFMA.FTZ R110, R9, R56.reuse, -R141.reuse ;  /* 0x00000038096e7223 */ /* 0x180fe2000001088d */
[-C--:B------:R-:W-:Y:S01]  /*9c60*/  FMUL.FTZ R112, R6, R56.reuse ;  /* 0x0000003806707220 */ /* 0x080fe20000410000 */
[-CC-:B------:R-:W-:Y:S01]  /*9c70*/  FFMA.FTZ R9, R8, R56.reuse, -R141.reuse ;  /* 0x0000003808097223 */ /* 0x180fe2000001088d */
[----:B------:R-:W-:-:S01]  /*9c80*/  FFMA.FTZ R114, R131, R56, -R141 ;  /* 0x0000003883727223 */ /* 0x000fc2000001088d */
[-CC-:B------:R-:W-:Y:S01]  /*9c90*/  FFMA.FTZ R8, R13, R56.reuse, -R141.reuse ;  /* 0x000000380d087223 */ /* 0x180fe2000001088d */
[----:B------:R-:W-:-:S01]  /*9ca0*/  FFMA.FTZ R13, R15, R56, -R141 ;  /* 0x000000380f0d7223 */ /* 0x000fc2000001088d */
[-CC-:B------:R-:W-:Y:S01]  /*9cb0*/  FFMA.FTZ R15, R123, R56.reuse, -R141.reuse ;  /* 0x000000387b0f7223 */ /* 0x180fe2000001088d */
[----:B-1----:R-:W-:Y:S01]  /*9cc0*/  FMNMX.FTZ R59, R116, R59, !PT ;  /* 0x0000003b743b7209 */ /* 0x002fe20007810000 */
[-CC-:B------:R-:W-:Y:S01]  /*9cd0*/  FFMA.FTZ R123, R133, R56.reuse, -R141.reuse ;  /* 0x00000038857b7223 */ /* 0x180fe2000001088d */
[----:B------:R-:W-:Y:S01]  /*9ce0*/  MUFU.EX2 R110, R110 ;  /* 0x0000006e006e7308 */ /* 0x000fe20000000800 */
[----:B------:R-:W-:-:S01]  /*9cf0*/  FFMA.FTZ R116, R147, R56, -R141 ;  /* 0x0000003893747223 */ /* 0x000fc2000001088d */
[----:B------:R-:W-:Y:S01]  /*9d00*/  FFMA.FTZ R105, R105, R56, -R141 ;  /* 0x0000003869697223 */ /* 0x000fe2000001088d */
[----:B------:R-:W-:-:S01]  /*9d10*/  FADD.FTZ R6, -R59, R7 ;  /* 0x000000073b067221 */ /* 0x000fc20000010100 */
[-C--:B------:R-:W-:Y:S01]  /*9d20*/  FFMA.FTZ R131, R59, R56.reuse, -8 ;  /* 0xc10000003b837423 */ /* 0x080fe20000010038 */
[----:B------:R-:W-:-:S01]  /*9d30*/  FFMA.FTZ R118, R151, R56, -R141 ;  /* 0x0000003897767223 */ /* 0x000fc2000001088d */
[-C--:B------:R-:W-:Y:S01]  /*9d40*/  FFMA.FTZ R109, R109, R56.reuse, -R141 ;  /* 0x000000386d6d7223 */ /* 0x080fe2000001088d */
[-C--:B------:R-:W-:Y:S01]  /*9d50*/  FMUL.FTZ R6, R6, R56.reuse ;  /* 0x0000003806067220 */ /* 0x080fe20000410000 */
[-CC-:B------:R-:W-:Y:S01]  /*9d60*/  FFMA.FTZ R133, R10, R56.reuse, -R131.reuse ;  /* 0x000000380a857223 */ /* 0x180fe20000010883 */
[----:B------:R-:W-:-:S01]  /*9d70*/  FFMA.FTZ R10, R11, R56, -R131 ;  /* 0x000000380b0a7223 */ /* 0x000fc20000010883 */
[----:B------:R1:W2:Y:S01]  /*9d80*/  MUFU.EX2 R7, R112 ;  /* 0x0000007000077308 */ /* 0x0002a20000000800 */
[----:B------:R-:W-:-:S01]  /*9d90*/  FFMA.FTZ R11, R21, R56, -R131 ;  /* 0x00000038150b7223 */ /* 0x000fc20000010883 */
[-CC-:B------:R-:W-:Y:S01]  /*9da0*/  FFMA.FTZ R21, R127, R56.reuse, -R131.reuse ;  /* 0x000000387f157223 */ /* 0x180fe20000010883 */
[----:B------:R-:W-:-:S01]  /*9db0*/  FFMA.FTZ R122, R129, R56, -R131 ;  /* 0x00000038817a7223 */ /* 0x000fc20000010883 */
[-CC-:B------:R-:W-:Y:S01]  /*9dc0*/  FFMA.FTZ R128, R111, R56.reuse, -R131.reuse ;  /* 0x000000386f807223 */ /* 0x180fe20000010883 */
[----:B------:R-:W-:-:S01]  /*9dd0*/  FFMA.FTZ R111, R115, R56, -R131 ;  /* 0x00000038736f7223 */ /* 0x000fc20000010883 */
[-CC-:B------:R-:W-:Y:S01]  /*9de0*/  FFMA.FTZ R115, R119, R56.reuse, -R131.reuse ;  /* 0x0000003877737223 */ /* 0x180fe20000010883 */
[----:B------:R-:W-:-:S01]  /*9df0*/  FFMA.FTZ R124, R135, R56, -R131 ;  /* 0x00000038877c7223 */ /* 0x000fc20000010883 */
[----:B------:R-:W-:Y:S01]  /*9e00*/  MUFU.EX2 R6, R6 ;  /* 0x0000000600067308 */ /* 0x000fe20000000800 */
[----:B-1----:R-:W-:-:S01]  /*9e10*/  FFMA.FTZ R112, R125, R56, -R141 ;  /* 0x000000387d707223 */ /* 0x002fc2000001088d */
[-C--:B------:R-:W-:Y:S01]  /*9e20*/  FFMA.FTZ R125, R106, R56.reuse, -R141 ;  /* 0x000000386a7d7223 */ /* 0x080fe2000001088d */
[----:B------:R-:W-:-:S01]  /*9e30*/  FFMA.FTZ R106, R121, R56, -R131 ;  /* 0x00000038796a7223 */ /* 0x000fc20000010883 */
[-CC-:B------:R-:W-:Y:S01]  /*9e40*/  FFMA.FTZ R121, R145, R56.reuse, -R131.reuse ;  /* 0x0000003891797223 */ /* 0x180fe20000010883 */
[----:B------:R-:W-:-:S01]  /*9e50*/  FFMA.FTZ R126, R149, R56, -R131 ;  /* 0x00000038957e7223 */ /* 0x000fc20000010883 */
[-CC-:B------:R-:W-:Y:S01]  /*9e60*/  FFMA.FTZ R107, R107, R56.reuse, -R131.reuse ;  /* 0x000000386b6b7223 */ /* 0x180fe20000010883 */
[----:B------:R-:W-:-:S01]  /*9e70*/  FFMA.FTZ R127, R153, R56, -R131 ;  /* 0x00000038997f7223 */ /* 0x000fc20000010883 */
[----:B------:R-:W1:Y:S01]  /*9e80*/  MUFU.EX2 R133, R133 ;  /* 0x0000008500857308 */ /* 0x000e620000000800 */
[----:B--2---:R-:W-:-:S01]  /*9e90*/  FFMA.FTZ R4, R7, R4, R110 ;  /* 0x0000000407047223 */ /* 0x004fc2000001006e */
[-C--:B------:R-:W-:Y:S01]  /*9ea0*/  FFMA.FTZ R120, R155, R56.reuse, -R141 ;  /* 0x000000389b787223 */ /* 0x080fe2000001088d */
[----:B------:R-:W-:-:S01]  /*9eb0*/  FFMA.FTZ R12, R12, R56, -R131 ;  /* 0x000000380c0c7223 */ /* 0x000fc20000010883 */
[-CC-:B------:R-:W-:Y:S01]  /*9ec0*/  FFMA.FTZ R113, R113, R56.reuse, -R141.reuse ;  /* 0x0000003871717223 */ /* 0x180fe2000001088d */
[----:B------:R-:W-:-:S01]  /*9ed0*/  FFMA.FTZ R14, R14, R56, -R141 ;  /* 0x000000380e0e7223 */ /* 0x000fc2000001088d */
[-C--:B------:R-:W-:Y:S01]  /*9ee0*/  FFMA.FTZ R20, R20, R56.reuse, -R131 ;  /* 0x0000003814147223 */ /* 0x080fe20000010883 */
[----:B------:R-:W-:-:S01]  /*9ef0*/  FFMA.FTZ R117, R117, R56, -R141 ;  /* 0x0000003875757223 */ /* 0x000fc2000001088d */
[----:B------:R-:W2:Y:S01]  /*9f00*/  MUFU.EX2 R9, R9 ;  /* 0x0000000900097308 */ /* 0x000ea20000000800 */
[----:B------:R-:W-:-:S01]  /*9f10*/  FFMA.FTZ R88, R88, R56, -R141 ;  /* 0x0000003858587223 */ /* 0x000fc2000001088d */
[-C--:B------:R-:W-:Y:S01]  /*9f20*/  FFMA.FTZ R90, R90, R56.reuse, -R131 ;  /* 0x000000385a5a7223 */ /* 0x080fe20000010883 */
[----:B------:R-:W-:-:S01]  /*9f30*/  FFMA.FTZ R89, R89, R56, -R141 ;  /* 0x0000003859597223 */ /* 0x000fc2000001088d */
[-C--:B------:R-:W-:Y:S01]  /*9f40*/  FFMA.FTZ R91, R91, R56.reuse, -R131 ;  /* 0x000000385b5b7223 */ /* 0x080fe20000010883 */
[----:B------:R-:W-:-:S01]  /*9f50*/  FFMA.FTZ R92, R92, R56, -R141 ;  /* 0x000000385c5c7223 */ /* 0x000fc2000001088d */
[-C--:B------:R-:W-:Y:S01]  /*9f60*/  FFMA.FTZ R94, R94, R56.reuse, -R131 ;  /* 0x000000385e5e7223 */ /* 0x080fe20000010883 */
[----:B------:R-:W-:-:S01]  /*9f70*/  FFMA.FTZ R93, R93, R56, -R141 ;  /* 0x000000385d5d7223 */ /* 0x000fc2000001088d */
[----:B------:R-:W3:Y:S01]  /*9f80*/  MUFU.EX2 R10, R10 ;  /* 0x0000000a000a7308 */ /* 0x000ee20000000800 */
[----:B-1----:R-:W-:-:S01]  /*9f90*/  FFMA.FTZ R3, R6, R3, R133 ;  /* 0x0000000306037223 */ /* 0x002fc20000010085 */
[-C--:B------:R-:W-:Y:S01]  /*9fa0*/  FFMA.FTZ R95, R95, R56.reuse, -R131 ;  /* 0x000000385f5f7223 */ /* 0x080fe20000010883 */
[----:B------:R-:W-:-:S01]  /*9fb0*/  FFMA.FTZ R96, R96, R56, -R141 ;  /* 0x0000003860607223 */ /* 0x000fc2000001088d */
[-C--:B------:R-:W-:Y:S01]  /*9fc0*/  FFMA.FTZ R98, R98, R56.reuse, -R131 ;  /* 0x0000003862627223 */ /* 0x080fe20000010883 */
[----:B------:R-:W-:-:S01]  /*9fd0*/  FFMA.FTZ R97, R97, R56, -R141 ;  /* 0x0000003861617223 */ /* 0x000fc2000001088d */
[-C--:B------:R-:W-:Y:S01]  /*9fe0*/  FFMA.FTZ R99, R99, R56.reuse, -R131 ;  /* 0x0000003863637223 */ /* 0x080fe20000010883 */
[----:B------:R-:W-:-:S01]  /*9ff0*/  FFMA.FTZ R100, R100, R56, -R141 ;  /* 0x0000003864647223 */ /* 0x000fc2000001088d */
[----:B------:R-:W1:Y:S01]  /*a000*/  MUFU.EX2 R8, R8 ;  /* 0x0000000800087308 */ /* 0x000e620000000800 */
[----:B--2---:R-:W-:-:S01]  /*a010*/  FADD.FTZ R119, R9, R4 ;  /* 0x0000000409777221 */ /* 0x004fc20000010000 */
[-C--:B------:R-:W-:Y:S01]  /*a020*/  FFMA.FTZ R102, R102, R56.reuse, -R131 ;  /* 0x0000003866667223 */ /* 0x080fe20000010883 */
[----:B------:R-:W-:-:S01]  /*a030*/  FFMA.FTZ R101, R101, R56, -R141 ;  /* 0x0000003865657223 */ /* 0x000fc2000001088d */
[-C--:B------:R-:W-:Y:S01]  /*a040*/  FFMA.FTZ R103, R103, R56.reuse, -R131 ;  /* 0x0000003867677223 */ /* 0x080fe20000010883 */
[----:B------:R-:W-:-:S01]  /*a050*/  FFMA.FTZ R72, R72, R56, -R141 ;  /* 0x0000003848487223 */ /* 0x000fc2000001088d */
[-C--:B------:R-:W-:Y:S01]  /*a060*/  FFMA.FTZ R74, R74, R56.reuse, -R131 ;  /* 0x000000384a4a7223 */ /* 0x080fe20000010883 */
[----:B------:R-:W-:-:S01]  /*a070*/  FFMA.FTZ R73, R73, R56, -R141 ;  /* 0x0000003849497223 */ /* 0x000fc2000001088d */
[----:B------:R-:W2:Y:S01]  /*a080*/  MUFU.EX2 R11, R11 ;  /* 0x0000000b000b7308 */ /* 0x000ea20000000800 */
[----:B---3--:R-:W-:-:S01]  /*a090*/  FADD.FTZ R4, R10, R3 ;  /* 0x000000030a047221 */ /* 0x008fc20000010000 */
[-C--:B------:R-:W-:Y:S01]  /*a0a0*/  FFMA.FTZ R75, R75, R56.reuse, -R131 ;  /* 0x000000384b4b7223 */ /* 0x080fe20000010883 */
[----:B------:R-:W-:-:S01]  /*a0b0*/  FFMA.FTZ R76, R76, R56, -R141 ;  /* 0x000000384c4c7223 */ /* 0x000fc2000001088d */
[-C--:B------:R-:W-:Y:S01]  /*a0c0*/  FFMA.FTZ R78, R78, R56.reuse, -R131 ;  /* 0x000000384e4e7223 */ /* 0x080fe20000010883 */
[----:B------:R-:W-:-:S01]  /*a0d0*/  FFMA.FTZ R77, R77, R56, -R141 ;  /* 0x000000384d4d7223 */ /* 0x000fc2000001088d */
[-C--:B------:R-:W-:Y:S01]  /*a0e0*/  FFMA.FTZ R79, R79, R56.reuse, -R131 ;  /* 0x000000384f4f7223 */ /* 0x080fe20000010883 */
[----:B------:R-:W-:-:S01]  /*a0f0*/  FFMA.FTZ R80, R80, R56, -R141 ;  /* 0x0000003850507223 */ /* 0x000fc2000001088d */
[----:B------:R-:W3:Y:S01]  /*a100*/  MUFU.EX2 R13, R13 ;  /* 0x0000000d000d7308 */ /* 0x000ee20000000800 */
[----:B-1----:R-:W-:-:S01]  /*a110*/  FADD.FTZ R130, R8, R119 ;  /* 0x0000007708827221 */ /* 0x002fc20000010000 */
        /* <DEDUP_REMOVED lines=26> */
[----:B------:R-:W-:-:S04]  /*a2c0*/  FFMA.FTZ R71, R71, R56, -R131 ;  /* 0x0000003847477223 */ /* 0x000fc80000010883 */
        /* <DEDUP_REMOVED lines=107> */
[----:B------:R-:W-:-:S05]  /*a980*/  IMAD.U32 R3, RZ, RZ, UR38 ;  /* 0x00000026ff037e24 */ /* 0x000fca000f8e00ff */
[----:B------:R-:W-:Y:S01]  /*a990*/  @!P0 LEA R3, R3, UR40, 0x3 ;  /* 0x0000002803038c11 */ /* 0x000fe2000f8e18ff */
[----:B------:R-:W3:Y:S01]  /*a9a0*/  MUFU.EX2 R87, R87 ;  /* 0x0000005700577308 */ /* 0x000ee20000000800 */
[----:B-1----:R-:W-:-:S03]  /*a9b0*/  FADD.FTZ R108, R86, R129 ;  /* 0x00000081566c7221 */ /* 0x002fc60000010000 */
[----:B------:R-:W-:-:S04]  /*a9c0*/  @!P0 VIADD R3, R3, 0x13240 ;  /* 0x0001324003038836 */ /* 0x000fc80000000000 */
[----:B------:R-:W1:Y:S01]  /*a9d0*/  MUFU.EX2 R104, R104 ;  /* 0x0000006800687308 */ /* 0x000e620000000800 */
[----:B--2---:R-:W-:-:S01]  /*a9e0*/  FADD.FTZ R129, R85, R4 ;  /* 0x0000000455817221 */ /* 0x004fc20000010000 */
[----:B------:R-:W-:-:S04]  /*a9f0*/  @!P0 PRMT R3, RZ, 0x654, R3 ;  /* 0x00000654ff038816 */ /* 0x000fc80000000003 */
[----:B------:R2:W-:Y:S02]  /*aa00*/  @!P0 SYNCS.ARRIVE.TRANS64.RED.A1T0 RZ, [R3+URZ], RZ ;  /* 0x000000ff03ff89a7 */ /* 0x0005e4000810043f */
[----:B------:R-:W4:Y:S01]  /*aa10*/  MUFU.EX2 R58, R58 ;  /* 0x0000003a003a7308 */ /* 0x000f220000000800 */
[----:B---3--:R-:W-:-:S07]  /*aa20*/  FADD.FTZ R135, R87, R108 ;  /* 0x0000006c57877221 */ /* 0x008fce0000010000 */
[----:B------:R-:W3:Y:S01]  /*aa30*/  MUFU.EX2 R125, R125 ;  /* 0x0000007d007d7308 */ /* 0x000ee20000000800 */
[----:B-1----:R-:W-:-:S07]  /*aa40*/  FADD.FTZ R4, R104, R129 ;  /* 0x0000008168047221 */ /* 0x002fce0000010000 */
[----:B------:R-:W1:Y:S01]  /*aa50*/  MUFU.EX2 R119, R119 ;  /* 0x0000007700777308 */ /* 0x000e620000000800 */
[----:B----4-:R-:W-:-:S07]  /*aa60*/  FADD.FTZ R108, R58, R135 ;  /* 0x000000873a6c7221 */ /* 0x010fce0000010000 */
        /* <DEDUP_REMOVED lines=24> */
[----:B---3--:R-:W-:-:S03]  /*abf0*/  FADD.FTZ R4, R69, R4 ;  /* 0x0000000445047221 */ /* 0x008fc60000010000 */
[----:B--2---:R-:W-:Y:S01]  /*ac00*/  FADD.FTZ R3, R71, R108 ;  /* 0x0000006c47037221 */ /* 0x004fe20000010000 */
[----:B------:R-:W-:Y:S06]  /*ac10*/  @!P1 BRA `(.L_x_1516) ;  /* 0x0000000000049947 */ /* 0x000fec0003800000 */
[----:B------:R-:W-:Y:S01]  /*ac20*/  BPT.TRAP 0x1 ;  /* 0x000000040000795c */ /* 0x000fe20000300000 */
.L_x_1516:
[----:B------:R-:W-:Y:S01]  /*ac30*/  UIADD3 UR4, UR5, 0x13260, URZ ;  /* 0x0001326005047890 */ /* 0x000fe2000fffe03f */
[----:B------:R-:W-:Y:S01]  /*ac40*/  ISETP.LT.AND P2, PT, RZ, UR26, PT ;  /* 0x0000001aff007c0c */ /* 0x000fe2000bf41270 */
[----:B------:R-:W-:Y:S01]  /*ac50*/  UIADD3 UR5, UR26, -0x1, URZ ;  /* 0xffffffff1a057890 */ /* 0x000fe2000fffe03f */
[----:B------:R-:W-:Y:S01]  /*ac60*/  F2FP.SATFINITE.E4M3.F32.PACK_AB_MERGE_C R8, R13, R8, RZ ;  /* 0x000000080d08723e */ /* 0x000fe200048070ff */
[----:B------:R-:W-:Y:S01]  /*ac70*/  UPRMT UR4, UR39, 0x654, UR4 ;  /* 0x0000065427047896 */ /* 0x000fe20008000004 */
[----:B------:R-:W-:Y:S01]  /*ac80*/  F2FP.SATFINITE.E4M3.F32.PACK_AB_MERGE_C R11, R106, R11, RZ ;  /* 0x0000000b6a0b723e */ /* 0x000fe200048070ff */
[-C--:B------:R-:W-:Y:S01]  /*ac90*/  FMUL.FTZ R24, R24, R7.reuse ;  /* 0x0000000718187220 */ /* 0x080fe20000410000 */
[----:B------:R-:W-:Y:S01]  /*aca0*/  F2FP.SATFINITE.E4M3.F32.PACK_AB_MERGE_C R114, R123, R114, RZ ;  /* 0x000000727b72723e */ /* 0x000fe200048070ff */
[----:B------:R-:W-:Y:S01]  /*acb0*/  FMUL.FTZ R25, R25, R7 ;  /* 0x0000000719197220 */ /* 0x000fe20000410000 */
        /* <DEDUP_REMOVED lines=74> */
.L_x_1507:
[----:B------:R-:W-:Y:S06]  /*b160*/  BAR.ARV 0x8, 0x1a0 ;  /* 0x0206800000007b1d */ /* 0x000fec0000002000 */
[----:B------:R-:W-:Y:S05]  /*b170*/  @!P1 BRA `(.L_x_1518) ;  /* 0x0000000000049947 */ /* 0x000fea0003800000 */
[----:B------:R-:W-:Y:S01]  /*b180*/  BPT.TRAP 0x1 ;  /* 0x000000040000795c */ /* 0x000fe20000300000 */
.L_x_1518:
[----:B------:R-:W-:Y:S01]  /*b190*/  ULEA UR5, UR38, UR40, 0x3 ;  /* 0x0000002826057291 */ /* 0x000fe2000f8e183f */
[----:B------:R-:W-:-:S08]  /*b1a0*/  SHF.L.U32 R0, R2, 0x1f, RZ ;  /* 0x0000001f02007819 */ /* 0x000fd000000006ff */
[----:B------:R1:W2:Y:S01]  /*b1b0*/  SYNCS.PHASECHK.TRANS64.TRYWAIT P2, [UR5+0x13250], R0 ;  /* 0x01325000ff0075a7 */ /* 0x0002a20008040145 */
[----:B------:R-:W-:Y:S05]  /*b1c0*/  @!P1 BRA `(.L_x_1519) ;  /* 0x0000000000049947 */ /* 0x000fea0003800000 */
[----:B------:R-:W-:Y:S01]  /*b1d0*/  BPT.TRAP 0x1 ;  /* 0x000000040000795c */ /* 0x000fe20000300000 */
.L_x_1519:
[----:B------:R-:W3:Y:S02]  /*b1e0*/  LDC.64 R8, c[0x0][0x9a0] ;  /* 0x00026800ff087b82 */ /* 0x000ee40000000a00 */
[----:B---3--:R-:W-:-:S04]  /*b1f0*/  ISETP.NE.U32.AND P0, PT, R8, RZ, PT ;  /* 0x000000ff0800720c */ /* 0x008fc80003f05070 */
[----:B------:R-:W-:-:S13]  /*b200*/  ISETP.NE.AND.EX P0, PT, R9, RZ, PT, P0 ;  /* 0x000000ff0900720c */ /* 0x000fda0003f05300 */
[----:B------:R-:W3:Y:S08]  /*b210*/  @P0 LDC.64 R6, c[0x0][0x9c8] ;  /* 0x00027200ff060b82 */ /* 0x000ef00000000a00 */
[----:B------:R-:W4:Y:S01]  /*b220*/  @P0 LDC.64 R10, c[0x0][0x9d0] ;  /* 0x00027400ff0a0b82 */ /* 0x000f220000000a00 */
[----:B--2---:R-:W-:Y:S05]  /*b230*/  @P2 BRA `(.L_x_1520) ;  /* 0x0000000000082947 */ /* 0x004fea0003800000 */
[----:B------:R-:W2:Y:S02]  /*b240*/  SYNCS.PHASECHK.TRANS64.TRYWAIT P2, [UR5+0x13250], R0 ;  /* 0x01325000ff0075a7 */ /* 0x000ea40008040145 */
[----:B--2---:R-:W-:Y:S05]  /*b250*/  @!P2 BRA `(.L_x_1521) ;  /* 0x0000004400dca947 */ /* 0x004fea0003800000 */
.L_x_1520:
[----:B------:R-:W-:Y:S01]  /*b260*/  UIADD3 UR40, UR40, 0x1000, URZ ;  /* 0x0000100028287890 */ /* 0x000fe2000fffe03f */
[----:B------:R-:W-:Y:S01]  /*b270*/  WARPGROUP.ARRIVE ;  /* 0x00000000000079c5 */ /* 0x000fe20000000000 */
[----:B------:R-:W-:Y:S01]  /*b280*/  UMOV UR7, 0xc0000010 ;  /* 0xc000001000077882 */ /* 0x000fe20000000000 */
[----:B--2---:R-:W-:Y:S01]  /*b290*/  IMAD.U32 R5, RZ, RZ, UR44 ;  /* 0x0000002cff057e24 */ /* 0x004fe2000f8e00ff */
[----:B------:R-:W-:Y:S01]  /*b2a0*/  USHF.R.U32.HI UR40, URZ, 0x4, UR40 ;  /* 0x000000043f287899 */ /* 0x000fe20008011628 */
[----:B------:R-:W-:-:S03]  /*b2b0*/  @P0 SHF.R.S32.HI R13, RZ, 0x1f, R19 ;  /* 0x0000001fff0d0819 */ /* 0x000fc60000011413 */
[----:B------:R-:W-:Y:S01]  /*b2c0*/  ULOP3.LUT UR40, UR40, 0x3fff, URZ, 0xc0, !UPT ;  /* 0x00003fff28287892 */ /* 0x000fe2000f8ec03f */
[----:B------:R-:W-:-:S03]  /*b2d0*/  @P0 SHF.R.S32.HI R5, RZ, 0x1f, R5 ;  /* 0x0000001fff050819 */ /* 0x000fc60000011405 */
[----:B------:R-:W-:Y:S02]  /*b2e0*/  ULOP3.LUT UR4, UR40, 0x10000, URZ, 0xfc, !UPT ;  /* 0x0001000028047892 */ /* 0x000fe4000f8efc3f */
[----:B-1-3--:R-:W-:Y:S02]  /*b2f0*/  @P0 IMAD R0, R5, R6, RZ ;  /* 0x0000000605000224 */ /* 0x00afe400078e02ff */
[----:B------:R-:W-:Y:S02]  /*b300*/  UIMAD UR4, UR38, 0x280, UR4 ;  /* 0x00000280260478a4 */ /* 0x000fe4000f8e0204 */
[----:B------:R-:W-:Y:S02]  /*b310*/  @P0 IMAD R5, R7, UR44, R0 ;  /* 0x0000002c07050c24 */ /* 0x000fe4000f8e0200 */
[----:B------:R-:W-:-:S03]  /*b320*/  @P0 IMAD.WIDE.U32 R6, R6, UR44, RZ ;  /* 0x0000002c06060c25 */ /* 0x000fc6000f8e00ff */
[----:B------:R-:W-:Y:S01]  /*b330*/  UMOV UR6, UR4 ;  /* 0x0000000400067c82 */ /* 0x000fe20008000000 */
[-C--:B----4-:R-:W-:Y:S01]  /*b340*/  @P0 IMAD R0, R13, R10.reuse, RZ ;  /* 0x0000000a0d000224 */ /* 0x090fe200078e02ff */
[----:B------:R-:W-:Y:S01]  /*b350*/  QGMMA.64x64x32.F32.E4M3.E4M3 R24, R152, gdesc[UR4], R24, gsb0 ;  /* 0x00e0000498187df3 */ /* 0x000fe20008000818 */
[----:B------:R-:W-:Y:S02]  /*b360*/  @P0 IMAD.IADD R7, R7, 0x1, R5 ;  /* 0x0000000107070824 */ /* 0x000fe400078e0205 */
[C---:B------:R-:W-:Y:S02]  /*b370*/  @P0 IMAD R5, R19.reuse, R11, R0 ;  /* 0x0000000b13050224 */ /* 0x040fe400078e0200 */
[----:B------:R-:W-:-:S05]  /*b380*/  @P0 IMAD.WIDE.U32 R6, R19, R10, R6 ;  /* 0x0000000a13060225 */ /* 0x000fca00078e0006 */
[----:B------:R-:W-:Y:S01]  /*b390*/  @P0 IADD3 R0, R7, R5, RZ ;  /* 0x0000000507000210 */ /* 0x000fe20007ffe0ff */
[----:B------:R-:W-:Y:S01]  /*b3a0*/  IMAD.MOV.U32 R5, RZ, RZ, 0x3f800000 ;  /* 0x3f800000ff057424 */ /* 0x000fe200078e00ff */
[----:B------:R-:W-:-:S04]  /*b3b0*/  @P0 LEA R8, P2, R6, R8, 0x2 ;  /* 0x0000000806080211 */ /* 0x000fc800078410ff */
[----:B------:R-:W-:Y:S01]  /*b3c0*/  @P0 LEA.HI.X R9, R6, R9, R0, 0x2, P2 ;  /* 0x0000000906090211 */ /* 0x000fe200010f1400 */
[----:B------:R-:W-:-:S04]  /*b3d0*/  UIADD3 UR6, UR4, 0x80, URZ ;  /* 0x0000008004067890 */ /* 0x000fc8000fffe03f */
[----:B------:R1:W2:Y:S01]  /*b3e0*/  @P0 LDG.E R5, desc[UR46][R8.64] ;  /* 0x0000002e08050981 */ /* 0x0002a2000c1e1900 */
        /* <DEDUP_REMOVED lines=11> */
[----:B------:R-:W3:Y:S04]  /*b4a0*/  SHFL.BFLY PT, R7, R4, 0x2, 0x1f ;  /* 0x0c401f0004077f89 */ /* 0x000ee800000e0000 */
[----:B------:R-:W4:Y:S01]  /*b4b0*/  SHFL.BFLY PT, R6, R3, 0x2, 0x1f ;  /* 0x0c401f0003067f89 */ /* 0x000f2200000e0000 */
[----:B------:R-:W-:Y:S02]  /*b4c0*/  WARPGROUP.DEPBAR.LE gsb0, 0x0 ;  /* 0x00008000000079c5 */ /* 0x000fe40000010000 */
[----:B------:R-:W-:-:S06]  /*b4d0*/  WARPGROUP.ARRIVE ;  /* 0x00000000000079c5 */ /* 0x000fcc0000000000 */
[----:B------:R-:W-:Y:S01]  /*b4e0*/  QGMMA.64x64x32.F32.E4M3.E4M3 R24, R140, gdesc[UR4], R24, gsb0 ;  /* 0x00e000048c187df3 */ /* 0x000fe20008000818 */
[----:B---3--:R-:W-:-:S01]  /*b4f0*/  FADD.FTZ R7, R7, R4 ;  /* 0x0000000407077221 */ /* 0x008fc20000010000 */
[----:B------:R-:W-:Y:S01]  /*b500*/  UIADD3 UR4, UR4, 0x200, URZ ;  /* 0x0000020004047890 */ /* 0x000fe2000fffe03f */
[----:B----4-:R-:W-:-:S01]  /*b510*/  FADD.FTZ R6, R6, R3 ;  /* 0x0000000306067221 */ /* 0x010fc20000010000 */
[----:B------:R-:W-:Y:S02]  /*b520*/  UMOV UR7, 0xc0000010 ;  /* 0xc000001000077882 */ /* 0x000fe40000000000 */
[----:B------:R-:W3:Y:S03]  /*b530*/  SHFL.BFLY PT, R0, R7, 0x1, 0x1f ;  /* 0x0c201f0007007f89 */ /* 0x000ee600000e0000 */
[----:B------:R-:W-:Y:S01]  /*b540*/  UMOV UR6, UR4 ;  /* 0x0000000400067c82 */ /* 0x000fe20008000000 */
[----:B-1----:R-:W1:Y:S01]  /*b550*/  SHFL.BFLY PT, R9, R6, 0x1, 0x1f ;  /* 0x0c201f0006097f89 */ /* 0x002e6200000e0000 */
[----:B------:R-:W-:-:S02]  /*b560*/  IMAD.MOV.U32 R4, RZ, RZ, RZ ;  /* 0x000000ffff047224 */ /* 0x000fc400078e00ff */
[----:B---3--:R-:W-:Y:S01]  /*b570*/  FADD.FTZ R10, R7, R0 ;  /* 0x00000000070a7221 */ /* 0x008fe20000010000 */
        /* <DEDUP_REMOVED lines=13> */
[----:B------:R-:W3:Y:S08]  /*b650*/  @P3 MUFU.LG2 R9, R9 ;  /* 0x0000000900093308 */ /* 0x000ef00000000c00 */
[----:B------:R-:W4:Y:S01]  /*b660*/  @P0 MUFU.RCP R8, R11 ;  /* 0x0000000b00080308 */ /* 0x000f220000001000 */
[C---:B------:R-:W-:Y:S01]  /*b670*/  @P2 FMUL.FTZ R6, R56.reuse, 0.69314718246459960938 ;  /* 0x3f31721838062820 */ /* 0x040fe20000410000 */
[----:B------:R-:W-:Y:S01]  /*b680*/  @P3 FMUL.FTZ R13, R56, 0.69314718246459960938 ;  /* 0x3f317218380d3820 */ /* 0x000fe20000410000 */
[----:B-1----:R-:W-:Y:S01]  /*b690*/  @P2 FMUL.FTZ R7, R7, 0.69314718246459960938 ;  /* 0x3f31721807072820 */ /* 0x002fe20000410000 */
[----:B------:R-:W-:-:S02]  /*b6a0*/  IMAD.MOV.U32 R3, RZ, RZ, -0x800000 ;  /* 0xff800000ff037424 */ /* 0x000fc400078e00ff */
[----:B--2---:R-:W-:Y:S01]  /*b6b0*/  FMUL.FTZ R4, R4, R5 ;  /* 0x0000000504047220 */ /* 0x004fe20000410000 */
[----:B------:R-:W-:Y:S02]  /*b6c0*/  IMAD.MOV.U32 R0, RZ, RZ, -0x800000 ;  /* 0xff800000ff007424 */ /* 0x000fe400078e00ff */
[----:B---3--:R-:W-:Y:S01]  /*b6d0*/  @P3 FMUL.FTZ R10, R9, 0.69314718246459960938 ;  /* 0x3f317218090a3820 */ /* 0x008fe20000410000 */
[----:B------:R-:W-:-:S03]  /*b6e0*/  @P2 FFMA.FTZ R3, R6, R57, R7 ;  /* 0x0000003906032223 */ /* 0x000fc60000010007 */
[----:B------:R-:W-:Y:S01]  /*b6f0*/  @P3 FFMA.FTZ R0, R13, R59, R10 ;  /* 0x0000003b0d003223 */ /* 0x000fe2000001000a */
[----:B----4-:R-:W-:Y:S01]  /*b700*/  FMUL.FTZ R5, R8, R5 ;  /* 0x0000000508057220 */ /* 0x010fe20000410000 */
[----:B------:R-:W-:Y:S02]  /*b710*/  WARPGROUP.DEPBAR.LE gsb0, 0x0 ;  /* 0x00008000000079c5 */ /* 0x000fe40000010000 */
[----:B------:R-:W-:Y:S05]  /*b720*/  @!P1 BRA `(.L_x_1522) ;  /* 0x0000000000049947 */ /* 0x000fea0003800000 */
[----:B------:R-:W-:Y:S01]  /*b730*/  BPT.TRAP 0x1 ;  /* 0x000000040000795c */ /* 0x000fe20000300000 */
.L_x_1522:
[----:B------:R-:W2:Y:S01]  /*b740*/  LDL.LU R19, [R1] ;  /* 0x0000000001137983 */ /* 0x000ea20000300800 */
        /* <DEDUP_REMOVED lines=39> */
[----:B------:R-:W-:Y:S01]  /*b9c0*/  LOP3.LUT R2, R2, UR4, RZ, 0x3c, !PT ;  /* 0x0000000402027c12 */ /* 0x000fe2000f8e3cff */
[----:B------:R-:W-:Y:S01]  /*b9d0*/  USEL UR38, UR38, URZ, UP0 ;  /* 0x0000003f26267287 */ /* 0x000fe20008000000 */
[----:B--2---:R-:W-:-:S05]  /*b9e0*/  VIADD R19, R19, 0x1 ;  /* 0x0000000113137836 */ /* 0x004fca0000000000 */
[----:B------:R1:W-:Y:S06]  /*b9f0*/  STL [R1], R19 ;  /* 0x0000001301007387 */ /* 0x0003ec0000100800 */
.L_x_1489:
[----:B------:R-:W2:Y:S08]  /*ba00*/  S2UR UR39, SR_CgaCtaId ;  /* 0x00000000002779c3 */ /* 0x000eb00000008800 */
[----:B------:R-:W-:Y:S06]  /*ba10*/  BAR.SYNC.DEFER_BLOCKING 0x5, 0x200 ;  /* 0x0148000000007b1d */ /* 0x000fec0000010000 */
[----:B------:R-:W-:-:S02]  /*ba20*/  UMOV UR40, 0x400 ;  /* 0x0000040000287882 */ /* 0x000fc40000000000 */
[----:B--2---:R-:W-:-:S09]  /*ba30*/  ULEA UR40, UR39, UR40, 0x18 ;  /* 0x0000002827287291 */ /* 0x004fd2000f8ec03f */
[----:B------:R-:W2:Y:S02]  /*ba40*/  LDS R4, [UR40+0x132d0] ;  /* 0x0132d028ff047984 */ /* 0x000ea40008000800 */
[----:B--2---:R-:W-:Y:S01]  /*ba50*/  R2UR UR4, R4 ;  /* 0x00000000040472ca */ /* 0x004fe200000e0000 */
[----:B------:R-:W-:Y:S06]  /*ba60*/  BAR.ARV 0x4, 0x200 ;  /* 0x0108000000007b1d */ /* 0x000fec0000002000 */
[----:B------:R-:W-:Y:S08]  /*ba70*/  @P0 BRA `(.L_x_1523) ;  /* 0x0000000800880947 */ /* 0x000ff00003800000 */
[----:B------:R-:W2:Y:S01]  /*ba80*/  S2R R35, SR_TID.X ;  /* 0x0000000000237919 */ /* 0x000ea20000002100 */
[----:B------:R-:W-:Y:S01]  /*ba90*/  ULDC.64 UR6, c[0x4][0x38] ;  /* 0x01000e0000067ab9 */ /* 0x000fe20000000a00 */
[----:B------:R-:W-:Y:S02]  /*baa0*/  F2FP.BF16.F32.PACK_AB R33, R33, R56 ;  /* 0x000000382121723e */ /* 0x000fe400000010ff */
[----:B------:R-:W-:Y:S02]  /*bab0*/  F2FP.BF16.F32.PACK_AB R32, R29, R32 ;  /* 0x000000201d20723e */ /* 0x000fe400000010ff */
[----:B------:R-:W-:Y:S02]  /*bac0*/  F2FP.BF16.F32.PACK_AB R44, R44, R45 ;  /* 0x0000002d2c2c723e */ /* 0x000fe400000010ff */
[----:B------:R-:W-:Y:S01]  /*bad0*/  F2FP.BF16.F32.PACK_AB R37, R36, R37 ;  /* 0x000000252425723e */ /* 0x000fe200000010ff */
[----:B------:R-:W-:Y:S01]  /*bae0*/  VIADD R43, R18, UR42 ;  /* 0x0000002a122b7c36 */ /* 0x000fe20008000000 */
        /* <DEDUP_REMOVED lines=9> */
[----:B------:R-:W-:Y:S01]  /*bb80*/  F2FP.BF16.F32.PACK_AB R21, R21, R24 ;  /* 0x000000181515723e */ /* 0x000fe200000010ff */
[----:B------:R-:W3:Y:S01]  /*bb90*/  LDC.64 R40, c[0x0][0xb78] ;  /* 0x0002de00ff287b82 */ /* 0x000ee20000000a00 */
[----:B------:R-:W-:Y:S01]  /*bba0*/  F2FP.BF16.F32.PACK_AB R14, R13, R14 ;  /* 0x0000000e0d0e723e */ /* 0x000fe200000010ff */
[----:B------:R-:W-:Y:S01]  /*bbb0*/  ULDC.64 UR8, c[0x0][0xb70] ;  /* 0x0002dc0000087ab9 */ /* 0x000fe20000000a00 */
[----:B------:R-:W-:Y:S01]  /*bbc0*/  F2FP.BF16.F32.PACK_AB R9, R9, R10 ;  /* 0x0000000a0909723e */ /* 0x000fe200000010ff */
[----:B------:R-:W-:Y:S01]  /*bbd0*/  ULDC UR10, c[0x0][0xa88] ;  /* 0x0002a200000a7ab9 */ /* 0x000fe20000000800 */
[----:B--2---:R-:W-:-:S05]  /*bbe0*/  IMAD.SHL.U32 R4, R35, 0x4, RZ ;  /* 0x0000000423047824 */ /* 0x004fca00078e00ff */
[----:B------:R-:W-:Y:S01]  /*bbf0*/  LOP3.LUT R4, R4, 0xc, RZ, 0xc0, !PT ;  /* 0x0000000c04047812 */ /* 0x000fe200078ec0ff */
[----:B------:R-:W-:Y:S03]  /*bc00*/  BAR.SYNC.DEFER_BLOCKING 0x1, 0x180 ;  /* 0x0046000000007b1d */ /* 0x000fe60000010000 */
[----:B------:R-:W-:-:S05]  /*bc10*/  IADD3 R4, P0, R4, UR6, RZ ;  /* 0x0000000604047c10 */ /* 0x000fca000ff1e0ff */
[----:B------:R-:W-:-:S05]  /*bc20*/  IMAD.X R5, RZ, RZ, UR7, P0 ;  /* 0x00000007ff057e24 */ /* 0x000fca00080e06ff */
[----:B-1----:R1:W2:Y:S01]  /*bc30*/  LDG.E.CONSTANT R19, desc[UR46][R4.64] ;  /* 0x0000002e04137981 */ /* 0x0022a2000c1e9900 */
[----:B------:R-:W-:Y:S01]  /*bc40*/  VIADD R38, R35, 0xffffff80 ;  /* 0xffffff8023267836 */ /* 0x000fe20000000000 */
[----:B------:R-:W-:Y:S01]  /*bc50*/  F2FP.BF16.F32.PACK_AB R6, R55, R6 ;  /* 0x000000063706723e */ /* 0x000fe200000010ff */
[----:B------:R-:W-:Y:S01]  /*bc60*/  UIMAD UR5, UR5, UR8, URZ ;  /* 0x00000008050572a4 */ /* 0x000fe2000f8e023f */
[----:B------:R-:W4:Y:S01]  /*bc70*/  S2R R42, SR_TID.X ;  /* 0x00000000002a7919 */ /* 0x000f220000002100 */
[----:B------:R-:W-:Y:S02]  /*bc80*/  UIMAD.WIDE.U32 UR6, UR43, UR8, URZ ;  /* 0x000000082b0672a5 */ /* 0x000fe4000f8e003f */
[----:B------:R-:W-:Y:S01]  /*bc90*/  UIMAD UR5, UR43, UR9, UR5 ;  /* 0x000000092b0572a4 */ /* 0x000fe2000f8e0205 */
[----:B-1----:R-:W-:Y:S01]  /*bca0*/  LOP3.LUT P0, R4, R35, 0x3, RZ, 0xc0, !PT ;  /* 0x0000000323047812 */ /* 0x002fe2000780c0ff */
[----:B------:R-:W-:Y:S01]  /*bcb0*/  VIADD R5, R43, 0x8 ;  /* 0x000000082b057836 */ /* 0x000fe20000000000 */
[----:B------:R-:W-:Y:S01]  /*bcc0*/  SHF.R.S32.HI R35, RZ, 0x1f, R38 ;  /* 0x0000001fff237819 */ /* 0x000fe20000011426 */
[----:B------:R-:W-:Y:S01]  /*bcd0*/  UIADD3 UR5, UR7, UR5, URZ ;  /* 0x0000000507057290 */ /* 0x000fe2000fffe03f */
[----:B------:R-:W-:-:S02]  /*bce0*/  ISETP.EQ.OR P0, PT, R4, 0x3, !P0 ;  /* 0x000000030400780c */ /* 0x000fc40004702670 */
[----:B------:R-:W-:Y:S02]  /*bcf0*/  LEA.HI R35, R35, R38, RZ, 0x7 ;  /* 0x0000002623237211 */ /* 0x000fe400078f38ff */
[----:B------:R-:W-:Y:S02]  /*bd00*/  SEL R26, R33, R32, P0 ;  /* 0x00000020211a7207 */ /* 0x000fe40000000000 */
[----:B------:R-:W-:Y:S02]  /*bd10*/  LOP3.LUT R35, R35, 0xffffff80, RZ, 0xc0, !PT ;  /* 0xffffff8023237812 */ /* 0x000fe400078ec0ff */
[----:B------:R-:W-:Y:S02]  /*bd20*/  SEL R33, R32, R33, P0 ;  /* 0x0000002120217207 */ /* 0x000fe40000000000 */
[----:B------:R-:W-:Y:S01]  /*bd30*/  IADD3 R4, P5, R22, 0x20, RZ ;  /* 0x0000002016047810 */ /* 0x000fe20007fbe0ff */
[----:B------:R-:W-:Y:S01]  /*bd40*/  IMAD.IADD R35, R38, 0x1, -R35 ;  /* 0x0000000126237824 */ /* 0x000fe200078e0a23 */
[----:B------:R-:W-:-:S02]  /*bd50*/  SEL R32, R44, R37, P0 ;  /* 0x000000252c207207 */ /* 0x000fc40000000000 */
[----:B------:R-:W-:Y:S02]  /*bd60*/  SEL R28, R25, R20, P0 ;  /* 0x00000014191c7207 */ /* 0x000fe40000000000 */
[----:B------:R-:W-:Y:S02]  /*bd70*/  SEL R37, R37, R44, P0 ;  /* 0x0000002c25257207 */ /* 0x000fe40000000000 */
[----:B------:R-:W-:Y:S02]  /*bd80*/  SEL R25, R20, R25, P0 ;  /* 0x0000001914197207 */ /* 0x000fe40000000000 */
[----:B------:R-:W-:Y:S02]  /*bd90*/  SEL R24, R59, R58, P0 ;  /* 0x0000003a3b187207 */ /* 0x000fe40000000000 */
[----:B------:R-:W-:Y:S01]  /*bda0*/  SEL R20, R11, R8, P0 ;  /* 0x000000080b147207 */ /* 0x000fe20000000000 */
[----:B----4-:R-:W-:Y:S01]  /*bdb0*/  VIADD R46, R42, 0xffffff80 ;  /* 0xffffff802a2e7836 */ /* 0x010fe20000000000 */
[----:B------:R-:W-:-:S02]  /*bdc0*/  SEL R13, R8, R11, P0 ;  /* 0x0000000b080d7207 */ /* 0x000fc40000000000 */
[----:B------:R-:W-:Y:S02]  /*bdd0*/  LOP3.LUT R7, R4, 0x380, RZ, 0xc0, !PT ;  /* 0x0000038004077812 */ /* 0x000fe400078ec0ff */
[----:B------:R-:W-:Y:S02]  /*bde0*/  LOP3.LUT P1, RZ, R35, 0x3, RZ, 0xc0, !PT ;  /* 0x0000000323ff7812 */ /* 0x000fe4000782c0ff */
[----:B------:R-:W-:Y:S02]  /*bdf0*/  SEL R59, R58, R59, P0 ;  /* 0x0000003b3a3b7207 */ /* 0x000fe40000000000 */
[----:B------:R-:W-:Y:S02]  /*be00*/  SEL R34, R30, R27, P0 ;  /* 0x0000001b1e227207 */ /* 0x000fe40000000000 */
[----:B------:R-:W-:Y:S02]  /*be10*/  LOP3.LUT R11, R22, 0x380, RZ, 0xc0, !PT ;  /* 0x00000380160b7812 */ /* 0x000fe400078ec0ff */
[----:B------:R-:W-:-:S02]  /*be20*/  SEL R27, R27, R30, P0 ;  /* 0x0000001e1b1b7207 */ /* 0x000fc40000000000 */
[----:B------:R-:W-:Y:S02]  /*be30*/  SEL R30, R21, R14, P0 ;  /* 0x0000000e151e7207 */ /* 0x000fe40000000000 */
[----:B------:R-:W-:Y:S02]  /*be40*/  SEL R21, R14, R21, P0 ;  /* 0x000000150e157207 */ /* 0x000fe40000000000 */
[----:B------:R-:W-:Y:S02]  /*be50*/  SHF.R.U64 R7, R7, 0x3, RZ ;  /* 0x0000000307077819 */ /* 0x000fe400000012ff */
[----:B------:R-:W-:Y:S02]  /*be60*/  ISETP.GE.OR P2, PT, R5, UR10, P1 ;  /* 0x0000000a05007c0c */ /* 0x000fe40008f46670 */
[----:B------:R-:W-:Y:S02]  /*be70*/  IADD3 R5, P4, R22, 0x40, RZ ;  /* 0x0000004016057810 */ /* 0x000fe40007f9e0ff */
[----:B------:R-:W-:-:S02]  /*be80*/  SHF.R.U64 R11, R11, 0x3, RZ ;  /* 0x000000030b0b7819 */ /* 0x000fc400000012ff */
[----:B------:R-:W-:Y:S02]  /*be90*/  SEL R14, R9, R6, P0 ;  /* 0x00000006090e7207 */ /* 0x000fe40000000000 */
[----:B------:R-:W-:Y:S02]  /*bea0*/  SEL R15, R6, R9, P0 ;  /* 0x00000009060f7207 */ /* 0x000fe40000000000 */
[----:B------:R-:W-:Y:S01]  /*beb0*/  LOP3.LUT R6, R7, R4, RZ, 0x3c, !PT ;  /* 0x0000000407067212 */ /* 0x000fe200078e3cff */
[--C-:B------:R-:W-:Y:S01]  /*bec0*/  IMAD.X R7, RZ, RZ, R23.reuse, P5 ;  /* 0x000000ffff077224 */ /* 0x100fe200028e0617 */
[----:B------:R-:W-:Y:S02]  /*bed0*/  LOP3.LUT R4, R5, 0x380, RZ, 0xc0, !PT ;  /* 0x0000038005047812 */ /* 0x000fe400078ec0ff */
[----:B------:R-:W-:Y:S01]  /*bee0*/  LOP3.LUT R10, R11, R22, RZ, 0x3c, !PT ;  /* 0x000000160b0a7212 */ /* 0x000fe200078e3cff */
[----:B------:R-:W-:Y:S01]  /*bef0*/  IMAD.MOV.U32 R11, RZ, RZ, R23 ;  /* 0x000000ffff0b7224 */ /* 0x000fe200078e0017 */
[----:B------:R-:W-:-:S02]  /*bf00*/  IADD3 R9, P3, R22, 0x60, RZ ;  /* 0x0000006016097810 */ /* 0x000fc40007f7e0ff */
[----:B------:R-:W-:Y:S02]  /*bf10*/  SHF.R.U64 R4, R4, 0x3, RZ ;  /* 0x0000000304047819 */ /* 0x000fe400000012ff */
[----:B------:R-:W-:Y:S01]  /*bf20*/  MOV R38, R10 ;  /* 0x0000000a00267202 */ /* 0x000fe20000000f00 */
[----:B------:R-:W-:Y:S01]  /*bf30*/  IMAD.U32 R11, RZ, RZ, UR7 ;  /* 0x00000007ff0b7e24 */ /* 0x000fe2000f8e00ff */
[----:B------:R-:W-:Y:S01]  /*bf40*/  LOP3.LUT R8, R9, 0x380, RZ, 0xc0, !PT ;  /* 0x0000038009087812 */ /* 0x000fe200078ec0ff */
[----:B------:R-:W-:Y:S01]  /*bf50*/  IMAD.U32 R11, RZ, RZ, UR5 ;  /* 0x00000005ff0b7e24 */ /* 0x000fe2000f8e00ff */
[----:B------:R-:W-:Y:S01]  /*bf60*/  LOP3.LUT R4, R4, R5, RZ, 0x3c, !PT ;  /* 0x0000000504047212 */ /* 0x000fe200078e3cff */
[----:B------:R-:W-:Y:S01]  /*bf70*/  IMAD.X R5, RZ, RZ, R23, P4 ;  /* 0x000000ffff057224 */ /* 0x000fe200020e0617 */
[----:B------:R-:W-:Y:S01]  /*bf80*/  USHF.R.S32.HI UR5, URZ, 0x1f, UR44 ;  /* 0x0000001f3f057899 */ /* 0x000fe2000801142c */
[----:B------:R-:W-:Y:S01]  /*bf90*/  SHF.R.U64 R8, R8, 0x3, RZ ;  /* 0x0000000308087819 */ /* 0x000fe200000012ff */
[----:B------:R-:W-:Y:S01]  /*bfa0*/  IMAD.U32 R10, RZ, RZ, UR6 ;  /* 0x00000006ff0a7e24 */ /* 0x000fe2000f8e00ff */
[----:B------:R-:W-:Y:S01]  /*bfb0*/  MOV R35, R6 ;  /* 0x0000000600237202 */ /* 0x000fe20000000f00 */
[----:B------:R-:W-:Y:S01]  /*bfc0*/  ULDC.64 UR6, c[0x0][0xb40] ;  /* 0x0002d00000067ab9 */ /* 0x000fe20000000a00 */
[----:B------:R-:W-:Y:S01]  /*bfd0*/  MOV R31, R4 ;  /* 0x00000004001f7202 */ /* 0x000fe20000000f00 */
[----:B---3--:R-:W-:Y:S01]  /*bfe0*/  IMAD R4, R40, UR5, RZ ;  /* 0x0000000528047c24 */ /* 0x008fe2000f8e02ff */
[----:B------:R-:W-:Y:S01]  /*bff0*/  LOP3.LUT R8, R8, R9, RZ, 0x3c, !PT ;  /* 0x0000000908087212 */ /* 0x000fe200078e3cff */
[----:B------:R-:W-:Y:S01]  /*c000*/  IMAD.WIDE.U32 R10, R40, UR44, R10 ;  /* 0x0000002c280a7c25 */ /* 0x000fe2000f8e000a */
[----:B------:R-:W-:-:S02]  /*c010*/  SHF.R.S32.HI R42, RZ, 0x1f, R46 ;  /* 0x0000001fff2a7819 */ /* 0x000fc4000001142e */
[----:B------:R-:W-:Y:S01]  /*c020*/  ISETP.GE.OR P1, PT, R43, UR10, P1 ;  /* 0x0000000a2b007c0c */ /* 0x000fe20008f26670 */
[----:B------:R-:W-:Y:S01]  /*c030*/  IMAD.X R9, RZ, RZ, R23, P3 ;  /* 0x000000ffff097224 */ /* 0x000fe200018e0617 */
[----:B------:R-:W-:Y:S01]  /*c040*/  LEA.HI R42, R42, R46, RZ, 0x5 ;  /* 0x0000002e2a2a7211 */ /* 0x000fe200078f28ff */
[----:B------:R-:W-:-:S03]  /*c050*/  IMAD R39, R41, UR44, R4 ;  /* 0x0000002c29277c24 */ /* 0x000fc6000f8e0204 */
[----:B------:R-:W-:Y:S02]  /*c060*/  SHF.R.S32.HI R42, RZ, 0x5, R42 ;  /* 0x00000005ff2a7819 */ /* 0x000fe4000001142a */
[----:B--2---:R-:W-:Y:S01]  /*c070*/  LOP3.LUT R12, R19, 0x2, RZ, 0x3c, !PT ;  /* 0x00000002130c7812 */ /* 0x004fe200078e3cff */
[----:B------:R-:W-:Y:S04]  /*c080*/  SHFL.IDX PT, R32, R32, R19, 0x1c1f ;  /* 0x001c1f1320207589 */ /* 0x000fe800000e0000 */
[----:B------:R-:W1:Y:S04]  /*c090*/  SHFL.IDX PT, R37, R37, R12, 0x1c1f ;  /* 0x001c1f0c25257589 */ /* 0x000e6800000e0000 */
[----:B------:R-:W-:Y:S04]  /*c0a0*/  SHFL.IDX PT, R24, R24, R19, 0x1c1f ;  /* 0x001c1f1318187589 */ /* 0x000fe800000e0000 */
[----:B------:R-:W2:Y:S04]  /*c0b0*/  SHFL.IDX PT, R59, R59, R12, 0x1c1f ;  /* 0x001c1f0c3b3b7589 */ /* 0x000ea800000e0000 */
[----:B------:R-:W-:Y:S04]  /*c0c0*/  SHFL.IDX PT, R28, R28, R19, 0x1c1f ;  /* 0x001c1f131c1c7589 */ /* 0x000fe800000e0000 */
[----:B------:R-:W3:Y:S04]  /*c0d0*/  SHFL.IDX PT, R25, R25, R12, 0x1c1f ;  /* 0x001c1f0c19197589 */ /* 0x000ee800000e0000 */
[----:B------:R-:W-:Y:S04]  /*c0e0*/  SHFL.IDX PT, R26, R26, R19, 0x1c1f ;  /* 0x001c1f131a1a7589 */ /* 0x000fe800000e0000 */
[----:B------:R-:W-:Y:S01]  /*c0f0*/  SHFL.IDX PT, R34, R34, R19, 0x1c1f ;  /* 0x001c1f1322227589 */ /* 0x000fe200000e0000 */
[----:B-1----:R-:W-:-:S02]  /*c100*/  SEL R5, R32, R37, P0 ;  /* 0x0000002520057207 */ /* 0x002fc40000000000 */
[----:B------:R-:W-:Y:S01]  /*c110*/  SEL R7, R37, R32, P0 ;  /* 0x0000002025077207 */ /* 0x000fe20000000000 */
[----:B------:R-:W1:Y:S01]  /*c120*/  SHFL.IDX PT, R33, R33, R12, 0x1c1f ;  /* 0x001c1f0c21217589 */ /* 0x000e6200000e0000 */
[----:B------:R-:W-:Y:S02]  /*c130*/  SHF.R.S32.HI R37, RZ, 0x1f, R43 ;  /* 0x0000001fff257819 */ /* 0x000fe4000001142b */
[----:B------:R-:W-:Y:S01]  /*c140*/  IADD3 R32, P3, R43, R10, RZ ;  /* 0x0000000a2b207210 */ /* 0x000fe20007f7e0ff */
[----:B------:R-:W4:Y:S01]  /*c150*/  SHFL.IDX PT, R27, R27, R12, 0x1c1f ;  /* 0x001c1f0c1b1b7589 */ /* 0x000f2200000e0000 */
[----:B--2---:R-:W-:Y:S02]  /*c160*/  SEL R4, R24, R59, P0 ;  /* 0x0000003b18047207 */ /* 0x004fe40000000000 */
[----:B------:R-:W-:Y:S01]  /*c170*/  SEL R6, R59, R24, P0 ;  /* 0x000000183b067207 */ /* 0x000fe20000000000 */
[----:B------:R-:W-:Y:S01]  /*c180*/  SHFL.IDX PT, R20, R20, R19, 0x1c1f ;  /* 0x001c1f1314147589 */ /* 0x000fe200000e0000 */
[----:B------:R-:W-:-:S03]  /*c190*/  IADD3.X R37, R37, R11, R39, P3, !PT ;  /* 0x0000000b25257210 */ /* 0x000fc60001ffe427 */
[----:B------:R-:W-:Y:S01]  /*c1a0*/  SHFL.IDX PT, R30, R30, R19, 0x1c1f ;  /* 0x001c1f131e1e7589 */ /* 0x000fe200000e0000 */
[----:B---3--:R-:W-:-:S03]  /*c1b0*/  SEL R10, R25, R28, P0 ;  /* 0x0000001c190a7207 */ /* 0x008fc60000000000 */
[----:B------:R-:W2:Y:S04]  /*c1c0*/  SHFL.IDX PT, R13, R13, R12, 0x1c1f ;  /* 0x001c1f0c0d0d7589 */ /* 0x000ea800000e0000 */
[----:B------:R-:W3:Y:S04]  /*c1d0*/  SHFL.IDX PT, R21, R21, R12, 0x1c1f ;  /* 0x001c1f0c15157589 */ /* 0x000ee800000e0000 */
[----:B------:R5:W-:Y:S01]  /*c1e0*/  SHFL.IDX PT, R29, R14, R19, 0x1c1f ;  /* 0x001c1f130e1d7589 */ /* 0x000be200000e0000 */
[----:B-1----:R-:W-:Y:S02]  /*c1f0*/  SEL R24, R26, R33, P0 ;  /* 0x000000211a187207 */ /* 0x002fe40000000000 */
[----:B------:R-:W-:Y:S01]  /*c200*/  SEL R26, R33, R26, P0 ;  /* 0x0000001a211a7207 */ /* 0x000fe20000000000 */
[----:B------:R2:W1:Y:S04]  /*c210*/  SHFL.IDX PT, R36, R15, R12, 0x1c1f ;  /* 0x001c1f0c0f247589 */ /* 0x00046800000e0000 */
[----:B------:R1:W-:Y:S01]  /*c220*/  STSM.16.M88.4 [R38], R4 ;  /* 0x0000000426007844 */ /* 0x0003e20000000200 */
[----:B-----5:R-:W-:-:S02]  /*c230*/  MOV R19, R8 ;  /* 0x0000000800137202 */ /* 0x020fc40000000f00 */
[----:B------:R-:W-:Y:S01]  /*c240*/  SEL R8, R28, R25, P0 ;  /* 0x000000191c087207 */ /* 0x000fe20000000000 */
[----:B------:R-:W5:Y:S01]  /*c250*/  SHFL.IDX PT, R6, R42, RZ, 0x1f ;  /* 0x00001fff2a067589 */ /* 0x000f6200000e0000 */
[----:B----4-:R-:W-:Y:S02]  /*c260*/  SEL R25, R34, R27, P0 ;  /* 0x0000001b22197207 */ /* 0x010fe40000000000 */
[----:B------:R-:W-:Y:S02]  /*c270*/  SEL R27, R27, R34, P0 ;  /* 0x000000221b1b7207 */ /* 0x000fe40000000000 */
[----:B--2---:R-:W-:Y:S02]  /*c280*/  SEL R12, R20, R13, P0 ;  /* 0x0000000d140c7207 */ /* 0x004fe40000000000 */
[----:B------:R-:W-:Y:S01]  /*c290*/  SEL R14, R13, R20, P0 ;  /* 0x000000140d0e7207 */ /* 0x000fe20000000000 */
[----:B------:R2:W-:Y:S01]  /*c2a0*/  STSM.16.M88.4 [R35], R24 ;  /* 0x0000001823007844 */ /* 0x0005e20000000200 */
[----:B---3--:R-:W-:-:S02]  /*c2b0*/  SEL R9, R30, R21, P0 ;  /* 0x000000151e097207 */ /* 0x008fc40000000000 */
[----:B------:R-:W-:Y:S02]  /*c2c0*/  SEL R11, R21, R30, P0 ;  /* 0x0000001e150b7207 */ /* 0x000fe40000000000 */
[----:B-1----:R-:W-:Y:S02]  /*c2d0*/  LEA R4, P3, R32, UR6, 0x2 ;  /* 0x0000000620047c11 */ /* 0x002fe4000f8610ff */
[----:B------:R-:W-:Y:S01]  /*c2e0*/  SEL R13, R29, R36, P0 ;  /* 0x000000241d0d7207 */ /* 0x000fe20000000000 */
[----:B------:R2:W-:Y:S01]  /*c2f0*/  STSM.16.M88.4 [R31], R8 ;  /* 0x000000081f007844 */ /* 0x0005e20000000200 */
[----:B------:R-:W-:Y:S02]  /*c300*/  SEL R15, R36, R29, P0 ;  /* 0x0000001d240f7207 */ /* 0x000fe40000000000 */
[----:B------:R-:W-:-:S03]  /*c310*/  LEA.HI.X R5, R32, UR7, R37, 0x2, P3 ;  /* 0x0000000720057c11 */ /* 0x000fc600098f1425 */
[----:B------:R2:W-:Y:S01]  /*c320*/  STSM.16.M88.4 [R19], R12 ;  /* 0x0000000c13007844 */ /* 0x0005e20000000200 */
[----:B-----5:R-:W-:Y:S01]  /*c330*/  ISETP.NE.AND P0, PT, R6, 0xb, PT ;  /* 0x0000000b0600780c */ /* 0x020fe20003f05270 */
[----:B------:R1:W-:Y:S06]  /*c340*/  MEMBAR.ALL.CTA ;  /* 0x0000000000007992 */ /* 0x0003ec0000008000 */
[----:B-1----:R-:W1:Y:S02]  /*c350*/  FENCE.VIEW.ASYNC.S ;  /* 0x00000000000073c6 */ /* 0x002e640000000000 */
[----:B-1----:R-:W-:Y:S06]  /*c360*/  BAR.ARV 0x1, 0x1a0 ;  /* 0x0046800000007b1d */ /* 0x002fec0000002000 */
[----:B------:R2:W-:Y:S04]  /*c370*/  @!P1 STG.E desc[UR46][R4.64], R3 ;  /* 0x0000000304009986 */ /* 0x0005e8000c10192e */
[----:B------:R2:W-:Y:S01]  /*c380*/  @!P2 STG.E desc[UR46][R4.64+0x20], R0 ;  /* 0x000020000400a986 */ /* 0x0005e2000c10192e */
        /* <DEDUP_REMOVED lines=14> */
[----:B-1----:R-:W-:Y:S03]  /*c470*/  SYNCS.ARRIVE.TRANS64.RED.A1T0 RZ, [UR5], RZ ;  /* 0x000000ffffff79a7 */ /* 0x002fe60008100405 */
.L_x_1526:
[----:B------:R-:W-:Y:S05]  /*c480*/  BSYNC B0 ;  /* 0x0000000000007941 */ /* 0x000fea0003800000 */
.L_x_1525:
[----:B------:R-:W-:Y:S05]  /*c490*/  BRA `(.L_x_1524) ;  /* 0x0000000400d87947 */ /* 0x000fea0003800000 */
.L_x_1523:
[----:B------:R-:W2:Y:S01]  /*c4a0*/  S2R R0, SR_TID.X ;  /* 0x0000000000007919 */ /* 0x000ea20000002100 */
[----:B------:R-:W3:Y:S01]  /*c4b0*/  LDC.64 R10, c[0x0][0xae0] ;  /* 0x0002b800ff0a7b82 */ /* 0x000ee20000000a00 */
[----:B------:R-:W-:Y:S01]  /*c4c0*/  USHF.R.S32.HI UR5, URZ, 0x1f, UR43 ;  /* 0x0000001f3f057899 */ /* 0x000fe2000801142b */
[----:B------:R-:W-:Y:S01]  /*c4d0*/  BSSY B0, `(.L_x_1527) ;  /* 0x000001f000007945 */ /* 0x000fe20003800000 */
[----:B------:R-:W-:-:S05]  /*c4e0*/  USHF.R.S32.HI UR6, URZ, 0x1f, UR44 ;  /* 0x0000001f3f067899 */ /* 0x000fca000801142c */
[----:B------:R-:W4:Y:S08]  /*c4f0*/  LDC R9, c[0x0][0xdac] ;  /* 0x00036b00ff097b82 */ /* 0x000f300000000800 */
[----:B------:R-:W1:Y:S08]  /*c500*/  LDC.64 R20, c[0x0][0xa88] ;  /* 0x0002a200ff147b82 */ /* 0x000e700000000a00 */
[----:B------:R-:W1:Y:S01]  /*c510*/  LDC.64 R12, c[0x0][0xae8] ;  /* 0x0002ba00ff0c7b82 */ /* 0x000e620000000a00 */
[----:B---3--:R-:W-:-:S02]  /*c520*/  IMAD R8, R10, UR5, RZ ;  /* 0x000000050a087c24 */ /* 0x008fc4000f8e02ff */
[----:B--2---:R-:W-:-:S05]  /*c530*/  VIADD R0, R0, 0xffffff80 ;  /* 0xffffff8000007836 */ /* 0x004fca0000000000 */
[----:B------:R-:W-:-:S13]  /*c540*/  ISETP.GT.AND P0, PT, R0, 0xbf, PT ;  /* 0x000000bf0000780c */ /* 0x000fda0003f04270 */
[----:B----4-:R-:W-:Y:S05]  /*c550*/  @P0 BRA `(.L_x_1528) ;  /* 0x0000000000580947 */ /* 0x010fea0003800000 */
[----:B------:R-:W2:Y:S01]  /*c560*/  S2R R0, SR_TID.X ;  /* 0x0000000000007919 */ /* 0x000ea20000002100 */
[----:B------:R-:W-:Y:S01]  /*c570*/  IMAD.U32 R4, RZ, RZ, UR42 ;  /* 0x0000002aff047e24 */ /* 0x000fe2000f8e00ff */
[----:B------:R-:W-:-:S04]  /*c580*/  ULDC UR7, c[0x0][0xa88] ;  /* 0x0002a20000077ab9 */ /* 0x000fc80000000800 */
[----:B--2---:R-:W-:-:S04]  /*c590*/  IADD3 R4, R4, -0x80, R0 ;  /* 0xffffff8004047810 */ /* 0x004fc80007ffe000 */
[----:B------:R-:W-:-:S13]  /*c5a0*/  ISETP.GE.AND P0, PT, R4, UR7, PT ;  /* 0x0000000704007c0c */ /* 0x000fda000bf06270 */
[----:B------:R-:W-:Y:S05]  /*c5b0*/  @P0 BRA `(.L_x_1528) ;  /* 0x0000000000400947 */ /* 0x000fea0003800000 */
[----:B------:R-:W2:Y:S01]  /*c5c0*/  LDC.64 R6, c[0x0][0xb70] ;  /* 0x0002dc00ff067b82 */ /* 0x000ea20000000a00 */
[----:B------:R-:W-:Y:S01]  /*c5d0*/  SHF.R.S32.HI R5, RZ, 0x1f, R4 ;  /* 0x0000001fff057819 */ /* 0x000fe20000011404 */
[----:B------:R-:W-:-:S06]  /*c5e0*/  ULDC.64 UR8, c[0x0][0xb40] ;  /* 0x0002d00000087ab9 */ /* 0x000fcc0000000a00 */
[----:B------:R-:W3:Y:S01]  /*c5f0*/  LDC.64 R14, c[0x0][0xb78] ;  /* 0x0002de00ff0e7b82 */ /* 0x000ee20000000a00 */
[C---:B--2---:R-:W-:Y:S02]  /*c600*/  IMAD R0, R6.reuse, UR5, RZ ;  /* 0x0000000506007c24 */ /* 0x044fe4000f8e02ff */
[----:B------:R-:W-:-:S04]  /*c610*/  IMAD.WIDE.U32 R4, R6, UR43, R4 ;  /* 0x0000002b06047c25 */ /* 0x000fc8000f8e0004 */
[----:B------:R-:W-:Y:S02]  /*c620*/  IMAD R3, R7, UR43, R0 ;  /* 0x0000002b07037c24 */ /* 0x000fe4000f8e0200 */
[C---:B---3--:R-:W-:Y:S02]  /*c630*/  IMAD R0, R14.reuse, UR6, RZ ;  /* 0x000000060e007c24 */ /* 0x048fe4000f8e02ff */
        /* <DEDUP_REMOVED lines=8> */
.L_x_1528:
[----:B------:R-:W-:Y:S05]  /*c6c0*/  BSYNC B0 ;  /* 0x0000000000007941 */ /* 0x000fea0003800000 */
.L_x_1527:
[----:B--2---:R-:W2:Y:S01]  /*c6d0*/  LDL.64 R6, [R1+0x8] ;  /* 0x0000080001067983 */ /* 0x004ea20000100a00 */
[----:B------:R-:W-:Y:S01]  /*c6e0*/  ULOP3.LUT UR41, URZ, UR41, URZ, 0x33, !UPT ;  /* 0x000000293f297292 */ /* 0x000fe2000f8e333f */
[----:B------:R-:W-:Y:S01]  /*c6f0*/  IMAD R3, R11, UR43, R8 ;  /* 0x0000002b0b037c24 */ /* 0x000fe2000f8e0208 */
[----:B------:R-:W-:Y:S01]  /*c700*/  SHF.R.S32.HI R157, RZ, 0x1f, R156 ;  /* 0x0000001fff9d7819 */ /* 0x000fe2000001149c */
[----:B------:R-:W-:Y:S01]  /*c710*/  VIADD R0, R156, 0x30 ;  /* 0x000000309c007836 */ /* 0x000fe20000000000 */
[----:B------:R-:W-:Y:S02]  /*c720*/  BSSY B0, `(.L_x_1529) ;  /* 0x000001d000007945 */ /* 0x000fe40003800000 */
[----:B------:R-:W-:Y:S02]  /*c730*/  VIADD R11, R9, UR41 ;  /* 0x00000029090b7c36 */ /* 0x000fe40008000000 */
[----:B--2---:R-:W-:Y:S01]  /*c740*/  IMAD.WIDE.U32 R4, R10, UR43, R6 ;  /* 0x0000002b0a047c25 */ /* 0x004fe2000f8e0006 */
[----:B-1----:R-:W-:-:S03]  /*c750*/  ISETP.GE.AND P0, PT, R6, R21, PT ;  /* 0x000000150600720c */ /* 0x002fc60003f06270 */
[----:B------:R-:W-:Y:S02]  /*c760*/  IMAD.IADD R5, R5, 0x1, R3 ;  /* 0x0000000105057824 */ /* 0x000fe400078e0203 */
[----:B------:R-:W-:Y:S02]  /*c770*/  IMAD R7, R11, -0xc0, R20 ;  /* 0xffffff400b077824 */ /* 0x000fe400078e0214 */
[C---:B------:R-:W-:Y:S02]  /*c780*/  VIADD R3, R156.reuse, 0x60 ;  /* 0x000000609c037836 */ /* 0x040fe40000000000 */
[----:B------:R-:W-:Y:S01]  /*c790*/  VIADD R6, R156, 0x90 ;  /* 0x000000909c067836 */ /* 0x000fe20000000000 */
[-C--:B------:R-:W-:Y:S01]  /*c7a0*/  ISETP.GE.OR P3, PT, R0, R7.reuse, P0 ;  /* 0x000000070000720c */ /* 0x080fe20000766670 */
[C---:B------:R-:W-:Y:S01]  /*c7b0*/  IMAD R0, R12.reuse, UR6, RZ ;  /* 0x000000060c007c24 */ /* 0x040fe2000f8e02ff */
[-C--:B------:R-:W-:Y:S01]  /*c7c0*/  ISETP.GE.OR P1, PT, R3, R7.reuse, P0 ;  /* 0x000000070300720c */ /* 0x080fe20000726670 */
[----:B------:R-:W-:Y:S01]  /*c7d0*/  IMAD.WIDE.U32 R8, R12, UR44, R4 ;  /* 0x0000002c0c087c25 */ /* 0x000fe2000f8e0004 */
[----:B------:R-:W-:-:S02]  /*c7e0*/  ISETP.GE.OR P2, PT, R6, R7, P0 ;  /* 0x000000070600720c */ /* 0x000fc40000746670 */
[----:B------:R-:W-:Y:S01]  /*c7f0*/  ISETP.GE.OR P0, PT, R156, R7, P0 ;  /* 0x000000079c00720c */ /* 0x000fe20000706670 */
[----:B------:R-:W-:Y:S02]  /*c800*/  IMAD R3, R13, UR44, R0 ;  /* 0x0000002c0d037c24 */ /* 0x000fe4000f8e0200 */
[----:B------:R-:W-:-:S04]  /*c810*/  IMAD.WIDE R6, R11, 0xc0, R156 ;  /* 0x000000c00b067825 */ /* 0x000fc800078e029c */
[----:B------:R-:W-:-:S06]  /*c820*/  IMAD.IADD R11, R9, 0x1, R3 ;  /* 0x00000001090b7824 */ /* 0x000fcc00078e0203 */
        /* <DEDUP_REMOVED lines=12> */
.L_x_1530:
[----:B------:R-:W-:Y:S05]  /*c8f0*/  BSYNC B0 ;  /* 0x0000000000007941 */ /* 0x000fea0003800000 */
.L_x_1529:
        /* <DEDUP_REMOVED lines=15> */
.L_x_1532:
[----:B------:R-:W-:Y:S05]  /*c9f0*/  BSYNC B0 ;  /* 0x0000000000007941 */ /* 0x000fea0003800000 */
.L_x_1531:
        /* <DEDUP_REMOVED lines=15> */
.L_x_1534:
[----:B------:R-:W-:Y:S05]  /*caf0*/  BSYNC B0 ;  /* 0x0000000000007941 */ /* 0x000fea0003800000 */
.L_x_1533:
        /* <DEDUP_REMOVED lines=15> */
.L_x_1535:
[----:B------:R-:W-:Y:S05]  /*cbf0*/  BSYNC B0 ;  /* 0x0000000000007941 */ /* 0x000fea0003800000 */
.L_x_1524:
[----:B--2---:R-:W2:Y:S02]  /*cc00*/  LDC R0, c[0x0][0xda8] ;  /* 0x00036a00ff007b82 */ /* 0x004ea40000000800 */
[----:B--2---:R-:W-:-:S13]  /*cc10*/  ISETP.LE.AND P0, PT, R0, UR4, PT ;  /* 0x0000000400007c0c */ /* 0x004fda000bf03270 */
[----:B------:R-:W-:Y:S05]  /*cc20*/  @!P0 BRA `(.L_x_1536) ;  /* 0xffffff40005c8947 */ /* 0x000fea000383ffff */
[----:B------:R-:W-:Y:S05]  /*cc30*/  EXIT ;  /* 0x000000000000794d */ /* 0x000fea0003800000 */
.L_x_1485:
[----:B------:R-:W-:-:S08]  /*cc40*/  NOP ;  /* 0x0000000000007918 */ /* 0x000fd00000000000 */
[----:B------:R-:W1:-:S00]  /*cc50*/  USETMAXREG.DEALLOC.CTAPOOL 0x20 ;  /* 0x00000020000079c8 */ /* 0x000e4000080e0500 */
[----:B-1----:R-:W-:-:S06]  /*cc60*/  LOP3.LUT R0, R0, 0x3, RZ, 0xc0, !PT ;  /* 0x0000000300007812 */ /* 0x002fcc00078ec0ff */
[----:B--2---:R-:W1:Y:S01]  /*cc70*/  S2UR UR4, SR_CTAID.X ;  /* 0x00000000000479c3 */ /* 0x004e620000002500 */
[----:B------:R-:W-:Y:S02]  /*cc80*/  IMAD.MOV.U32 R27, RZ, RZ, RZ ;  /* 0x000000ffff1b7224 */ /* 0x000fe400078e00ff */
[----:B------:R-:W-:Y:S01]  /*cc90*/  IMAD.MOV.U32 R17, RZ, RZ, 0x1 ;  /* 0x00000001ff117424 */ /* 0x000fe200078e00ff */
[----:B------:R2:W3:Y:S01]  /*cca0*/  SHFL.IDX PT, R2, R0, RZ, 0x1f ;  /* 0x00001fff00027589 */ /* 0x0004e200000e0000 */
[----:B------:R-:W-:-:S03]  /*ccb0*/  IMAD.MOV.U32 R16, RZ, RZ, RZ ;  /* 0x000000ffff107224 */ /* 0x000fc600078e00ff */
[----:B--2---:R-:W1:Y:S01]  /*ccc0*/  LDC R0, c[0x0][0xda8] ;  /* 0x00036a00ff007b82 */ /* 0x004e620000000800 */
[----:B---3--:R-:W-:-:S04]  /*ccd0*/  ISETP.NE.AND P0, PT, R2, RZ, PT ;  /* 0x000000ff0200720c */ /* 0x008fc80003f05270 */
[----:B------:R-:W-:-:S05]  /*cce0*/  P2R R2, PR, RZ, 0x1 ;  /* 0x00000001ff027803 */ /* 0x000fca0000000000 */
[----:B------:R2:W-:Y:S04]  /*ccf0*/  STL [R1+0x4], R2 ;  /* 0x0000040201007387 */ /* 0x0005e80000100800 */
[----:B------:R-:W-:Y:S06]  /*cd00*/  @P0 BAR.ARV 0x4, 0x200 ;  /* 0x0108000000000b1d */ /* 0x000fec0000002000 */
[----:B-1----:R-:W-:-:S13]  /*cd10*/  ISETP.LE.AND P0, PT, R0, UR4, PT ;  /* 0x0000000400007c0c */ /* 0x002fda000bf03270 */
[----:B--2---:R-:W-:Y:S05]  /*cd20*/  @P0 BRA `(.L_x_1537) ;  /* 0x0000002400a00947 */ /* 0x004fea0003800000 */
[----:B------:R-:W1:Y:S01]  /*cd30*/  S2R R3, SR_TID.X ;  /* 0x0000000000037919 */ /* 0x000e620000002100 */
[----:B------:R-:W-:Y:S01]  /*cd40*/  IMAD.U32 R24, RZ, RZ, UR4 ;  /* 0x00000004ff187e24 */ /* 0x000fe2000f8e00ff */
[C---:B------:R-:W-:Y:S01]  /*cd50*/  LOP3.LUT R28, R26.reuse, 0x1, RZ, 0xfc, !PT ;  /* 0x000000011a1c7812 */ /* 0x040fe200078efcff */
[----:B------:R-:W-:Y:S01]  /*cd60*/  IMAD.MOV.U32 R17, RZ, RZ, 0x1 ;  /* 0x00000001ff117424 */ /* 0x000fe200078e00ff */
[----:B------:R-:W2:Y:S01]  /*cd70*/  S2R R6, SR_TID.X ;  /* 0x0000000000067919 */ /* 0x000ea20000002100 */
[----:B------:R-:W-:Y:S01]  /*cd80*/  LOP3.LUT R25, R26, 0x2, RZ, 0xfc, !PT ;  /* 0x000000021a197812 */ /* 0x000fe200078efcff */
[----:B------:R-:W-:Y:S01]  /*cd90*/  IMAD.MOV.U32 R16, RZ, RZ, RZ ;  /* 0x000000ffff107224 */ /* 0x000fe200078e00ff */
[----:B------:R-:W-:Y:S01]  /*cda0*/  ULDC UR42, c[0x0][0xc] ;  /* 0x00000300002a7ab9 */ /* 0x000fe20000000800 */
[----:B------:R-:W-:Y:S01]  /*cdb0*/  IMAD.MOV.U32 R27, RZ, RZ, RZ ;  /* 0x000000ffff1b7224 */ /* 0x000fe200078e00ff */
[----:B------:R-:W-:Y:S01]  /*cdc0*/  ULDC.64 UR44, c[0x0][0x198] ;  /* 0x00006600002c7ab9 */ /* 0x000fe20000000a00 */
[----:B-1----:R-:W-:Y:S01]  /*cdd0*/  LOP3.LUT R3, R3, 0x7f, RZ, 0xc0, !PT ;  /* 0x0000007f03037812 */ /* 0x002fe200078ec0ff */
[C---:B--2---:R-:W-:Y:S01]  /*cde0*/  IMAD.SHL.U32 R23, R6.reuse, 0x40, RZ ;  /* 0x0000004006177824 */ /* 0x044fe200078e00ff */
[C---:B------:R-:W-:Y:S01]  /*cdf0*/  LOP3.LUT R29, R6.reuse, 0x1f, RZ, 0xc0, !PT ;  /* 0x0000001f061d7812 */ /* 0x040fe200078ec0ff */
[----:B------:R-:W-:-:S02]  /*ce00*/  IMAD.SHL.U32 R2, R6, 0x20, RZ ;  /* 0x0000002006027824 */ /* 0x000fc400078e00ff */
[----:B------:R-:W-:Y:S01]  /*ce10*/  IMAD.SHL.U32 R5, R3, 0x10, RZ ;  /* 0x0000001003057824 */ /* 0x000fe200078e00ff */
        /* <DEDUP_REMOVED lines=12> */
[----:B------:R-:W-:Y:S02]  /*cee0*/  LOP3.LUT R22, R5, R4, RZ, 0xfc, !PT ;  /* 0x0000000405167212 */ /* 0x000fe400078efcff */
[----:B------:R-:W-:-:S07]  /*cef0*/  LOP3.LUT R23, R0, 0x640, R23, 0xf8, !PT ;  /* 0x0000064000177812 */ /* 0x000fce00078ef817 */
.L_x_1589:
[----:B------:R-:W-:Y:S01]  /*cf00*/  ULDC UR7, c[0x0][0xdd0] ;  /* 0x0003740000077ab9 */ /* 0x000fe20000000800 */
[----:B-1----:R-:W1:Y:S01]  /*cf10*/  LDC R0, c[0x0][0xde8] ;  /* 0x00037a00ff007b82 */ /* 0x002e620000000800 */
        /* <DEDUP_REMOVED lines=19> */
.L_x_1538:
[----:B------:R-:W-:Y:S01]  /*d050*/  ULDC UR9, c[0x0][0xdc4] ;  /* 0x0003710000097ab9 */ /* 0x000fe20000000800 */
[----:B------:R-:W-:Y:S01]  /*d060*/  UMOV UR6, UR7 ;  /* 0x0000000700067c82 */ /* 0x000fe20008000000 */
[----:B------:R-:W-:-:S11]  /*d070*/  UISETP.NE.AND UP0, UPT, UR9, 0x1, UPT ;  /* 0x000000010900788c */ /* 0x000fd6000bf05270 */
[----:B------:R-:W-:Y:S02]  /*d080*/  @UP0 ULDC.64 UR10, c[0x0][0xdc8] ;  /* 0x00037200000a0ab9 */ /* 0x000fe40000000a00 */
[----:B------:R-:W-:-:S04]  /*d090*/  UIMAD.WIDE.U32 UR4, UR7, UR10, URZ ;  /* 0x0000000a070472a5 */ /* 0x000fc8000f8e003f */
[----:B------:R-:W-:-:S04]  /*d0a0*/  @UP0 USHF.R.U32.HI UR6, URZ, UR11, UR5 ;  /* 0x0000000b3f060299 */ /* 0x000fc80008011605 */
[----:B------:R-:W-:-:S12]  /*d0b0*/  UIMAD UR4, UR6, UR9, URZ ;  /* 0x00000009060472a4 */ /* 0x000fd8000f8e023f */
.L_x_1539:
[----:B------:R-:W-:Y:S01]  /*d0c0*/  ULDC.64 UR10, c[0x0][0x3f8] ;  /* 0x0000fe00000a7ab9 */ /* 0x000fe20000000a00 */
[----:B------:R-:W-:Y:S01]  /*d0d0*/  ULOP3.LUT UR6, URZ, UR6, URZ, 0x33, !UPT ;  /* 0x000000063f067292 */ /* 0x000fe2000f8e333f */
[----:B------:R-:W-:Y:S01]  /*d0e0*/  BSSY B6, `(.L_x_1540) ;  /* 0x0000214000067945 */ /* 0x000fe20003800000 */
[----:B------:R-:W-:Y:S02]  /*d0f0*/  UISETP.NE.U32.AND UP0, UPT, UR10, URZ, UPT ;  /* 0x0000003f0a00728c */ /* 0x000fe4000bf05070 */
[----:B------:R-:W-:Y:S02]  /*d100*/  UIADD3 UR9, UR7, -UR4, URZ ;  /* 0x8000000407097290 */ /* 0x000fe4000fffe03f */
[----:B------:R-:W-:Y:S01]  /*d110*/  UISETP.NE.AND.EX UP0, UPT, UR11, URZ, UPT, UP0 ;  /* 0x0000003f0b00728c */ /* 0x000fe2000bf05300 */
[----:B------:R-:W-:Y:S01]  /*d120*/  ULDC UR4, c[0x0][0xdac] ;  /* 0x00036b0000047ab9 */ /* 0x000fe20000000800 */
[----:B------:R-:W-:Y:S01]  /*d130*/  ULDC UR5, c[0x0][0x404] ;  /* 0x0001010000057ab9 */ /* 0x000fe20000000800 */
[----:B------:R-:W-:Y:S01]  /*d140*/  UIADD3 UR6, UR6, UR4, URZ ;  /* 0x0000000406067290 */ /* 0x000fe2000fffe03f */
[----:B------:R-:W-:-:S02]  /*d150*/  ULDC UR7, c[0x0][0x2e0] ;  /* 0x0000b80000077ab9 */ /* 0x000fc40000000800 */
[----:B------:R-:W-:Y:S01]  /*d160*/  ULDC UR4, c[0x0][0x288] ;  /* 0x0000a20000047ab9 */ /* 0x000fe20000000800 */
[----:B------:R-:W-:Y:S02]  /*d170*/  UIMAD UR37, UR6, 0xc0, URZ ;  /* 0x000000c0062578a4 */ /* 0x000fe4000f8e023f */
[----:B------:R-:W-:Y:S02]  /*d180*/  USEL UR6, UR5, 0x1, UP0 ;  /* 0x0000000105067887 */ /* 0x000fe40008000000 */
[----:B------:R-:W-:Y:S02]  /*d190*/  UIADD3 UR5, UR37, 0x15f, -UR4 ;  /* 0x0000015f25057890 */ /* 0x000fe4000fffe804 */
[----:B------:R-:W-:Y:S02]  /*d1a0*/  UIMAD UR4, UR6, UR7, 0x9f ;  /* 0x0000009f060474a4 */ /* 0x000fe4000f8e0207 */
[----:B------:R-:W-:Y:S02]  /*d1b0*/  UIMAD UR6, UR6, UR7, UR5 ;  /* 0x00000007060672a4 */ /* 0x000fe4000f8e0205 */
[----:B------:R-:W-:Y:S01]  /*d1c0*/  UIMAD.WIDE UR4, UR4, 0x66666667, URZ ;  /* 0x66666667040478a5 */ /* 0x000fe2000f8e023f */
[----:B------:R-:W-:Y:S01]  /*d1d0*/  ULDC UR10, c[0x0][0xdc4] ;  /* 0x00037100000a7ab9 */ /* 0x000fe20000000800 */
[----:B------:R-:W-:-:S02]  /*d1e0*/  UIMAD.WIDE UR6, UR6, 0x66666667, URZ ;  /* 0x66666667060678a5 */ /* 0x000fc4000f8e023f */
[----:B------:R-:W-:Y:S02]  /*d1f0*/  UIMAD UR10, UR8, UR10, UR9 ;  /* 0x0000000a080a72a4 */ /* 0x000fe4000f8e0209 */
[----:B------:R-:W-:Y:S01]  /*d200*/  USHF.R.U32.HI UR6, URZ, 0x1f, UR7 ;  /* 0x0000001f3f067899 */ /* 0x000fe20008011607 */
[----:B------:R-:W-:Y:S01]  /*d210*/  UMOV UR8, UR5 ;  /* 0x0000000500087c82 */ /* 0x000fe20008000000 */
[----:B------:R-:W-:Y:S01]  /*d220*/  ULDC UR11, c[0x0][0xdb8] ;  /* 0x00036e00000b7ab9 */ /* 0x000fe20000000800 */
[----:B------:R-:W-:Y:S02]  /*d230*/  USHF.R.U32.HI UR9, URZ, 0x1f, UR8 ;  /* 0x0000001f3f097899 */ /* 0x000fe40008011608 */
[----:B------:R-:W-:Y:S02]  /*d240*/  ULEA.HI.SX32 UR6, UR7, UR6, 0x1a ;  /* 0x0000000607067291 */ /* 0x000fe4000f8fd23f */
[----:B------:R-:W-:Y:S02]  /*d250*/  ULEA.HI.SX32 UR9, UR8, UR9, 0x1a ;  /* 0x0000000908097291 */ /* 0x000fe4000f8fd23f */
[----:B------:R-:W-:-:S02]  /*d260*/  UISETP.NE.AND UP1, UPT, UR11, 0x1, UPT ;  /* 0x000000010b00788c */ /* 0x000fc4000bf25270 */
[----:B------:R-:W-:Y:S01]  /*d270*/  UISETP.LT.AND UP0, UPT, UR9, UR6, UPT ;  /* 0x000000060900728c */ /* 0x000fe2000bf01270 */
[----:B------:R-:W-:-:S03]  /*d280*/  UMOV UR39, UR10 ;  /* 0x0000000a00277c82 */ /* 0x000fc60008000000 */
[----:B------:R-:W-:-:S05]  /*d290*/  USEL UR41, UR9, UR6, UP0 ;  /* 0x0000000609297287 */ /* 0x000fca0008000000 */
[----:B------:R-:W-:Y:S01]  /*d2a0*/  @UP1 ULDC UR12, c[0x0][0xdbc] ;  /* 0x00036f00000c1ab9 */ /* 0x000fe20000000800 */
[----:B------:R-:W-:Y:S01]  /*d2b0*/  ISETP.LT.AND P0, PT, RZ, UR41, PT ;  /* 0x00000029ff007c0c */ /* 0x000fe2000bf01270 */
[----:B------:R-:W-:Y:S01]  /*d2c0*/  UIMAD.WIDE.U32 UR4, UR10, UR12, URZ ;  /* 0x0000000c0a0472a5 */ /* 0x000fe2000f8e003f */
[----:B------:R-:W-:-:S03]  /*d2d0*/  @UP1 ULDC UR7, c[0x0][0xdc0] ;  /* 0x0003700000071ab9 */ /* 0x000fc60000000800 */
[----:B------:R-:W-:-:S04]  /*d2e0*/  @UP1 USHF.R.U32.HI UR39, URZ, UR7, UR5 ;  /* 0x000000073f271299 */ /* 0x000fc80008011605 */
[----:B------:R-:W-:-:S04]  /*d2f0*/  UIADD3 UR38, -UR39, URZ, URZ ;  /* 0x0000003f27267290 */ /* 0x000fc8000fffe13f */
[----:B------:R-:W-:Y:S01]  /*d300*/  UIMAD UR38, UR11, UR38, UR10 ;  /* 0x000000260b2672a4 */ /* 0x000fe2000f8e020a */
[----:B------:R-:W-:Y:S11]  /*d310*/  @P0 BRA `(.L_x_1541) ;  /* 0x0000000000440947 */ /* 0x000ff60003800000 */
[----:B------:R-:W1:Y:S02]  /*d320*/  S2R R0, SR_TID.X ;  /* 0x0000000000007919 */ /* 0x000e640000002100 */
[----:B-1----:R-:W-:-:S04]  /*d330*/  LOP3.LUT R0, R0, 0x7f, RZ, 0xc0, !PT ;  /* 0x0000007f00007812 */ /* 0x002fc800078ec0ff */
        /* <DEDUP_REMOVED lines=15> */
.L_x_1541:
        /* <DEDUP_REMOVED lines=11> */
[----:B------:R-:W-:Y:S01]  /*d4e0*/  MOV R12, 0x1 ;  /* 0x00000001000c7802 */ /* 0x000fe20000000f00 */
        /* <DEDUP_REMOVED lines=8> */
[----:B------:R-:W-:-:S07]  /*d570*/  IMAD.MOV.U32 R13, RZ, RZ, RZ ;  /* 0x000000ffff0d7224 */ /* 0x000fce00078e00ff */
[----:B------:R-:W-:-:S07]  /*d580*/  LEPC R20, `(.L_x_1543) ;  /* 0x000000001014794e */ /* 0x000fce0000000000 */
[----:B-1----:R-:W-:Y:S05]  /*d590*/  CALL.ABS.NOINC R2 ;  /* 0x0000000002007343 */ /* 0x002fea0003c00000 */
.L_x_1543:
[----:B------:R-:W-:-:S06]  /*d5a0*/  UIADD3 UR4, UR40, 0x6000, URZ ;  /* 0x0000600028047890 */ /* 0x000fcc000fffe03f */
[----:B------:R-:W-:-:S05]  /*d5b0*/  IMAD.U32 R18, RZ, RZ, UR4 ;  /* 0x00000004ff127e24 */ /* 0x000fca000f8e00ff */
        /* <DEDUP_REMOVED lines=18> */
.L_x_1544:
        /* <DEDUP_REMOVED lines=20> */
.L_x_1545:
        /* <DEDUP_REMOVED lines=18> */
.L_x_1546:
[----:B------:R-:W-:Y:S01]  /*d940*/  ULDC.64 UR4, c[0x0][0x9f8] ;  /* 0x00027e0000047ab9 */ /* 0x000fe20000000a00 */
[----:B------:R-:W-:Y:S01]  /*d950*/  IMAD.U32 R5, RZ, RZ, UR39 ;  /* 0x00000027ff057e24 */ /* 0x000fe2000f8e00ff */
[----:B------:R-:W-:Y:S01]  /*d960*/  ISETP.NE.U32.AND P0, PT, RZ, UR4, PT ;  /* 0x00000004ff007c0c */ /* 0x000fe2000bf05070 */
[----:B------:R-:W-:Y:S01]  /*d970*/  IMAD.U32 R18, RZ, RZ, UR39 ;  /* 0x00000027ff127e24 */ /* 0x000fe2000f8e00ff */
[----:B------:R-:W1:Y:S01]  /*d980*/  S2R R6, SR_TID.X ;  /* 0x0000000000067919 */ /* 0x000e620000002100 */
[----:B------:R-:W2:Y:S01]  /*d990*/  LDC R0, c[0x0][0x428] ;  /* 0x00010a00ff007b82 */ /* 0x000ea20000000800 */
[----:B------:R-:W-:-:S13]  /*d9a0*/  ISETP.NE.AND.EX P0, PT, RZ, UR5, PT, P0 ;  /* 0x00000005ff007c0c */ /* 0x000fda000bf05300 */
[----:B------:R-:W3:Y:S01]  /*d9b0*/  @P0 LDC.64 R2, c[0x0][0x9f8] ;  /* 0x00027e00ff020b82 */ /* 0x000ee20000000a00 */
[----:B-1----:R-:W-:Y:S01]  /*d9c0*/  LOP3.LUT R21, R6, 0x7f, RZ, 0xc0, !PT ;  /* 0x0000007f06157812 */ /* 0x002fe200078ec0ff */
[----:B---3--:R-:W-:-:S03]  /*d9d0*/  @P0 IMAD.WIDE R2, R5, 0x4, R2 ;  /* 0x0000000405020825 */ /* 0x008fc600078e0202 */
[----:B------:R-:W-:-:S03]  /*d9e0*/  ISETP.NE.AND P2, PT, R21, RZ, PT ;  /* 0x000000ff1500720c */ /* 0x000fc60003f45270 */
[----:B------:R-:W1:Y:S01]  /*d9f0*/  LDC.64 R4, c[0x0][0x3f8] ;  /* 0x0000fe00ff047b82 */ /* 0x000e620000000a00 */
[----:B------:R-:W3:Y:S01]  /*da00*/  @P0 LDG.E R18, desc[UR46][R2.64] ;  /* 0x0000002e02120981 */ /* 0x000ee2000c1e1900 */
[----:B--2---:R-:W-:Y:S01]  /*da10*/  ISETP.NE.AND P0, PT, R0, 0x1, PT ;  /* 0x000000010000780c */ /* 0x004fe20003f05270 */
[----:B------:R-:W-:Y:S01]  /*da20*/  UMOV UR36, URZ ;  /* 0x0000003f00247c82 */ /* 0x000fe20008000000 */
[----:B------:R-:W-:Y:S01]  /*da30*/  UMOV UR6, 0xffffffff ;  /* 0xffffffff00067882 */ /* 0x000fe20000000000 */
[----:B------:R-:W-:Y:S01]  /*da40*/  SHF.R.U32.HI R6, RZ, 0x5, R6 ;  /* 0x00000005ff067819 */ /* 0x000fe20000011606 */
[----:B------:R-:W-:-:S03]  /*da50*/  IMAD.U32 R19, RZ, RZ, UR38 ;  /* 0x00000026ff137e24 */ /* 0x000fc6000f8e00ff */
[----:B------:R-:W-:Y:S01]  /*da60*/  LOP3.LUT R6, R6, 0x3, RZ, 0xc0, !PT ;  /* 0x0000000306067812 */ /* 0x000fe200078ec0ff */
[----:B------:R-:W-:-:S05]  /*da70*/  VOTEU.ALL UP1, P2 ;  /* 0x00000000003f7886 */ /* 0x000fca0001020000 */
[----:B------:R-:W2:Y:S01]  /*da80*/  @P0 LDC R0, c[0x0][0x42c] ;  /* 0x00010b00ff000b82 */ /* 0x000ea20000000800 */
[----:B------:R-:W-:-:S04]  /*da90*/  @!UP1 UIADD3 UR4, UP0, UR44, 0x270, URZ ;  /* 0x000002702c049890 */ /* 0x000fc8000ff1e03f */
[----:B------:R-:W-:Y:S01]  /*daa0*/  @!UP1 UIADD3.X UR5, URZ, UR45, URZ, UP0, !UPT ;  /* 0x0000002d3f059290 */ /* 0x000fe200087fe43f */
[----:B-1----:R-:W-:Y:S02]  /*dab0*/  ISETP.NE.U32.AND P1, PT, R4, RZ, PT ;  /* 0x000000ff0400720c */ /* 0x002fe40003f25070 */
[----:B------:R-:W1:Y:S02]  /*dac0*/  @P0 LDC R7, c[0x0][0x430] ;  /* 0x00010c00ff070b82 */ /* 0x000e640000000800 */
[----:B------:R-:W-:-:S04]  /*dad0*/  ISETP.NE.AND.EX P1, PT, R5, RZ, PT, P1 ;  /* 0x000000ff0500720c */ /* 0x000fc80003f25310 */
[----:B------:R4:W-:Y:S01]  /*dae0*/  @!UP1 UTMAPF.L2.4D [UR36], [UR4] ;  /* 0x00000024040095b8 */ /* 0x0009e20008018000 */
[----:B--2---:R-:W-:-:S05]  /*daf0*/  @P0 IMAD.HI.U32 R0, R0, UR38, RZ ;  /* 0x0000002600000c27 */ /* 0x004fca000f8e00ff */
[----:B-1----:R-:W-:Y:S02]  /*db00*/  @P0 SHF.R.U32.HI R19, RZ, R7, R0 ;  /* 0x00000007ff130219 */ /* 0x002fe40000011600 */
[----:B---3--:R-:W-:Y:S02]  /*db10*/  SHF.R.S32.HI R20, RZ, 0x1f, R18 ;  /* 0x0000001fff147819 */ /* 0x008fe40000011412 */
[----:B------:R-:W-:Y:S01]  /*db20*/  SEL R2, R18, RZ, !P1 ;  /* 0x000000ff12027207 */ /* 0x000fe20004800000 */
[----:B----4-:R-:W-:Y:S06]  /*db30*/  BRA.DIV UR6, `(.L_x_1547) ;  /* 0x0000001e06bc7947 */ /* 0x010fec000b800000 */
[----:B------:R1:W2:Y:S02]  /*db40*/  SHFL.IDX PT, R14, R6, RZ, 0x1f ;  /* 0x00001fff060e7589 */ /* 0x0002a400000e0000 */
.L_x_1608:
[----:B--2---:R-:W-:Y:S02]  /*db50*/  ISETP.NE.AND P0, PT, R14, RZ, PT ;  /* 0x000000ff0e00720c */ /* 0x004fe40003f05270 */
[----:B------:R-:W-:-:S11]  /*db60*/  PLOP3.LUT P6, PT, PT, PT, PT, 0x8, 0x0 ;  /* 0x000000000000781c */ /* 0x000fd60003fce170 */
[----:B------:R-:W-:Y:S05]  /*db70*/  @P0 BRA `(.L_x_1548) ;  /* 0x0000000400700947 */ /* 0x000fea0003800000 */
[----:B------:R-:W-:-:S06]  /*db80*/  UIADD3 UR4, UR41, -0x1, URZ ;  /* 0xffffffff29047890 */ /* 0x000fcc000fffe03f */
[----:B------:R-:W-:Y:S01]  /*db90*/  MOV R0, UR4 ;  /* 0x0000000400007c02 */ /* 0x000fe20008000f00 */
[----:B------:R-:W-:-:S03]  /*dba0*/  UMOV UR4, 0xffffffff ;  /* 0xffffffff00047882 */ /* 0x000fc60000000000 */
[----:B------:R-:W-:Y:S05]  /*dbb0*/  BRA.DIV UR4, `(.L_x_1549) ;  /* 0x0000001e04bc7947 */ /* 0x000fea000b800000 */
[----:B------:R-:W-:-:S13]  /*dbc0*/  ELECT P6, URZ, PT ;  /* 0x00000000003f782f */ /* 0x000fda00038c0000 */
.L_x_1611:
        /* <DEDUP_REMOVED lines=21> */
.L_x_1551:
[----:B-1----:R-:W-:Y:S02]  /*dd20*/  LEA R6, R16, UR40, 0x3 ;  /* 0x0000002810067c11 */ /* 0x002fe4000f8e18ff */
[----:B------:R-:W-:Y:S02]  /*dd30*/  SHF.L.U32 R3, R17, 0x1f, RZ ;  /* 0x0000001f11037819 */ /* 0x000fe400000006ff */
[----:B------:R-:W-:Y:S02]  /*dd40*/  ISETP.NE.AND P0, PT, R21, RZ, PT ;  /* 0x000000ff1500720c */ /* 0x000fe40003f05270 */
[----:B------:R-:W1:Y:S02]  /*dd50*/  SYNCS.PHASECHK.TRANS64.TRYWAIT P3, [R6+URZ+0x13280], R3 ;  /* 0x01328003060075a7 */ /* 0x000e64000806017f */
[----:B-1----:R-:W-:Y:S09]  /*dd60*/  @!P3 BRA `(.L_x_1552) ;  /* 0x0000001c0070b947 */ /* 0x002ff20003800000 */
.L_x_1612:
[----:B------:R-:W-:Y:S05]  /*dd70*/  @P0 BRA `(.L_x_1553) ;  /* 0x0000000000140947 */ /* 0x000fea0003800000 */
[----:B------:R-:W-:Y:S01]  /*dd80*/  ISETP.NE.AND P3, PT, R29, RZ, PT ;  /* 0x000000ff1d00720c */ /* 0x000fe20003f65270 */
[----:B--2---:R-:W-:-:S04]  /*dd90*/  IMAD.MOV.U32 R4, RZ, RZ, 0x2800 ;  /* 0x00002800ff047424 */ /* 0x004fc800078e00ff */
[----:B------:R3:W-:Y:S08]  /*dda0*/  SYNCS.ARRIVE.TRANS64 RZ, [R6+URZ+0x13270], R4 ;  /* 0x0132700406ff79a7 */ /* 0x0007f0000800003f */
[----:B------:R-:W-:Y:S05]  /*ddb0*/  @!P3 BRA `(.L_x_1553) ;  /* 0x000000000004b947 */ /* 0x000fea0003800000 */
[----:B------:R-:W-:Y:S01]  /*ddc0*/  BPT.TRAP 0x1 ;  /* 0x000000040000795c */ /* 0x000fe20000300000 */
.L_x_1553:
[----:B--2---:R-:W-:Y:S01]  /*ddd0*/  IMAD.U32 R5, RZ, RZ, UR40 ;  /* 0x00000028ff057e24 */ /* 0x004fe2000f8e00ff */
        /* <DEDUP_REMOVED lines=15> */
[----:B------:R-:W3:Y:S02]  /*ded0*/  SYNCS.PHASECHK.TRANS64.TRYWAIT P3, [R6+URZ+0x13240], R3 ;  /* 0x01324003060075a7 */ /* 0x000ee4000806017f */
[----:B--23--:R-:W-:Y:S05]  /*dee0*/  @!P3 BRA `(.L_x_1554) ;  /* 0x0000001c0024b947 */ /* 0x00cfea0003800000 */
.L_x_1613:
[----:B------:R-:W-:Y:S05]  /*def0*/  @P0 BRA `(.L_x_1555) ;  /* 0x0000000000140947 */ /* 0x000fea0003800000 */
[----:B------:R-:W-:Y:S01]  /*df00*/  ISETP.NE.AND P0, PT, R29, RZ, PT ;  /* 0x000000ff1d00720c */ /* 0x000fe20003f05270 */
[----:B-12---:R-:W-:-:S04]  /*df10*/  IMAD.MOV.U32 R3, RZ, RZ, 0x2800 ;  /* 0x00002800ff037424 */ /* 0x006fc800078e00ff */
[----:B------:R3:W-:Y:S08]  /*df20*/  SYNCS.ARRIVE.TRANS64 RZ, [R6+URZ+0x13230], R3 ;  /* 0x0132300306ff79a7 */ /* 0x0007f0000800003f */
[----:B------:R-:W-:Y:S05]  /*df30*/  @!P0 BRA `(.L_x_1555) ;  /* 0x0000000000048947 */ /* 0x000fea0003800000 */
[----:B------:R-:W-:Y:S01]  /*df40*/  BPT.TRAP 0x1 ;  /* 0x000000040000795c */ /* 0x000fe20000300000 */
.L_x_1555:
        /* <DEDUP_REMOVED lines=13> */
[----:B----4-:R-:W-:Y:S01]  /*e020*/  NOP ;  /* 0x0000000000007918 */ /* 0x010fe20000000000 */
.L_x_1550:
        /* <DEDUP_REMOVED lines=10> */
[----:B------:R-:W-:Y:S01]  /*e0d0*/  @P0 IMAD.MOV.U32 R0, RZ, RZ, 0x3000 ;  /* 0x00003000ff000424 */ /* 0x000fe200078e00ff */
[----:B------:R-:W-:Y:S01]  /*e0e0*/  UMOV UR11, UR37 ;  /* 0x00000025000b7c82 */ /* 0x000fe20008000000 */
[----:B------:R-:W-:Y:S01]  /*e0f0*/  UMOV UR12, UR38 ;  /* 0x00000026000c7c82 */ /* 0x000fe20008000000 */
[----:B------:R-:W-:Y:S01]  /*e100*/  UMOV UR13, UR39 ;  /* 0x00000027000d7c82 */ /* 0x000fe20008000000 */
[----:B------:R4:W-:Y:S01]  /*e110*/  @P0 SYNCS.ARRIVE.TRANS64 RZ, [UR40+0x13200], R0 ;  /* 0x01320000ffff09a7 */ /* 0x0009e20008000028 */
[----:B------:R4:W-:Y:S01]  /*e120*/  UTMALDG.4D [UR8], [UR4], desc[UR6] ;  /* 0x00000608040075b4 */ /* 0x0009e20008019000 */
[----:B------:R-:W-:Y:S02]  /*e130*/  NOP ;  /* 0x0000000000007918 */ /* 0x000fe40000000000 */
.L_x_1548:
[----:B------:R-:W-:Y:S01]  /*e140*/  VIADD R27, R27, 0x1 ;  /* 0x000000011b1b7836 */ /* 0x000fe20000000000 */
[----:B------:R-:W-:Y:S04]  /*e150*/  BSSY B0, `(.L_x_1556) ;  /* 0x0000007000007945 */ /* 0x000fe80003800000 */
[----:B----4-:R-:W-:-:S04]  /*e160*/  LEA.HI R0, R27, R27, RZ, 0x1 ;  /* 0x0000001b1b007211 */ /* 0x010fc800078f08ff */
[----:B------:R-:W-:-:S05]  /*e170*/  LOP3.LUT R0, R0, 0xfffffffe, RZ, 0xc0, !PT ;  /* 0xfffffffe00007812 */ /* 0x000fca00078ec0ff */
[----:B------:R-:W-:-:S05]  /*e180*/  IMAD.IADD R0, R27, 0x1, -R0 ;  /* 0x000000011b007824 */ /* 0x000fca00078e0a00 */
[----:B------:R-:W-:-:S04]  /*e190*/  SHF.L.U32 R0, R0, 0x1f, RZ ;  /* 0x0000001f00007819 */ /* 0x000fc800000006ff */
[----:B------:R-:W4:Y:S02]  /*e1a0*/  SYNCS.PHASECHK.TRANS64.TRYWAIT P0, [UR40+0x13220], R0 ;  /* 0x01322000ff0075a7 */ /* 0x000f240008000168 */
[----:B----4-:R-:W-:Y:S05]  /*e1b0*/  @!P0 BRA `(.L_x_1557) ;  /* 0x0000001800848947 */ /* 0x010fea0003800000 */
.L_x_1614:
[----:B------:R-:W-:Y:S05]  /*e1c0*/  BSYNC B0 ;  /* 0x0000000000007941 */ /* 0x000fea0003800000 */
.L_x_1556:
[----:B------:R-:W-:-:S06]  /*e1d0*/  UISETP.GE.AND UP0, UPT, UR41, 0x2, UPT ;  /* 0x000000022900788c */ /* 0x000fcc000bf06270 */
[----:B------:R-:W-:-:S13]  /*e1e0*/  PLOP3.LUT P0, PT, PT, PT, UP0, 0x80, 0x0 ;  /* 0x000000000000781c */ /* 0x000fda0003f0f008 */
[----:B------:R-:W-:Y:S05]  /*e1f0*/  @!P0 BRA `(.L_x_1558) ;  /* 0x0000000800b88947 */ /* 0x000fea0003800000 */
[----:B------:R-:W-:Y:S01]  /*e200*/  UIADD3 UR4, UR41, -0x2, URZ ;  /* 0xfffffffe29047890 */ /* 0x000fe2000fffe03f */
[----:B------:R-:W-:Y:S02]  /*e210*/  IMAD.MOV.U32 R7, RZ, RZ, R17 ;  /* 0x000000ffff077224 */ /* 0x000fe400078e0011 */
[----:B-123--:R-:W-:-:S03]  /*e220*/  IMAD.MOV.U32 R6, RZ, RZ, R16 ;  /* 0x000000ffff067224 */ /* 0x00efc600078e0010 */
[----:B------:R-:W-:-:S07]  /*e230*/  IMAD.U32 R0, RZ, RZ, UR4 ;  /* 0x00000004ff007e24 */ /* 0x000fce000f8e00ff */
.L_x_1578:
[----:B------:R-:W-:Y:S01]  /*e240*/  VIADD R16, R6, 0x1 ;  /* 0x0000000106107836 */ /* 0x000fe20000000000 */
[----:B------:R-:W-:Y:S05]  /*e250*/  YIELD ;  /* 0x0000000000007946 */ /* 0x000fea0003800000 */
[----:B------:R-:W-:Y:S01]  /*e260*/  ISETP.NE.AND P0, PT, R16, 0x2, PT ;  /* 0x000000021000780c */ /* 0x000fe20003f05270 */
[----:B------:R-:W-:Y:S03]  /*e270*/  BSSY B0, `(.L_x_1559) ;  /* 0x0000061000007945 */ /* 0x000fe60003800000 */
[----:B------:R-:W-:-:S02]  /*e280*/  SEL R4, RZ, 0x1, P0 ;  /* 0x00000001ff047807 */ /* 0x000fc40000000000 */
[----:B------:R-:W-:Y:S02]  /*e290*/  SEL R16, R16, RZ, P0 ;  /* 0x000000ff10107207 */ /* 0x000fe40000000000 */
[----:B------:R-:W-:Y:S01]  /*e2a0*/  LOP3.LUT R17, R7, R4, RZ, 0x3c, !PT ;  /* 0x0000000407117212 */ /* 0x000fe200078e3cff */
[----:B-1--4-:R-:W-:Y:S06]  /*e2b0*/  @!P6 BRA `(.L_x_1560) ;  /* 0x000000040070e947 */ /* 0x012fec0003800000 */
[----:B------:R-:W-:Y:S01]  /*e2c0*/  IMAD.MOV.U32 R9, RZ, RZ, R0 ;  /* 0x000000ffff097224 */ /* 0x000fe200078e0000 */
[----:B------:R-:W-:Y:S06]  /*e2d0*/  @!P1 BRA `(.L_x_1561) ;  /* 0x00000000004c9947 */ /* 0x000fec0003800000 */
[----:B------:R-:W1:Y:S01]  /*e2e0*/  LDC R9, c[0x0][0x41c] ;  /* 0x00010700ff097b82 */ /* 0x000e620000000800 */
[----:B------:R-:W-:Y:S01]  /*e2f0*/  IMAD.MOV.U32 R11, RZ, RZ, R0 ;  /* 0x000000ffff0b7224 */ /* 0x000fe200078e0000 */
[----:B------:R-:W-:Y:S02]  /*e300*/  ULDC.64 UR4, c[0x0][0x408] ;  /* 0x0001020000047ab9 */ /* 0x000fe40000000a00 */
[----:B------:R-:W-:-:S04]  /*e310*/  IMAD R5, R20, UR4, RZ ;  /* 0x0000000414057c24 */ /* 0x000fc8000f8e02ff */
[----:B------:R-:W-:Y:S01]  /*e320*/  IMAD R5, R18, UR5, R5 ;  /* 0x0000000512057c24 */ /* 0x000fe2000f8e0205 */
[----:B-1----:R-:W-:-:S13]  /*e330*/  ISETP.NE.AND P0, PT, R9, 0x1, PT ;  /* 0x000000010900780c */ /* 0x002fda0003f05270 */
[----:B------:R-:W1:Y:S02]  /*e340*/  @P0 LDC.64 R2, c[0x0][0x420] ;  /* 0x00010800ff020b82 */ /* 0x000e640000000a00 */
[----:B-1----:R-:W-:-:S05]  /*e350*/  @P0 IMAD.HI.U32 R2, R0, R2, RZ ;  /* 0x0000000200020227 */ /* 0x002fca00078e00ff */
        /* <DEDUP_REMOVED lines=11> */
.L_x_1561:
[----:B------:R-:W2:Y:S01]  /*e410*/  S2R R3, SR_TID.X ;  /* 0x0000000000037919 */ /* 0x000ea20000002100 */
[----:B-1----:R-:W-:Y:S01]  /*e420*/  SHF.L.U32 R4, R17, 0x1f, RZ ;  /* 0x0000001f11047819 */ /* 0x002fe200000006ff */
[----:B------:R-:W-:Y:S01]  /*e430*/  BSSY B1, `(.L_x_1562) ;  /* 0x0000006000017945 */ /* 0x000fe20003800000 */
[----:B--2---:R-:W-:Y:S02]  /*e440*/  LOP3.LUT R5, R3, 0x7f, RZ, 0xc0, !PT ;  /* 0x0000007f03057812 */ /* 0x004fe400078ec0ff */
[----:B------:R-:W-:Y:S02]  /*e450*/  LEA R3, R16, UR40, 0x3 ;  /* 0x0000002810037c11 */ /* 0x000fe4000f8e18ff */
[----:B------:R-:W-:Y:S02]  /*e460*/  ISETP.NE.AND P3, PT, R5, RZ, PT ;  /* 0x000000ff0500720c */ /* 0x000fe40003f65270 */
[----:B------:R-:W1:Y:S02]  /*e470*/  SYNCS.PHASECHK.TRANS64.TRYWAIT P0, [R3+URZ+0x13280], R4 ;  /* 0x01328004030075a7 */ /* 0x000e64000800017f */
[----:B-1----:R-:W-:Y:S09]  /*e480*/  @!P0 BRA `(.L_x_1563) ;  /* 0x0000001400e88947 */ /* 0x002ff20003800000 */
.L_x_1615:
[----:B------:R-:W-:Y:S05]  /*e490*/  BSYNC B1 ;  /* 0x0000000000017941 */ /* 0x000fea0003800000 */
.L_x_1562:
[----:B------:R-:W-:Y:S04]  /*e4a0*/  BSSY B1, `(.L_x_1564) ;  /* 0x0000007000017945 */ /* 0x000fe80003800000 */
[----:B------:R-:W-:Y:S05]  /*e4b0*/  @P3 BRA `(.L_x_1565) ;  /* 0x0000000000143947 */ /* 0x000fea0003800000 */
[----:B------:R-:W-:Y:S01]  /*e4c0*/  ISETP.NE.AND P0, PT, R29, RZ, PT ;  /* 0x000000ff1d00720c */ /* 0x000fe20003f05270 */
[----:B------:R-:W-:-:S04]  /*e4d0*/  IMAD.MOV.U32 R8, RZ, RZ, 0x2800 ;  /* 0x00002800ff087424 */ /* 0x000fc800078e00ff */
[----:B------:R2:W-:Y:S08]  /*e4e0*/  SYNCS.ARRIVE.TRANS64 RZ, [R3+URZ+0x13270], R8 ;  /* 0x0132700803ff79a7 */ /* 0x0005f0000800003f */
[----:B------:R-:W-:Y:S05]  /*e4f0*/  @!P0 BRA `(.L_x_1565) ;  /* 0x0000000000048947 */ /* 0x000fea0003800000 */
[----:B------:R-:W-:Y:S01]  /*e500*/  BPT.TRAP 0x1 ;  /* 0x000000040000795c */ /* 0x000fe20000300000 */
.L_x_1565:
[----:B------:R-:W-:Y:S05]  /*e510*/  BSYNC B1 ;  /* 0x0000000000017941 */ /* 0x000fea0003800000 */
.L_x_1564:
[----:B------:R-:W-:Y:S01]  /*e520*/  IMAD.MOV.U32 R11, RZ, RZ, RZ ;  /* 0x000000ffff0b7224 */ /* 0x000fe200078e00ff */
[----:B------:R-:W-:Y:S01]  /*e530*/  R2UR UR12, R19 ;  /* 0x00000000130c72ca */ /* 0x000fe200000e0000 */
[----:B------:R-:W-:Y:S01]  /*e540*/  IMAD.U32 R5, RZ, RZ, UR40 ;  /* 0x00000028ff057e24 */ /* 0x000fe2000f8e00ff */
[----:B------:R-:W-:Y:S01]  /*e550*/  UIADD3 UR4, UP0, UR44, 0x470, URZ ;  /* 0x000004702c047890 */ /* 0x000fe2000ff1e03f */
[----:B------:R-:W-:Y:S01]  /*e560*/  PLOP3.LUT P0, PT, PT, PT, PT, 0x80, 0x0 ;  /* 0x000000000000781c */ /* 0x000fe20003f0f070 */
[----:B------:R-:W-:Y:S01]  /*e570*/  IMAD R9, R9, 0xa0, RZ ;  /* 0x000000a009097824 */ /* 0x000fe200078e02ff */
[----:B------:R-:W-:Y:S01]  /*e580*/  R2UR UR10, R11 ;  /* 0x000000000b0a72ca */ /* 0x000fe200000e0000 */
[----:B--2---:R-:W-:Y:S01]  /*e590*/  IMAD R8, R16, 0x2800, R5 ;  /* 0x0000280010087824 */ /* 0x004fe200078e0205 */
[----:B------:R-:W-:Y:S01]  /*e5a0*/  UIADD3.X UR5, URZ, UR45, URZ, UP0, !UPT ;  /* 0x0000002d3f057290 */ /* 0x000fe200087fe43f */
[----:B------:R-:W-:Y:S01]  /*e5b0*/  VIADD R10, R3, 0x13270 ;  /* 0x00013270030a7836 */ /* 0x000fe20000000000 */
[----:B------:R-:W-:Y:S01]  /*e5c0*/  UMOV UR6, 0x0 ;  /* 0x0000000000067882 */ /* 0x000fe20000000000 */
[----:B------:R-:W-:Y:S01]  /*e5d0*/  VIADD R5, R8, 0x6000 ;  /* 0x0000600008057836 */ /* 0x000fe20000000000 */
[----:B------:R-:W-:-:S09]  /*e5e0*/  UMOV UR7, 0x14f00000 ;  /* 0x14f0000000077882 */ /* 0x000fd20000000000 */
.L_x_1566:
        /* <DEDUP_REMOVED lines=12> */
.L_x_1616:
[----:B------:R-:W-:Y:S05]  /*e6b0*/  BSYNC B1 ;  /* 0x0000000000017941 */ /* 0x000fea0003800000 */
.L_x_1567:
[----:B------:R-:W-:Y:S01]  /*e6c0*/  BSSY B1, `(.L_x_1569) ;  /* 0x0000009000017945 */ /* 0x000fe20003800000 */
[----:B-12---:R-:W-:Y:S02]  /*e6d0*/  IMAD.MOV.U32 R4, RZ, RZ, 0x0 ;  /* 0x00000000ff047424 */ /* 0x006fe400078e00ff */
[----:B------:R-:W-:Y:S01]  /*e6e0*/  IMAD.MOV.U32 R5, RZ, RZ, 0x14f00000 ;  /* 0x14f00000ff057424 */ /* 0x000fe200078e00ff */
[----:B------:R-:W-:Y:S06]  /*e6f0*/  @P3 BRA `(.L_x_1570) ;  /* 0x0000000000143947 */ /* 0x000fec0003800000 */
[----:B------:R-:W-:Y:S01]  /*e700*/  ISETP.NE.AND P0, PT, R29, RZ, PT ;  /* 0x000000ff1d00720c */ /* 0x000fe20003f05270 */
[----:B------:R-:W-:-:S04]  /*e710*/  IMAD.MOV.U32 R10, RZ, RZ, 0x2800 ;  /* 0x00002800ff0a7424 */ /* 0x000fc800078e00ff */
[----:B------:R1:W-:Y:S08]  /*e720*/  SYNCS.ARRIVE.TRANS64 RZ, [R3+URZ+0x13230], R10 ;  /* 0x0132300a03ff79a7 */ /* 0x0003f0000800003f */
[----:B------:R-:W-:Y:S05]  /*e730*/  @!P0 BRA `(.L_x_1570) ;  /* 0x0000000000048947 */ /* 0x000fea0003800000 */
[----:B------:R-:W-:Y:S01]  /*e740*/  BPT.TRAP 0x1 ;  /* 0x000000040000795c */ /* 0x000fe20000300000 */
.L_x_1570:
[----:B------:R-:W-:Y:S05]  /*e750*/  BSYNC B1 ;  /* 0x0000000000017941 */ /* 0x000fea0003800000 */
.L_x_1569:
[----:B------:R-:W-:Y:S01]  /*e760*/  R2UR UR6, R4 ;  /* 0x00000000040672ca */ /* 0x000fe200000e0000 */
[----:B------:R-:W-:Y:S01]  /*e770*/  UIADD3 UR4, UP0, UR44, 0x370, URZ ;  /* 0x000003702c047890 */ /* 0x000fe2000ff1e03f */
[----:B------:R-:W-:Y:S01]  /*e780*/  R2UR UR7, R5 ;  /* 0x00000000050772ca */ /* 0x000fe200000e0000 */
[----:B------:R-:W-:Y:S01]  /*e790*/  VIADD R8, R8, 0xe000 ;  /* 0x0000e00008087836 */ /* 0x000fe20000000000 */
[----:B------:R-:W-:Y:S01]  /*e7a0*/  R2UR UR10, R11 ;  /* 0x000000000b0a72ca */ /* 0x000fe200000e0000 */
[----:B-1----:R-:W-:Y:S01]  /*e7b0*/  VIADD R3, R3, 0x13230 ;  /* 0x0001323003037836 */ /* 0x002fe20000000000 */
[----:B------:R-:W-:Y:S01]  /*e7c0*/  R2UR UR12, R19 ;  /* 0x00000000130c72ca */ /* 0x000fe200000e0000 */
[----:B------:R-:W-:Y:S01]  /*e7d0*/  UIADD3.X UR5, URZ, UR45, URZ, UP0, !UPT ;  /* 0x0000002d3f057290 */ /* 0x000fe200087fe43f */
[----:B------:R-:W-:-:S13]  /*e7e0*/  PLOP3.LUT P0, PT, PT, PT, PT, 0x80, 0x0 ;  /* 0x000000000000781c */ /* 0x000fda0003f0f070 */
.L_x_1571:
        /* <DEDUP_REMOVED lines=9> */
.L_x_1560:
[----:B------:R-:W-:Y:S05]  /*e880*/  BSYNC B0 ;  /* 0x0000000000007941 */ /* 0x000fea0003800000 */
.L_x_1559:
[----:B------:R-:W-:-:S13]  /*e890*/  ISETP.NE.AND P0, PT, R28, 0x3, PT ;  /* 0x000000031c00780c */ /* 0x000fda0003f05270 */
[----:B------:R-:W-:Y:S05]  /*e8a0*/  @!P0 BRA `(.L_x_1572) ;  /* 0x0000000000048947 */ /* 0x000fea0003800000 */
[----:B------:R-:W-:Y:S01]  /*e8b0*/  BPT.TRAP 0x1 ;  /* 0x000000040000795c */ /* 0x000fe20000300000 */
.L_x_1572:
[----:B------:R-:W-:Y:S01]  /*e8c0*/  LOP3.LUT R3, R7, 0x1, RZ, 0x3c, !PT ;  /* 0x0000000107037812 */ /* 0x000fe200078e3cff */
[----:B------:R-:W-:Y:S01]  /*e8d0*/  BSSY B0, `(.L_x_1573) ;  /* 0x0000006000007945 */ /* 0x000fe20003800000 */
[----:B------:R-:W-:Y:S02]  /*e8e0*/  LEA R12, R6, UR40, 0x3 ;  /* 0x00000028060c7c11 */ /* 0x000fe4000f8e18ff */
[----:B------:R-:W-:Y:S02]  /*e8f0*/  SHF.L.U32 R3, R3, 0x1f, RZ ;  /* 0x0000001f03037819 */ /* 0x000fe400000006ff */
[----:B------:R-:W-:Y:S02]  /*e900*/  ISETP.NE.AND P0, PT, R25, 0x3, PT ;  /* 0x000000031900780c */ /* 0x000fe40003f05270 */
[----:B------:R-:W1:Y:S02]  /*e910*/  SYNCS.PHASECHK.TRANS64.TRYWAIT P3, [R12+URZ+0x13270], R3 ;  /* 0x013270030c0075a7 */ /* 0x000e64000806017f */
[----:B-1----:R-:W-:Y:S09]  /*e920*/  @!P3 BRA `(.L_x_1574) ;  /* 0x0000001000e8b947 */ /* 0x002ff20003800000 */
.L_x_1617:
[----:B------:R-:W-:Y:S05]  /*e930*/  BSYNC B0 ;  /* 0x0000000000007941 */ /* 0x000fea0003800000 */
.L_x_1573:
[----:B------:R-:W-:Y:S05]  /*e940*/  @!P0 BRA `(.L_x_1575) ;  /* 0x0000000000048947 */ /* 0x000fea0003800000 */
[----:B------:R-:W-:Y:S01]  /*e950*/  BPT.TRAP 0x1 ;  /* 0x000000040000795c */ /* 0x000fe20000300000 */
.L_x_1575:
[----:B-1----:R-:W-:Y:S01]  /*e960*/  SHF.L.U32 R3, R7, 0x1f, RZ ;  /* 0x0000001f07037819 */ /* 0x002fe200000006ff */
[----:B------:R-:W-:-:S03]  /*e970*/  IMAD R10, R6, 0x2800, RZ ;  /* 0x00002800060a7824 */ /* 0x000fc600078e02ff */
[----:B------:R-:W1:Y:S02]  /*e980*/  SYNCS.PHASECHK.TRANS64.TRYWAIT P3, [R12+URZ+0x13260], R3 ;  /* 0x013260030c0075a7 */ /* 0x000e64000806017f */
[----:B-1----:R-:W-:Y:S05]  /*e990*/  @!P3 BRA `(.L_x_1576) ;  /* 0x0000001000e0b947 */ /* 0x002fea0003800000 */
.L_x_1618:
[C---:B-1----:R-:W-:Y:S01]  /*e9a0*/  LOP3.LUT R3, R10.reuse, R23, RZ, 0xfc, !PT ;  /* 0x000000170a037212 */ /* 0x042fe200078efcff */
[----:B------:R-:W-:Y:S05]  /*e9b0*/  WARPSYNC.ALL ;  /* 0x0000000000007948 */ /* 0x000fea0003800000 */
[----:B------:R-:W1:Y:S01]  /*e9c0*/  LDSM.16.MT88.4 R4, [R3+UR40+0x6000] ;  /* 0x006000280304783b */ /* 0x000e620008004200 */
[----:B------:R-:W-:-:S05]  /*e9d0*/  LOP3.LUT R13, R10, R22, RZ, 0xfc, !PT ;  /* 0x000000160a0d7212 */ /* 0x000fca00078efcff */
[----:B------:R-:W-:Y:S01]  /*e9e0*/  VIADD R13, R13, UR40 ;  /* 0x000000280d0d7c36 */ /* 0x000fe20008000000 */
[C-C-:B-1----:R-:W-:Y:S02]  /*e9f0*/  PRMT R8, R4.reuse, 0x6420, R5.reuse ;  /* 0x0000642004087816 */ /* 0x142fe40000000005 */
[----:B------:R-:W-:Y:S02]  /*ea00*/  PRMT R9, R4, 0x7531, R5 ;  /* 0x0000753104097816 */ /* 0x000fe40000000005 */
[C-C-:B------:R-:W-:Y:S02]  /*ea10*/  PRMT R10, R6.reuse, 0x6420, R7.reuse ;  /* 0x00006420060a7816 */ /* 0x140fe40000000007 */
[----:B------:R-:W-:-:S05]  /*ea20*/  PRMT R11, R6, 0x7531, R7 ;  /* 0x00007531060b7816 */ /* 0x000fca0000000007 */
[----:B------:R-:W-:Y:S04]  /*ea30*/  STSM.16.M88.4 [R13+0x1000], R8 ;  /* 0x001000080d007844 */ /* 0x000fe80000000200 */
[----:B------:R-:W1:Y:S02]  /*ea40*/  LDSM.16.MT88.4 R4, [R3+UR40+0x6800] ;  /* 0x006800280304783b */ /* 0x000e640008004200 */
[C-C-:B-1----:R-:W-:Y:S02]  /*ea50*/  PRMT R8, R4.reuse, 0x6420, R5.reuse ;  /* 0x0000642004087816 */ /* 0x142fe40000000005 */
[----:B------:R-:W-:Y:S02]  /*ea60*/  PRMT R9, R4, 0x7531, R5 ;  /* 0x0000753104097816 */ /* 0x000fe40000000005 */
[----:B------:R-:W-:-:S02]  /*ea70*/  PRMT R10, R6, 0x6420, R7 ;  /* 0x00006420060a7816 */ /* 0x000fc40000000007 */
        /* <DEDUP_REMOVED lines=25> */
[----:B--2---:R-:W2:Y:S01]  /*ec10*/  FENCE.VIEW.ASYNC.S ;  /* 0x00000000000073c6 */ /* 0x004ea20000000000 */
[----:B------:R-:W-:Y:S05]  /*ec20*/  @!P0 BRA `(.L_x_1577) ;  /* 0x0000000000048947 */ /* 0x000fea0003800000 */
[----:B------:R-:W-:Y:S01]  /*ec30*/  BPT.TRAP 0x1 ;  /* 0x000000040000795c */ /* 0x000fe20000300000 */
.L_x_1577:
[----:B--2---:R4:W-:Y:S01]  /*ec40*/  SYNCS.ARRIVE.TRANS64.A1T0 RZ, [R12+URZ+0x13250], RZ ;  /* 0x013250ff0cff79a7 */ /* 0x0049e2000810003f */
[----:B------:R-:W-:Y:S01]  /*ec50*/  BAR.SYNC.DEFER_BLOCKING 0x2, 0x80 ;  /* 0x0082000000007b1d */ /* 0x000fe20000010000 */
[----:B------:R-:W-:Y:S01]  /*ec60*/  ISETP.GT.AND P0, PT, R0, RZ, PT ;  /* 0x000000ff0000720c */ /* 0x000fe20003f04270 */
[----:B------:R-:W-:Y:S01]  /*ec70*/  @!P2 VIADD R3, R12, 0x13280 ;  /* 0x000132800c03a836 */ /* 0x000fe20000000000 */
[----:B------:R-:W-:Y:S01]  /*ec80*/  IADD3 R0, R0, -0x1, RZ ;  /* 0xffffffff00007810 */ /* 0x000fe20007ffe0ff */
[----:B------:R-:W-:Y:S02]  /*ec90*/  IMAD.MOV.U32 R7, RZ, RZ, R17 ;  /* 0x000000ffff077224 */ /* 0x000fe400078e0011 */
[----:B------:R-:W-:Y:S01]  /*eca0*/  IMAD.MOV.U32 R6, RZ, RZ, R16 ;  /* 0x000000ffff067224 */ /* 0x000fe200078e0010 */
[----:B------:R-:W-:-:S04]  /*ecb0*/  @!P2 PRMT R3, RZ, 0x654, R3 ;  /* 0x00000654ff03a816 */ /* 0x000fc80000000003 */
[----:B------:R4:W-:Y:S03]  /*ecc0*/  @!P2 SYNCS.ARRIVE.TRANS64.RED.A1T0 RZ, [R3+URZ], RZ ;  /* 0x000000ff03ffa9a7 */ /* 0x0009e6000810043f */
[----:B------:R-:W-:Y:S05]  /*ecd0*/  @P0 BRA `(.L_x_1578) ;  /* 0xfffffff400580947 */ /* 0x000fea000383ffff */
.L_x_1558:
[----:B------:R-:W-:Y:S01]  /*ece0*/  BSSY B0, `(.L_x_1579) ;  /* 0x000000f000007945 */ /* 0x000fe20003800000 */
[----:B------:R-:W-:-:S03]  /*ecf0*/  ISETP.NE.AND P1, PT, R28, 0x3, PT ;  /* 0x000000031c00780c */ /* 0x000fc60003f25270 */
[----:B------:R-:W-:Y:S10]  /*ed00*/  @P2 BRA `(.L_x_1580) ;  /* 0x0000000000302947 */ /* 0x000ff40003800000 */
[----:B------:R-:W5:Y:S01]  /*ed10*/  S2R R7, SR_LANEID ;  /* 0x0000000000077919 */ /* 0x000f620000000000 */
[----:B------:R-:W-:Y:S01]  /*ed20*/  VOTEU.ANY UR4, UPT, PT ;  /* 0x0000000000047886 */ /* 0x000fe200038e0100 */
[----:B-1234-:R-:W1:Y:S01]  /*ed30*/  LDC.64 R2, c[0x0][0xdf0] ;  /* 0x00037c00ff027b82 */ /* 0x01ee620000000a00 */
[----:B------:R-:W5:Y:S08]  /*ed40*/  FLO.U32 R0, UR4 ;  /* 0x0000000400007d00 */ /* 0x000f7000080e0000 */
[----:B------:R-:W1:Y:S01]  /*ed50*/  POPC R5, UR4 ;  /* 0x0000000400057d09 */ /* 0x000e620008000000 */
[----:B-----5:R-:W-:-:S13]  /*ed60*/  ISETP.EQ.U32.AND P0, PT, R0, R7, PT ;  /* 0x000000070000720c */ /* 0x020fda0003f02070 */
[----:B-1----:R-:W2:Y:S01]  /*ed70*/  @P0 ATOMG.E.ADD.STRONG.GPU PT, R3, desc[UR46][R2.64], R5 ;  /* 0x00000005020309a8 */ /* 0x002ea200081ee1ee */
[----:B------:R-:W1:Y:S02]  /*ed80*/  S2R R4, SR_LTMASK ;  /* 0x0000000000047919 */ /* 0x000e640000003900 */
[----:B-1----:R-:W-:-:S04]  /*ed90*/  LOP3.LUT R4, R4, UR4, RZ, 0xc0, !PT ;  /* 0x0000000404047c12 */ /* 0x002fc8000f8ec0ff */
[----:B------:R-:W1:Y:S01]  /*eda0*/  POPC R7, R4 ;  /* 0x0000000400077309 */ /* 0x000e620000000000 */
[----:B--2---:R-:W1:Y:S02]  /*edb0*/  SHFL.IDX PT, R0, R3, R0, 0x1f ;  /* 0x00001f0003007589 */ /* 0x004e6400000e0000 */
[----:B-1----:R-:W-:-:S07]  /*edc0*/  IADD3 R24, R0, UR42, R7 ;  /* 0x0000002a00187c10 */ /* 0x002fce000fffe007 */
.L_x_1580:
[----:B------:R-:W-:Y:S05]  /*edd0*/  BSYNC B0 ;  /* 0x0000000000007941 */ /* 0x000fea0003800000 */
.L_x_1579:
[----:B------:R-:W-:Y:S05]  /*ede0*/  @!P1 BRA `(.L_x_1581) ;  /* 0x0000000000049947 */ /* 0x000fea0003800000 */
[----:B------:R-:W-:Y:S01]  /*edf0*/  BPT.TRAP 0x1 ;  /* 0x000000040000795c */ /* 0x000fe20000300000 */
.L_x_1581:
[----:B-1234-:R-:W-:Y:S01]  /*ee00*/  LOP3.LUT R3, R17, 0x1, RZ, 0x3c, !PT ;  /* 0x0000000111037812 */ /* 0x01efe200078e3cff */
[----:B------:R-:W-:Y:S01]  /*ee10*/  BSSY B0, `(.L_x_1582) ;  /* 0x0000006000007945 */ /* 0x000fe20003800000 */
[----:B------:R-:W-:Y:S02]  /*ee20*/  LEA R2, R16, UR40, 0x3 ;  /* 0x0000002810027c11 */ /* 0x000fe4000f8e18ff */
[----:B------:R-:W-:Y:S02]  /*ee30*/  SHF.L.U32 R3, R3, 0x1f, RZ ;  /* 0x0000001f03037819 */ /* 0x000fe400000006ff */
[----:B------:R-:W-:Y:S02]  /*ee40*/  ISETP.NE.AND P1, PT, R25, 0x3, PT ;  /* 0x000000031900780c */ /* 0x000fe40003f25270 */
[----:B------:R-:W1:Y:S02]  /*ee50*/  SYNCS.PHASECHK.TRANS64.TRYWAIT P0, [R2+URZ+0x13270], R3 ;  /* 0x01327003020075a7 */ /* 0x000e64000800017f */
[----:B-1----:R-:W-:Y:S09]  /*ee60*/  @!P0 BRA `(.L_x_1583) ;  /* 0x0000000c00c08947 */ /* 0x002ff20003800000 */
.L_x_1619:
[----:B------:R-:W-:Y:S05]  /*ee70*/  BSYNC B0 ;  /* 0x0000000000007941 */ /* 0x000fea0003800000 */
.L_x_1582:
[----:B------:R-:W-:Y:S05]  /*ee80*/  @!P1 BRA `(.L_x_1584) ;  /* 0x0000000000049947 */ /* 0x000fea0003800000 */
[----:B------:R-:W-:Y:S01]  /*ee90*/  BPT.TRAP 0x1 ;  /* 0x000000040000795c */ /* 0x000fe20000300000 */
.L_x_1584:
[----:B------:R-:W-:Y:S01]  /*eea0*/  SHF.L.U32 R5, R17, 0x1f, RZ ;  /* 0x0000001f11057819 */ /* 0x000fe200000006ff */
[----:B-1----:R-:W-:-:S03]  /*eeb0*/  IMAD R3, R16, 0x2800, RZ ;  /* 0x0000280010037824 */ /* 0x002fc600078e02ff */
[----:B------:R-:W1:Y:S02]  /*eec0*/  SYNCS.PHASECHK.TRANS64.TRYWAIT P0, [R2+URZ+0x13260], R5 ;  /* 0x01326005020075a7 */ /* 0x000e64000800017f */
[----:B------:R-:W-:Y:S01]  /*eed0*/  LOP3.LUT R0, R3, R23, RZ, 0xfc, !PT ;  /* 0x0000001703007212 */ /* 0x000fe200078efcff */
[----:B-1----:R-:W-:Y:S06]  /*eee0*/  @!P0 BRA `(.L_x_1585) ;  /* 0x0000000c00b48947 */ /* 0x002fec0003800000 */
.L_x_1620:
[----:B------:R-:W-:Y:S05]  /*eef0*/  WARPSYNC.ALL ;  /* 0x0000000000007948 */ /* 0x000fea0003800000 */
[----:B-1----:R-:W1:Y:S01]  /*ef00*/  LDSM.16.MT88.4 R4, [R0+UR40+0x6000] ;  /* 0x006000280004783b */ /* 0x002e620008004200 */
        /* <DEDUP_REMOVED lines=39> */
.L_x_1586:
[----:B--2---:R-:W-:Y:S01]  /*f180*/  SYNCS.ARRIVE.TRANS64.A1T0 RZ, [R2+URZ+0x13250], RZ ;  /* 0x013250ff02ff79a7 */ /* 0x004fe2000810003f */
[----:B------:R-:W-:Y:S02]  /*f190*/  @!P2 VIADD R0, R2, 0x13280 ;  /* 0x000132800200a836 */ /* 0x000fe40000000000 */
[----:B------:R-:W-:-:S03]  /*f1a0*/  VIADD R16, R16, 0x1 ;  /* 0x0000000110107836 */ /* 0x000fc60000000000 */
[----:B------:R-:W-:Y:S01]  /*f1b0*/  @!P2 PRMT R0, RZ, 0x654, R0 ;  /* 0x00000654ff00a816 */ /* 0x000fe20000000000 */
[----:B------:R-:W-:Y:S01]  /*f1c0*/  BAR.SYNC.DEFER_BLOCKING 0x2, 0x80 ;  /* 0x0082000000007b1d */ /* 0x000fe20000010000 */
[----:B------:R-:W-:-:S04]  /*f1d0*/  ISETP.NE.AND P0, PT, R16, 0x2, PT ;  /* 0x000000021000780c */ /* 0x000fc80003f05270 */
[----:B------:R-:W-:Y:S01]  /*f1e0*/  SEL R16, R16, RZ, P0 ;  /* 0x000000ff10107207 */ /* 0x000fe20000000000 */
[----:B------:R2:W-:Y:S02]  /*f1f0*/  @!P2 SYNCS.ARRIVE.TRANS64.RED.A1T0 RZ, [R0+URZ], RZ ;  /* 0x000000ff00ffa9a7 */ /* 0x0005e4000810043f */
[----:B--2---:R-:W-:-:S04]  /*f200*/  SEL R0, RZ, 0x1, P0 ;  /* 0x00000001ff007807 */ /* 0x004fc80000000000 */
[----:B------:R-:W-:-:S07]  /*f210*/  LOP3.LUT R17, R17, R0, RZ, 0x3c, !PT ;  /* 0x0000000011117212 */ /* 0x000fce00078e3cff */
.L_x_1542:
[----:B------:R-:W-:Y:S05]  /*f220*/  BSYNC B6 ;  /* 0x0000000000067941 */ /* 0x000fea0003800000 */
.L_x_1540:
[----:B------:R-:W2:Y:S02]  /*f230*/  LDL R0, [R1+0x4] ;  /* 0x0000040001007983 */ /* 0x000ea40000100800 */
[----:B--2---:R-:W-:-:S13]  /*f240*/  ISETP.NE.AND P0, PT, R0, RZ, PT ;  /* 0x000000ff0000720c */ /* 0x004fda0003f05270 */
        /* <DEDUP_REMOVED lines=8> */
.L_x_1587:
[----:B------:R-:W2:Y:S01]  /*f2d0*/  S2R R0, SR_TID.X ;  /* 0x0000000000007919 */ /* 0x000ea20000002100 */
[----:B------:R-:W-:Y:S01]  /*f2e0*/  BAR.SYNC.DEFER_BLOCKING 0x4, 0x200 ;  /* 0x0108000000007b1d */ /* 0x000fe20000010000 */
[----:B--2---:R-:W-:-:S04]  /*f2f0*/  LOP3.LUT R0, R0, 0x7f, RZ, 0xc0, !PT ;  /* 0x0000007f00007812 */ /* 0x004fc800078ec0ff */
[----:B------:R-:W-:-:S13]  /*f300*/  ISETP.NE.AND P0, PT, R0, RZ, PT ;  /* 0x000000ff0000720c */ /* 0x000fda0003f05270 */
[----:B-1----:R-:W1:Y:S01]  /*f310*/  @!P0 S2R R3, SR_CgaCtaId ;  /* 0x0000000000038919 */ /* 0x002e620000008800 */
[----:B------:R-:W-:-:S04]  /*f320*/  @!P0 MOV R0, 0x400 ;  /* 0x0000040000008802 */ /* 0x000fc80000000f00 */
[----:B-1----:R-:W-:Y:S02]  /*f330*/  @!P0 LEA R3, R3, R0, 0x18 ;  /* 0x0000000003038211 */ /* 0x002fe400078ec0ff */
[----:B------:R-:W1:Y:S04]  /*f340*/  SHFL.IDX PT, R0, R24, RZ, 0x1f ;  /* 0x00001fff18007589 */ /* 0x000e6800000e0000 */
[----:B------:R1:W-:Y:S02]  /*f350*/  @!P0 STS [R3+0x132d0], R24 ;  /* 0x0132d01803008388 */ /* 0x0003e40000000800 */
[----:B-1----:R-:W-:Y:S01]  /*f360*/  IMAD.MOV.U32 R24, RZ, RZ, R0 ;  /* 0x000000ffff187224 */ /* 0x002fe200078e0000 */
[----:B------:R-:W-:Y:S06]  /*f370*/  BAR.ARV 0x5, 0x200 ;  /* 0x0148000000007b1d */ /* 0x000fec0000002000 */
.L_x_1588:
[----:B------:R-:W-:Y:S02]  /*f380*/  ULDC UR4, c[0x0][0xda8] ;  /* 0x00036a0000047ab9 */ /* 0x000fe40000000800 */
[----:B--2---:R-:W-:-:S13]  /*f390*/  ISETP.GE.AND P0, PT, R24, UR4, PT ;  /* 0x0000000418007c0c */ /* 0x004fda000bf06270 */
[----:B------:R-:W-:Y:S05]  /*f3a0*/  @!P0 BRA `(.L_x_1589) ;  /* 0xffffffd800d48947 */ /* 0x000fea000383ffff */
.L_x_1537:
[----:B-1----:R-:W1:Y:S01]  /*f3b0*/  S2R R3, SR_CgaCtaId ;  /* 0x0000000000037919 */ /* 0x002e620000008800 */
[----:B------:R-:W-:Y:S01]  /*f3c0*/  VIADD R27, R27, 0x1 ;  /* 0x000000011b1b7836 */ /* 0x000fe20000000000 */
[----:B------:R-:W-:Y:S01]  /*f3d0*/  MOV R2, 0x400 ;  /* 0x0000040000027802 */ /* 0x000fe20000000f00 */
[----:B------:R-:W-:Y:S03]  /*f3e0*/  BSSY B0, `(.L_x_1590) ;  /* 0x0000008000007945 */ /* 0x000fe60003800000 */
[----:B------:R-:W-:-:S04]  /*f3f0*/  LEA.HI R0, R27, R27, RZ, 0x1 ;  /* 0x0000001b1b007211 */ /* 0x000fc800078f08ff */
[----:B------:R-:W-:-:S05]  /*f400*/  LOP3.LUT R0, R0, 0xfffffffe, RZ, 0xc0, !PT ;  /* 0xfffffffe00007812 */ /* 0x000fca00078ec0ff */
[----:B------:R-:W-:-:S05]  /*f410*/  IMAD.IADD R0, R27, 0x1, -R0 ;  /* 0x000000011b007824 */ /* 0x000fca00078e0a00 */
[----:B------:R-:W-:Y:S02]  /*f420*/  SHF.L.U32 R0, R0, 0x1f, RZ ;  /* 0x0000001f00007819 */ /* 0x000fe400000006ff */
[----:B-1----:R-:W-:-:S04]  /*f430*/  LEA R7, R3, R2, 0x18 ;  /* 0x0000000203077211 */ /* 0x002fc800078ec0ff */
[----:B------:R-:W1:Y:S02]  /*f440*/  SYNCS.PHASECHK.TRANS64.TRYWAIT P0, [R7+URZ+0x13220], R0 ;  /* 0x01322000070075a7 */ /* 0x000e64000800017f */
[----:B-1----:R-:W-:Y:S05]  /*f450*/  @!P0 BRA `(.L_x_1591) ;  /* 0x00000008006c8947 */ /* 0x002fea0003800000 */
.L_x_1621:
[----:B------:R-:W-:Y:S05]  /*f460*/  BSYNC B0 ;  /* 0x0000000000007941 */ /* 0x000fea0003800000 */
.L_x_1590:
[----:B------:R-:W-:-:S03]  /*f470*/  UMOV UR4, 0xffffffff ;  /* 0xffffffff00047882 */ /* 0x000fc60000000000 */
[----:B------:R-:W-:Y:S05]  /*f480*/  BRA.DIV UR4, `(.L_x_1592) ;  /* 0x0000000a04747947 */ /* 0x000fea000b800000 */
[----:B-1----:R-:W1:Y:S02]  /*f490*/  S2R R0, SR_TID.X ;  /* 0x0000000000007919 */ /* 0x002e640000002100 */
[----:B-1----:R-:W-:-:S04]  /*f4a0*/  SHF.R.U32.HI R0, RZ, 0x5, R0 ;  /* 0x00000005ff007819 */ /* 0x002fc80000011600 */
[----:B------:R-:W-:-:S05]  /*f4b0*/  LOP3.LUT R0, R0, 0x3, RZ, 0xc0, !PT ;  /* 0x0000000300007812 */ /* 0x000fca00078ec0ff */
[----:B------:R1:W2:Y:S02]  /*f4c0*/  SHFL.IDX PT, R14, R0, RZ, 0x1f ;  /* 0x00001fff000e7589 */ /* 0x0002a400000e0000 */
.L_x_1624:
[----:B--2---:R-:W-:Y:S01]  /*f4d0*/  ISETP.NE.AND P0, PT, R14, RZ, PT ;  /* 0x000000ff0e00720c */ /* 0x004fe20003f05270 */
[----:B------:R-:W-:-:S12]  /*f4e0*/  BSSY B0, `(.L_x_1593) ;  /* 0x000002a000007945 */ /* 0x000fd80003800000 */
[----:B------:R-:W-:Y:S05]  /*f4f0*/  @P0 BRA `(.L_x_1594) ;  /* 0x0000000000a00947 */ /* 0x000fea0003800000 */
[----:B------:R-:W-:-:S03]  /*f500*/  UMOV UR4, 0xffffffff ;  /* 0xffffffff00047882 */ /* 0x000fc60000000000 */
[----:B------:R-:W-:Y:S05]  /*f510*/  BRA.DIV UR4, `(.L_x_1595) ;  /* 0x0000000a04847947 */ /* 0x000fea000b800000 */
[----:B------:R-:W-:-:S13]  /*f520*/  ELECT P6, URZ, PT ;  /* 0x00000000003f782f */ /* 0x000fda00038c0000 */
.L_x_1627:
[----:B------:R-:W-:Y:S05]  /*f530*/  @!P6 BRA `(.L_x_1594) ;  /* 0x000000000090e947 */ /* 0x000fea0003800000 */
[----:B------:R-:W-:-:S04]  /*f540*/  LOP3.LUT R26, R26, 0x2, RZ, 0xfc, !PT ;  /* 0x000000021a1a7812 */ /* 0x000fc800078efcff */
[----:B------:R-:W-:-:S13]  /*f550*/  ISETP.NE.AND P0, PT, R26, 0x3, PT ;  /* 0x000000031a00780c */ /* 0x000fda0003f05270 */
[----:B------:R-:W-:Y:S05]  /*f560*/  @!P0 BRA `(.L_x_1596) ;  /* 0x0000000000048947 */ /* 0x000fea0003800000 */
[----:B------:R-:W-:Y:S01]  /*f570*/  BPT.TRAP 0x1 ;  /* 0x000000040000795c */ /* 0x000fe20000300000 */
.L_x_1596:
[----:B------:R-:W-:Y:S01]  /*f580*/  VIADD R3, R7, 0x13240 ;  /* 0x0001324007037836 */ /* 0x000fe20000000000 */
[----:B------:R-:W-:Y:S01]  /*f590*/  SHF.L.U32 R4, R17, 0x1f, RZ ;  /* 0x0000001f11047819 */ /* 0x000fe200000006ff */
[C---:B-1----:R-:W-:Y:S02]  /*f5a0*/  VIADD R0, R16.reuse, 0x1 ;  /* 0x0000000110007836 */ /* 0x042fe40000000000 */
[----:B------:R-:W-:-:S03]  /*f5b0*/  IMAD R5, R16, 0x8, R3 ;  /* 0x0000000810057824 */ /* 0x000fc600078e0203 */
[C---:B------:R-:W-:Y:S01]  /*f5c0*/  ISETP.NE.AND P2, PT, R0.reuse, 0x2, PT ;  /* 0x000000020000780c */ /* 0x040fe20003f45270 */
[----:B------:R-:W1:Y:S03]  /*f5d0*/  SYNCS.PHASECHK.TRANS64.TRYWAIT P1, [R5+URZ], R4 ;  /* 0x00000004050075a7 */ /* 0x000e66000802017f */
[----:B------:R-:W-:Y:S02]  /*f5e0*/  SEL R2, RZ, 0x1, P2 ;  /* 0x00000001ff027807 */ /* 0x000fe40001000000 */
[----:B------:R-:W-:Y:S02]  /*f5f0*/  SEL R6, R0, RZ, P2 ;  /* 0x000000ff00067207 */ /* 0x000fe40001000000 */
[----:B------:R-:W-:-:S03]  /*f600*/  LOP3.LUT R0, R17, R2, RZ, 0x3c, !PT ;  /* 0x0000000211007212 */ /* 0x000fc600078e3cff */
[----:B------:R-:W-:Y:S01]  /*f610*/  IMAD R3, R6, 0x8, R3 ;  /* 0x0000000806037824 */ /* 0x000fe200078e0203 */
[----:B------:R-:W-:Y:S01]  /*f620*/  SHF.L.U32 R0, R0, 0x1f, RZ ;  /* 0x0000001f00007819 */ /* 0x000fe200000006ff */
[----:B-1----:R-:W-:Y:S06]  /*f630*/  @!P1 BRA `(.L_x_1597) ;  /* 0x00000008005c9947 */ /* 0x002fec0003800000 */
.L_x_1628:
[----:B------:R-:W2:Y:S02]  /*f640*/  SYNCS.PHASECHK.TRANS64.TRYWAIT P1, [R3+URZ], R0 ;  /* 0x00000000030075a7 */ /* 0x000ea4000802017f */
[----:B--2---:R-:W-:Y:S05]  /*f650*/  @!P1 BRA `(.L_x_1598) ;  /* 0x0000000800689947 */ /* 0x004fea0003800000 */
.L_x_1629:
[----:B------:R-:W-:Y:S05]  /*f660*/  @!P0 BRA `(.L_x_1599) ;  /* 0x0000000000048947 */ /* 0x000fea0003800000 */
[----:B------:R-:W-:Y:S01]  /*f670*/  BPT.TRAP 0x1 ;  /* 0x000000040000795c */ /* 0x000fe20000300000 */
.L_x_1599:
[----:B--2---:R-:W-:-:S04]  /*f680*/  IMAD R3, R16, 0x8, R7 ;  /* 0x0000000810037824 */ /* 0x004fc800078e0207 */
[----:B------:R-:W2:Y:S02]  /*f690*/  SYNCS.PHASECHK.TRANS64.TRYWAIT P1, [R3+URZ+0x13260], R4 ;  /* 0x01326004030075a7 */ /* 0x000ea4000802017f */
[----:B--2---:R-:W-:Y:S05]  /*f6a0*/  @!P1 BRA `(.L_x_1600) ;  /* 0x0000000800689947 */ /* 0x004fea0003800000 */
.L_x_1630:
[----:B------:R-:W-:Y:S05]  /*f6b0*/  @!P0 BRA `(.L_x_1601) ;  /* 0x0000000000048947 */ /* 0x000fea0003800000 */
[----:B------:R-:W-:Y:S01]  /*f6c0*/  BPT.TRAP 0x1 ;  /* 0x000000040000795c */ /* 0x000fe20000300000 */
.L_x_1601:
[----:B-1----:R-:W-:-:S04]  /*f6d0*/  IMAD R5, R6, 0x8, R7 ;  /* 0x0000000806057824 */ /* 0x002fc800078e0207 */
[----:B------:R-:W1:Y:S02]  /*f6e0*/  SYNCS.PHASECHK.TRANS64.TRYWAIT P1, [R5+URZ+0x13260], R0 ;  /* 0x01326000050075a7 */ /* 0x000e64000802017f */
[----:B-1----:R-:W-:Y:S05]  /*f6f0*/  @!P1 BRA `(.L_x_1602) ;  /* 0x0000000800689947 */ /* 0x002fea0003800000 */
.L_x_1631:
[----:B------:R-:W-:Y:S05]  /*f700*/  @!P0 BRA `(.L_x_1603) ;  /* 0x0000000000048947 */ /* 0x000fea0003800000 */
[----:B------:R-:W-:Y:S01]  /*f710*/  BPT.TRAP 0x1 ;  /* 0x000000040000795c */ /* 0x000fe20000300000 */
.L_x_1603:
[----:B------:R-:W3:Y:S02]  /*f720*/  SYNCS.PHASECHK.TRANS64.TRYWAIT P0, [R3+URZ+0x13280], R4 ;  /* 0x01328004030075a7 */ /* 0x000ee4000800017f */
[----:B---3--:R-:W-:Y:S05]  /*f730*/  @!P0 BRA `(.L_x_1604) ;  /* 0x00000008006c8947 */ /* 0x008fea0003800000 */
.L_x_1605:
[----:B----4-:R4:W1:Y:S02]  /*f740*/  SYNCS.PHASECHK.TRANS64.TRYWAIT P0, [R5+URZ+0x13280], R0 ;  /* 0x01328000050075a7 */ /* 0x010864000800017f */
[----:B-1----:R-:W-:Y:S05]  /*f750*/  @!P0 NANOSLEEP.SYNCS 0x989680 ;  /* 0x009896800000895d */ /* 0x002fea0003900000 */
[----:B------:R-:W1:Y:S02]  /*f760*/  @!P0 SYNCS.PHASECHK.TRANS64 P0, [R5+URZ+0x13280], R0 ;  /* 0x01328000050085a7 */ /* 0x000e64000800007f */
[----:B-1----:R-:W-:Y:S05]  /*f770*/  @!P0 BRA `(.L_x_1605) ;  /* 0xfffffffc00f08947 */ /* 0x002fea000383ffff */
.L_x_1594:
[----:B------:R-:W-:Y:S05]  /*f780*/  BSYNC B0 ;  /* 0x0000000000007941 */ /* 0x000fea0003800000 */
.L_x_1593:
[----:B------:R-:W-:Y:S05]  /*f790*/  EXIT ;  /* 0x000000000000794d */ /* 0x000fea0003800000 */
.L_x_1491:
[----:B-1----:R-:W-:-:S04]  /*f7a0*/  IMAD.U32 R3, RZ, RZ, UR40 ;  /* 0x00000028ff037e24 */ /* 0x002fc8000f8e00ff */
[----:B------:R1:W2:Y:S03]  /*f7b0*/  SYNCS.PHASECHK.TRANS64.TRYWAIT P0, [R3+URZ+0x13200], R4 ;  /* 0x01320004030075a7 */ /* 0x0002a6000800017f */
[----:B--2---:R-:W-:Y:S05]  /*f7c0*/  @!P0 NANOSLEEP.SYNCS 0x989680 ;  /* 0x009896800000895d */ /* 0x004fea0003900000 */
[----:B------:R-:W2:Y:S02]  /*f7d0*/  @!P0 SYNCS.PHASECHK.TRANS64 P0, [R3+URZ+0x13200], R4 ;  /* 0x01320004030085a7 */ /* 0x000ea4000800007f */
[----:B--2---:R-:W-:Y:S05]  /*f7e0*/  @!P0 BRA `(.L_x_1491) ;  /* 0xfffffffc00ec8947 */ /* 0x004fea000383ffff */
[----:B------:R-:W-:Y:S05]  /*f7f0*/  BRA `(.L_x_1606) ;  /* 0xffffff20001c7947 */ /* 0x000fea000383ffff */
.L_x_1495:
[----:B--2---:R2:W3:Y:S02]  /*f800*/  SYNCS.PHASECHK.TRANS64.TRYWAIT P0, [R3+URZ+0x13230], R4 ;  /* 0x01323004030075a7 */ /* 0x0044e4000800017f */
[----:B---3--:R-:W-:Y:S05]  /*f810*/  @!P0 NANOSLEEP.SYNCS 0x989680 ;  /* 0x009896800000895d */ /* 0x008fea0003900000 */
[----:B------:R-:W3:Y:S02]  /*f820*/  @!P0 SYNCS.PHASECHK.TRANS64 P0, [R3+URZ+0x13230], R4 ;  /* 0x01323004030085a7 */ /* 0x000ee4000800007f */
[----:B---3--:R-:W-:Y:S05]  /*f830*/  @!P0 BRA `(.L_x_1495) ;  /* 0xfffffffc00f08947 */ /* 0x008fea000383ffff */
[----:B------:R-:W-:Y:S05]  /*f840*/  BRA `(.L_x_1494) ;  /* 0xffffff2000347947 */ /* 0x000fea000383ffff */
.L_x_1500:
[----:B--2---:R-:W-:-:S04]  /*f850*/  IMAD.U32 R11, RZ, RZ, UR7 ;  /* 0x00000007ff0b7e24 */ /* 0x004fc8000f8e00ff */
[----:B------:R2:W3:Y:S03]  /*f860*/  SYNCS.PHASECHK.TRANS64.TRYWAIT P2, [R11+URZ+0x13230], R10 ;  /* 0x0132300a0b0075a7 */ /* 0x0004e6000804017f */
[----:B---3--:R-:W-:Y:S05]  /*f870*/  @!P2 NANOSLEEP.SYNCS 0x989680 ;  /* 0x009896800000a95d */ /* 0x008fea0003900000 */
[----:B------:R-:W3:Y:S02]  /*f880*/  @!P2 SYNCS.PHASECHK.TRANS64 P2, [R11+URZ+0x13230], R10 ;  /* 0x0132300a0b00a5a7 */ /* 0x000ee4000804007f */
[----:B---3--:R-:W-:Y:S05]  /*f890*/  @!P2 BRA `(.L_x_1500) ;  /* 0xfffffffc00eca947 */ /* 0x008fea000383ffff */
[----:B------:R-:W-:Y:S05]  /*f8a0*/  BRA `(.L_x_1499) ;  /* 0xffffff5400747947 */ /* 0x000fea000383ffff */
.L_x_1504:
[----:B-12---:R-:W-:-:S04]  /*f8b0*/  IMAD.U32 R10, RZ, RZ, UR11 ;  /* 0x0000000bff0a7e24 */ /* 0x006fc8000f8e00ff */
[----:B------:R1:W2:Y:S03]  /*f8c0*/  SYNCS.PHASECHK.TRANS64.TRYWAIT P2, [R10+URZ+0x13250], R9 ;  /* 0x013250090a0075a7 */ /* 0x0002a6000804017f */
[----:B--2---:R-:W-:Y:S05]  /*f8d0*/  @!P2 NANOSLEEP.SYNCS 0x989680 ;  /* 0x009896800000a95d */ /* 0x004fea0003900000 */
[----:B------:R-:W2:Y:S02]  /*f8e0*/  @!P2 SYNCS.PHASECHK.TRANS64 P2, [R10+URZ+0x13250], R9 ;  /* 0x013250090a00a5a7 */ /* 0x000ea4000804007f */
[----:B--2---:R-:W-:Y:S05]  /*f8f0*/  @!P2 BRA `(.L_x_1504) ;  /* 0xfffffffc00eca947 */ /* 0x004fea000383ffff */
[----:B------:R-:W-:Y:S05]  /*f900*/  BRA `(.L_x_1503) ;  /* 0xffffff58007c7947 */ /* 0x000fea000383ffff */
.L_x_1511:
[----:B--2---:R-:W-:-:S04]  /*f910*/  IMAD.U32 R10, RZ, RZ, UR5 ;  /* 0x00000005ff0a7e24 */ /* 0x004fc8000f8e00ff */
[----:B------:R2:W3:Y:S03]  /*f920*/  SYNCS.PHASECHK.TRANS64.TRYWAIT P2, [R10+URZ+0x13230], R9 ;  /* 0x013230090a0075a7 */ /* 0x0004e6000804017f */
[----:B---3--:R-:W-:Y:S05]  /*f930*/  @!P2 NANOSLEEP.SYNCS 0x989680 ;  /* 0x009896800000a95d */ /* 0x008fea0003900000 */
[----:B------:R-:W3:Y:S02]  /*f940*/  @!P2 SYNCS.PHASECHK.TRANS64 P2, [R10+URZ+0x13230], R9 ;  /* 0x013230090a00a5a7 */ /* 0x000ee4000804007f */
[----:B---3--:R-:W-:Y:S05]  /*f950*/  @!P2 BRA `(.L_x_1511) ;  /* 0xfffffffc00eca947 */ /* 0x008fea000383ffff */
[----:B------:R-:W-:Y:S05]  /*f960*/  BRA `(.L_x_1510) ;  /* 0xffffff8c00307947 */ /* 0x000fea000383ffff */
.L_x_1515:
[----:B-12---:R-:W-:-:S04]  /*f970*/  IMAD.U32 R9, RZ, RZ, UR5 ;  /* 0x00000005ff097e24 */ /* 0x006fc8000f8e00ff */
[----:B------:R1:W2:Y:S03]  /*f980*/  SYNCS.PHASECHK.TRANS64.TRYWAIT P2, [R9+URZ+0x13250], R8 ;  /* 0x01325008090075a7 */ /* 0x0002a6000804017f */
[----:B--2---:R-:W-:Y:S05]  /*f990*/  @!P2 NANOSLEEP.SYNCS 0x989680 ;  /* 0x009896800000a95d */ /* 0x004fea0003900000 */
[----:B------:R-:W2:Y:S02]  /*f9a0*/  @!P2 SYNCS.PHASECHK.TRANS64 P2, [R9+URZ+0x13250], R8 ;  /* 0x013250080900a5a7 */ /* 0x000ea4000804007f */
[----:B--2---:R-:W-:Y:S05]  /*f9b0*/  @!P2 BRA `(.L_x_1515) ;  /* 0xfffffffc00eca947 */ /* 0x004fea000383ffff */
[----:B------:R-:W-:Y:S05]  /*f9c0*/  BRA `(.L_x_1514) ;  /* 0xffffff90003c7947 */ /* 0x000fea000383ffff */
.L_x_1521:
[----:B--2---:R-:W-:-:S04]  /*f9d0*/  IMAD.U32 R5, RZ, RZ, UR5 ;  /* 0x00000005ff057e24 */ /* 0x004fc8000f8e00ff */
[----:B------:R2:W1:Y:S03]  /*f9e0*/  SYNCS.PHASECHK.TRANS64.TRYWAIT P2, [R5+URZ+0x13250], R0 ;  /* 0x01325000050075a7 */ /* 0x000466000804017f */
[----:B-1----:R-:W-:Y:S05]  /*f9f0*/  @!P2 NANOSLEEP.SYNCS 0x989680 ;  /* 0x009896800000a95d */ /* 0x002fea0003900000 */
[----:B------:R-:W1:Y:S02]  /*fa00*/  @!P2 SYNCS.PHASECHK.TRANS64 P2, [R5+URZ+0x13250], R0 ;  /* 0x013250000500a5a7 */ /* 0x000e64000804007f */
[----:B-1----:R-:W-:Y:S05]  /*fa10*/  @!P2 BRA `(.L_x_1521) ;  /* 0xfffffffc00eca947 */ /* 0x002fea000383ffff */
[----:B------:R-:W-:Y:S05]  /*fa20*/  BRA `(.L_x_1520) ;  /* 0xffffffb8000c7947 */ /* 0x000fea000383ffff */
.L_x_1547:
[----:B------:R-:W-:Y:S02]  /*fa30*/  IMAD.MOV.U32 R13, RZ, RZ, R6 ;  /* 0x000000ffff0d7224 */ /* 0x000fe400078e0006 */
[----:B------:R-:W-:Y:S02]  /*fa40*/  IMAD.MOV.U32 R12, RZ, RZ, RZ ;  /* 0x000000ffff0c7224 */ /* 0x000fe400078e00ff */
[----:B------:R-:W-:Y:S02]  /*fa50*/  IMAD.MOV.U32 R11, RZ, RZ, 0x1f ;  /* 0x0000001fff0b7424 */ /* 0x000fe400078e00ff */
[----:B------:R-:W-:-:S07]  /*fa60*/  IMAD.MOV.U32 R15, RZ, RZ, -0x1 ;  /* 0xffffffffff0f7424 */ /* 0x000fce00078e00ff */
[----:B------:R-:W-:Y:S05]  /*fa70*/  WARPSYNC.COLLECTIVE R15, `(.L_x_1607) ;  /* 0x000000000f087348 */ /* 0x000fea0003c00000 */
[----:B------:R1:W2:Y:S02]  /*fa80*/  SHFL.IDX P6, R14, R13, R12, R11 ;  /* 0x0000000c0d0e7389 */ /* 0x0002a400000c000b */
[----:B-12---:R-:W-:Y:S01]  /*fa90*/  ENDCOLLECTIVE ;  /* 0x000000000000791b */ /* 0x006fe20003800000 */
.L_x_1607:
[----:B------:R-:W-:Y:S05]  /*faa0*/  BRA `(.L_x_1608) ;  /* 0xffffffe000287947 */ /* 0x000fea000383ffff */
.L_x_1549:
[----:B------:R-:W-:Y:S01]  /*fab0*/  BSSY B0, `(.L_x_1609) ;  /* 0x0000006000007945 */ /* 0x000fe20003800000 */
[----:B------:R-:W-:-:S07]  /*fac0*/  IMAD.MOV.U32 R15, RZ, RZ, -0x1 ;  /* 0xffffffffff0f7424 */ /* 0x000fce00078e00ff */
[----:B-1----:R-:W-:Y:S05]  /*fad0*/  WARPSYNC.COLLECTIVE R15, `(.L_x_1610) ;  /* 0x000000000f0c7348 */ /* 0x002fea0003c00000 */
[----:B------:R-:W-:Y:S02]  /*fae0*/  ELECT P6, UR62, PT ;  /* 0x00000000003e782f */ /* 0x000fe400038c0000 */
[----:B------:R-:W-:Y:S01]  /*faf0*/  MOV R14, UR62 ;  /* 0x0000003e000e7c02 */ /* 0x000fe20008000f00 */
[----:B-1----:R-:W-:Y:S10]  /*fb00*/  ENDCOLLECTIVE ;  /* 0x000000000000791b */ /* 0x002ff40003800000 */
.L_x_1610:
[----:B------:R-:W-:Y:S05]  /*fb10*/  BSYNC B0 ;  /* 0x0000000000007941 */ /* 0x000fea0003800000 */
.L_x_1609:
[----:B------:R-:W-:Y:S05]  /*fb20*/  BRA `(.L_x_1611) ;  /* 0xffffffe000287947 */ /* 0x000fea000383ffff */
.L_x_1552:
[----:B-1----:R1:W3:Y:S02]  /*fb30*/  SYNCS.PHASECHK.TRANS64.TRYWAIT P3, [R6+URZ+0x13280], R3 ;  /* 0x01328003060075a7 */ /* 0x0022e4000806017f */
[----:B---3--:R-:W-:Y:S05]  /*fb40*/  @!P3 NANOSLEEP.SYNCS 0x989680 ;  /* 0x009896800000b95d */ /* 0x008fea0003900000 */
[----:B------:R-:W3:Y:S02]  /*fb50*/  @!P3 SYNCS.PHASECHK.TRANS64 P3, [R6+URZ+0x13280], R3 ;  /* 0x013280030600b5a7 */ /* 0x000ee4000806007f */
[----:B---3--:R-:W-:Y:S05]  /*fb60*/  @!P3 BRA `(.L_x_1552) ;  /* 0xfffffffc00f0b947 */ /* 0x008fea000383ffff */
[----:B------:R-:W-:Y:S05]  /*fb70*/  BRA `(.L_x_1612) ;  /* 0xffffffe0007c7947 */ /* 0x000fea000383ffff */
.L_x_1554:
[----:B--2---:R2:W3:Y:S02]  /*fb80*/  SYNCS.PHASECHK.TRANS64.TRYWAIT P3, [R6+URZ+0x13240], R3 ;  /* 0x01324003060075a7 */ /* 0x0044e4000806017f */
[----:B---3--:R-:W-:Y:S05]  /*fb90*/  @!P3 NANOSLEEP.SYNCS 0x989680 ;  /* 0x009896800000b95d */ /* 0x008fea0003900000 */
[----:B------:R-:W3:Y:S02]  /*fba0*/  @!P3 SYNCS.PHASECHK.TRANS64 P3, [R6+URZ+0x13240], R3 ;  /* 0x013240030600b5a7 */ /* 0x000ee4000806007f */
[----:B---3--:R-:W-:Y:S05]  /*fbb0*/  @!P3 BRA `(.L_x_1554) ;  /* 0xfffffffc00f0b947 */ /* 0x008fea000383ffff */
[----:B------:R-:W-:Y:S05]  /*fbc0*/  BRA `(.L_x_1613) ;  /* 0xffffffe000c87947 */ /* 0x000fea000383ffff */
.L_x_1557:
[----:B-123--:R-:W-:-:S04]  /*fbd0*/  IMAD.U32 R3, RZ, RZ, UR40 ;  /* 0x00000028ff037e24 */ /* 0x00efc8000f8e00ff */
[----:B------:R1:W2:Y:S03]  /*fbe0*/  SYNCS.PHASECHK.TRANS64.TRYWAIT P0, [R3+URZ+0x13220], R0 ;  /* 0x01322000030075a7 */ /* 0x0002a6000800017f */
[----:B--2---:R-:W-:Y:S05]  /*fbf0*/  @!P0 NANOSLEEP.SYNCS 0x989680 ;  /* 0x009896800000895d */ /* 0x004fea0003900000 */
[----:B------:R-:W2:Y:S02]  /*fc00*/  @!P0 SYNCS.PHASECHK.TRANS64 P0, [R3+URZ+0x13220], R0 ;  /* 0x01322000030085a7 */ /* 0x000ea4000800007f */
[----:B--2---:R-:W-:Y:S05]  /*fc10*/  @!P0 BRA `(.L_x_1557) ;  /* 0xfffffffc00ec8947 */ /* 0x004fea000383ffff */
[----:B------:R-:W-:Y:S05]  /*fc20*/  BRA `(.L_x_1614) ;  /* 0xffffffe400647947 */ /* 0x000fea000383ffff */
.L_x_1563:
[----:B-1----:R1:W2:Y:S02]  /*fc30*/  SYNCS.PHASECHK.TRANS64.TRYWAIT P0, [R3+URZ+0x13280], R4 ;  /* 0x01328004030075a7 */ /* 0x0022a4000800017f */
[----:B--2---:R-:W-:Y:S05]  /*fc40*/  @!P0 NANOSLEEP.SYNCS 0x989680 ;  /* 0x009896800000895d */ /* 0x004fea0003900000 */
[----:B------:R-:W2:Y:S02]  /*fc50*/  @!P0 SYNCS.PHASECHK.TRANS64 P0, [R3+URZ+0x13280], R4 ;  /* 0x01328004030085a7 */ /* 0x000ea4000800007f */
[----:B--2---:R-:W-:Y:S05]  /*fc60*/  @!P0 BRA `(.L_x_1563) ;  /* 0xfffffffc00f08947 */ /* 0x004fea000383ffff */
[----:B------:R-:W-:Y:S05]  /*fc70*/  BRA `(.L_x_1615) ;  /* 0xffffffe800047947 */ /* 0x000fea000383ffff */
.L_x_1568:
[----:B--2---:R2:W3:Y:S02]  /*fc80*/  SYNCS.PHASECHK.TRANS64.TRYWAIT P0, [R3+URZ+0x13240], R4 ;  /* 0x01324004030075a7 */ /* 0x0044e4000800017f */
[----:B---3--:R-:W-:Y:S05]  /*fc90*/  @!P0 NANOSLEEP.SYNCS 0x989680 ;  /* 0x009896800000895d */ /* 0x008fea0003900000 */
[----:B------:R-:W3:Y:S02]  /*fca0*/  @!P0 SYNCS.PHASECHK.TRANS64 P0, [R3+URZ+0x13240], R4 ;  /* 0x01324004030085a7 */ /* 0x000ee4000800007f */
[----:B---3--:R-:W-:Y:S05]  /*fcb0*/  @!P0 BRA `(.L_x_1568) ;  /* 0xfffffffc00f08947 */ /* 0x008fea000383ffff */
[----:B------:R-:W-:Y:S05]  /*fcc0*/  BRA `(.L_x_1616) ;  /* 0xffffffe800787947 */ /* 0x000fea000383ffff */
.L_x_1574:
[----:B-1----:R1:W2:Y:S02]  /*fcd0*/  SYNCS.PHASECHK.TRANS64.TRYWAIT P3, [R12+URZ+0x13270], R3 ;  /* 0x013270030c0075a7 */ /* 0x0022a4000806017f */
[----:B--2---:R-:W-:Y:S05]  /*fce0*/  @!P3 NANOSLEEP.SYNCS 0x989680 ;  /* 0x009896800000b95d */ /* 0x004fea0003900000 */
[----:B------:R-:W2:Y:S02]  /*fcf0*/  @!P3 SYNCS.PHASECHK.TRANS64 P3, [R12+URZ+0x13270], R3 ;  /* 0x013270030c00b5a7 */ /* 0x000ea4000806007f */
[----:B--2---:R-:W-:Y:S05]  /*fd00*/  @!P3 BRA `(.L_x_1574) ;  /* 0xfffffffc00f0b947 */ /* 0x004fea000383ffff */
[----:B------:R-:W-:Y:S05]  /*fd10*/  BRA `(.L_x_1617) ;  /* 0xffffffec00047947 */ /* 0x000fea000383ffff */
.L_x_1576:
[----:B-1----:R1:W2:Y:S02]  /*fd20*/  SYNCS.PHASECHK.TRANS64.TRYWAIT P3, [R12+URZ+0x13260], R3 ;  /* 0x013260030c0075a7 */ /* 0x0022a4000806017f */
[----:B--2---:R-:W-:Y:S05]  /*fd30*/  @!P3 NANOSLEEP.SYNCS 0x989680 ;  /* 0x009896800000b95d */ /* 0x004fea0003900000 */
[----:B------:R-:W2:Y:S02]  /*fd40*/  @!P3 SYNCS.PHASECHK.TRANS64 P3, [R12+URZ+0x13260], R3 ;  /* 0x013260030c00b5a7 */ /* 0x000ea4000806007f */
[----:B--2---:R-:W-:Y:S05]  /*fd50*/  @!P3 BRA `(.L_x_1576) ;  /* 0xfffffffc00f0b947 */ /* 0x004fea000383ffff */
[----:B------:R-:W-:Y:S05]  /*fd60*/  BRA `(.L_x_1618) ;  /* 0xffffffec000c7947 */ /* 0x000fea000383ffff */
.L_x_1583:
[----:B-1----:R1:W2:Y:S02]  /*fd70*/  SYNCS.PHASECHK.TRANS64.TRYWAIT P0, [R2+URZ+0x13270], R3 ;  /* 0x01327003020075a7 */ /* 0x0022a4000800017f */
[----:B--2---:R-:W-:Y:S05]  /*fd80*/  @!P0 NANOSLEEP.SYNCS 0x989680 ;  /* 0x009896800000895d */ /* 0x004fea0003900000 */
[----:B------:R-:W2:Y:S02]  /*fd90*/  @!P0 SYNCS.PHASECHK.TRANS64 P0, [R2+URZ+0x13270], R3 ;  /* 0x01327003020085a7 */ /* 0x000ea4000800007f */
[----:B--2---:R-:W-:Y:S05]  /*fda0*/  @!P0 BRA `(.L_x_1583) ;  /* 0xfffffffc00f08947 */ /* 0x004fea000383ffff */
[----:B------:R-:W-:Y:S05]  /*fdb0*/  BRA `(.L_x_1619) ;  /* 0xfffffff0002c7947 */ /* 0x000fea000383ffff */
.L_x_1585:
[----:B-1----:R1:W2:Y:S02]  /*fdc0*/  SYNCS.PHASECHK.TRANS64.TRYWAIT P0, [R2+URZ+0x13260], R5 ;  /* 0x01326005020075a7 */ /* 0x0022a4000800017f */
[----:B--2---:R-:W-:Y:S05]  /*fdd0*/  @!P0 NANOSLEEP.SYNCS 0x989680 ;  /* 0x009896800000895d */ /* 0x004fea0003900000 */
[----:B------:R-:W2:Y:S02]  /*fde0*/  @!P0 SYNCS.PHASECHK.TRANS64 P0, [R2+URZ+0x13260], R5 ;  /* 0x01326005020085a7 */ /* 0x000ea4000800007f */
[----:B--2---:R-:W-:Y:S05]  /*fdf0*/  @!P0 BRA `(.L_x_1585) ;  /* 0xfffffffc00f08947 */ /* 0x004fea000383ffff */
[----:B------:R-:W-:Y:S05]  /*fe00*/  BRA `(.L_x_1620) ;  /* 0xfffffff000387947 */ /* 0x000fea000383ffff */
.L_x_1591:
[----:B-1----:R1:W2:Y:S02]  /*fe10*/  SYNCS.PHASECHK.TRANS64.TRYWAIT P0, [R7+URZ+0x13220], R0 ;  /* 0x01322000070075a7 */ /* 0x0022a4000800017f */
[----:B--2---:R-:W-:Y:S05]  /*fe20*/  @!P0 NANOSLEEP.SYNCS 0x989680 ;  /* 0x009896800000895d */ /* 0x004fea0003900000 */
[----:B------:R-:W2:Y:S02]  /*fe30*/  @!P0 SYNCS.PHASECHK.TRANS64 P0, [R7+URZ+0x13220], R0 ;  /* 0x01322000070085a7 */ /* 0x000ea4000800007f */
[----:B--2---:R-:W-:Y:S05]  /*fe40*/  @!P0 BRA `(.L_x_1591) ;  /* 0xfffffffc00f08947 */ /* 0x004fea000383ffff */
[----:B------:R-:W-:Y:S05]  /*fe50*/  BRA `(.L_x_1621) ;  /* 0xfffffff400807947 */ /* 0x000fea000383ffff */
.L_x_1592:
[----:B------:R-:W2:Y:S01]  /*fe60*/  S2R R2, SR_TID.X ;  /* 0x0000000000027919 */ /* 0x000ea20000002100 */
[----:B------:R-:W-:Y:S01]  /*fe70*/  BSSY B0, `(.L_x_1622) ;  /* 0x000000a000007945 */ /* 0x000fe20003800000 */
[----:B------:R-:W-:Y:S02]  /*fe80*/  IMAD.MOV.U32 R12, RZ, RZ, RZ ;  /* 0x000000ffff0c7224 */ /* 0x000fe400078e00ff */
[----:B------:R-:W-:Y:S02]  /*fe90*/  IMAD.MOV.U32 R11, RZ, RZ, 0x1f ;  /* 0x0000001fff0b7424 */ /* 0x000fe400078e00ff */
[----:B------:R-:W-:Y:S01]  /*fea0*/  IMAD.MOV.U32 R15, RZ, RZ, -0x1 ;  /* 0xffffffffff0f7424 */ /* 0x000fe200078e00ff */
[----:B--2---:R-:W-:-:S04]  /*feb0*/  SHF.R.U32.HI R2, RZ, 0x5, R2 ;  /* 0x00000005ff027819 */ /* 0x004fc80000011602 */
[----:B------:R-:W-:-:S05]  /*fec0*/  LOP3.LUT R2, R2, 0x3, RZ, 0xc0, !PT ;  /* 0x0000000302027812 */ /* 0x000fca00078ec0ff */
[----:B------:R-:W-:-:S07]  /*fed0*/  IMAD.MOV.U32 R13, RZ, RZ, R2 ;  /* 0x000000ffff0d7224 */ /* 0x000fce00078e0002 */
[----:B-1----:R-:W-:Y:S05]  /*fee0*/  WARPSYNC.COLLECTIVE R15, `(.L_x_1623) ;  /* 0x000000000f087348 */ /* 0x002fea0003c00000 */
[----:B------:R2:W3:Y:S02]  /*fef0*/  SHFL.IDX P6, R14, R13, R12, R11 ;  /* 0x0000000c0d0e7389 */ /* 0x0004e400000c000b */
[----:B-123--:R-:W-:Y:S01]  /*ff00*/  ENDCOLLECTIVE ;  /* 0x000000000000791b */ /* 0x00efe20003800000 */
.L_x_1623:
[----:B------:R-:W-:Y:S05]  /*ff10*/  BSYNC B0 ;  /* 0x0000000000007941 */ /* 0x000fea0003800000 */
.L_x_1622:
[----:B------:R-:W-:Y:S05]  /*ff20*/  BRA `(.L_x_1624) ;  /* 0xfffffff400687947 */ /* 0x000fea000383ffff */
.L_x_1595:
[----:B------:R-:W-:Y:S01]  /*ff30*/  BSSY B1, `(.L_x_1625) ;  /* 0x0000006000017945 */ /* 0x000fe20003800000 */
[----:B------:R-:W-:-:S07]  /*ff40*/  IMAD.MOV.U32 R15, RZ, RZ, -0x1 ;  /* 0xffffffffff0f7424 */ /* 0x000fce00078e00ff */
[----:B-1----:R-:W-:Y:S05]  /*ff50*/  WARPSYNC.COLLECTIVE R15, `(.L_x_1626) ;  /* 0x000000000f0c7348 */ /* 0x002fea0003c00000 */
[----:B------:R-:W-:Y:S02]  /*ff60*/  ELECT P6, UR62, PT ;  /* 0x00000000003e782f */ /* 0x000fe400038c0000 */
[----:B------:R-:W-:Y:S01]  /*ff70*/  MOV R14, UR62 ;  /* 0x0000003e000e7c02 */ /* 0x000fe20008000f00 */
[----:B-1----:R-:W-:Y:S10]  /*ff80*/  ENDCOLLECTIVE ;  /* 0x000000000000791b */ /* 0x002ff40003800000 */
.L_x_1626:
[----:B------:R-:W-:Y:S05]  /*ff90*/  BSYNC B1 ;  /* 0x0000000000017941 */ /* 0x000fea0003800000 */
.L_x_1625:
[----:B------:R-:W-:Y:S05]  /*ffa0*/  BRA `(.L_x_1627) ;  /* 0xfffffff400607947 */ /* 0x000fea000383ffff */
.L_x_1597:
[----:B-1----:R1:W2:Y:S02]  /*ffb0*/  SYNCS.PHASECHK.TRANS64.TRYWAIT P1, [R5+URZ], R4 ;  /* 0x00000004050075a7 */ /* 0x0022a4000802017f */
[----:B--2---:R-:W-:Y:S05]  /*ffc0*/  @!P1 NANOSLEEP.SYNCS 0x989680 ;  /* 0x009896800000995d */ /* 0x004fea0003900000 */
[----:B------:R-:W2:Y:S02]  /*ffd0*/  @!P1 SYNCS.PHASECHK.TRANS64 P1, [R5+URZ], R4 ;  /* 0x00000004050095a7 */ /* 0x000ea4000802007f */
[----:B--2---:R-:W-:Y:S05]  /*ffe0*/  @!P1 BRA `(.L_x_1597) ;  /* 0xfffffffc00f09947 */ /* 0x004fea000383ffff */
[----:B------:R-:W-:Y:S05]  /*fff0*/  BRA `(.L_x_1628) ;  /* 0xfffffff400907947 */ /* 0x000fea000383ffff */
.L_x_1598:
[----:B--2---:R2:W3:Y:S02]  /*10000*/  SYNCS.PHASECHK.TRANS64.TRYWAIT P1, [R3+URZ], R0 ;  /* 0x00000000030075a7 */ /* 0x0044e4000802017f */
[----:B---3--:R-:W-:Y:S05]  /*10010*/  @!P1 NANOSLEEP.SYNCS 0x989680 ;  /* 0x009896800000995d */ /* 0x008fea0003900000 */
[----:B------:R-:W3:Y:S02]  /*10020*/  @!P1 SYNCS.PHASECHK.TRANS64 P1, [R3+URZ], R0 ;  /* 0x00000000030095a7 */ /* 0x000ee4000802007f */
[----:B---3--:R-:W-:Y:S05]  /*10030*/  @!P1 BRA `(.L_x_1598) ;  /* 0xfffffffc00f09947 */ /* 0x008fea000383ffff */
[----:B------:R-:W-:Y:S05]  /*10040*/  BRA `(.L_x_1629) ;  /* 0xfffffff400847947 */ /* 0x000fea000383ffff */
.L_x_1600:
[----:B--2---:R2:W3:Y:S02]  /*10050*/  SYNCS.PHASECHK.TRANS64.TRYWAIT P1, [R3+URZ+0x13260], R4 ;  /* 0x01326004030075a7 */ /* 0x0044e4000802017f */
[----:B---3--:R-:W-:Y:S05]  /*10060*/  @!P1 NANOSLEEP.SYNCS 0x989680 ;  /* 0x009896800000995d */ /* 0x008fea0003900000 */
[----:B------:R-:W3:Y:S02]  /*10070*/  @!P1 SYNCS.PHASECHK.TRANS64 P1, [R3+URZ+0x13260], R4 ;  /* 0x01326004030095a7 */ /* 0x000ee4000802007f */
[----:B---3--:R-:W-:Y:S05]  /*10080*/  @!P1 BRA `(.L_x_1600) ;  /* 0xfffffffc00f09947 */ /* 0x008fea000383ffff */
[----:B------:R-:W-:Y:S05]  /*10090*/  BRA `(.L_x_1630) ;  /* 0xfffffff400847947 */ /* 0x000fea000383ffff */
.L_x_1602:
[----:B-1----:R1:W3:Y:S02]  /*100a0*/  SYNCS.PHASECHK.TRANS64.TRYWAIT P1, [R5+URZ+0x13260], R0 ;  /* 0x01326000050075a7 */ /* 0x0022e4000802017f */
[----:B---3--:R-:W-:Y:S05]  /*100b0*/  @!P1 NANOSLEEP.SYNCS 0x989680 ;  /* 0x009896800000995d */ /* 0x008fea0003900000 */
[----:B------:R-:W3:Y:S02]  /*100c0*/  @!P1 SYNCS.PHASECHK.TRANS64 P1, [R5+URZ+0x13260], R0 ;  /* 0x01326000050095a7 */ /* 0x000ee4000802007f */
[----:B---3--:R-:W-:Y:S05]  /*100d0*/  @!P1 BRA `(.L_x_1602) ;  /* 0xfffffffc00f09947 */ /* 0x008fea000383ffff */
[----:B------:R-:W-:Y:S05]  /*100e0*/  BRA `(.L_x_1631) ;  /* 0xfffffff400847947 */ /* 0x000fea000383ffff */
.L_x_1604:
[----:B---3--:R3:W4:Y:S02]  /*100f0*/  SYNCS.PHASECHK.TRANS64.TRYWAIT P0, [R3+URZ+0x13280], R4 ;  /* 0x01328004030075a7 */ /* 0x008724000800017f */
[----:B----4-:R-:W-:Y:S05]  /*10100*/  @!P0 NANOSLEEP.SYNCS 0x989680 ;  /* 0x009896800000895d */ /* 0x010fea0003900000 */
[----:B------:R-:W4:Y:S02]  /*10110*/  @!P0 SYNCS.PHASECHK.TRANS64 P0, [R3+URZ+0x13280], R4 ;  /* 0x01328004030085a7 */ /* 0x000f24000800007f */
[----:B----4-:R-:W-:Y:S05]  /*10120*/  @!P0 BRA `(.L_x_1604) ;  /* 0xfffffffc00f08947 */ /* 0x010fea000383ffff */
[----:B------:R-:W-:Y:S05]  /*10130*/  BRA `(.L_x_1605) ;  /* 0xfffffff400807947 */ /* 0x000fea000383ffff */
.L_x_1632:
        /* <DEDUP_REMOVED lines=12> */
.L_x_2168:


//--------------------- .text._ZN7cutlass13device_kernelIN5flash11enable_sm90INS1_16FlashAttnFwdSm90INS1_25CollectiveMainloopFwdSm90ILi2EN4cute5tupleIJNS5_1CILi1EEES8_S8_EEENS6_IJNS7_ILi192EEENS7_ILi160EEENS7_ILi64EEEEEELi64ENS_12float_e4m3_tEfNS_4arch4Sm90ELb1ELb0ELb1ELb1ELb0ELb0ELb0ELb1ELb1ELb0ELb0ELb0EEENS1_21CollectiveEpilogueFwdINS6_IJSA_SC_SB_EEES9_NS_10bfloat16_tESG_Li384ELb1ELb0ELb0ELb1EEENS1_36VarlenDynamicPersistentTileSchedulerILi192ELi160ELi384ELi128ELb0ELb0ELb1ELb1ELb1ELb1EEEEEEEEEvNT_6ParamsE --------------------------
	.section	.text._ZN7cutlass13device_kernelIN5flash11enable_sm90INS1_16FlashAttnFwdSm90INS1_25CollectiveMainloopFwdSm90ILi2EN4cute5tupleIJNS5_1CILi1EEES8_S8_EEENS6_IJNS7_ILi192EEENS7_ILi160EEENS7_ILi64EEEEEELi64ENS_12float_e4m3_tEfNS_4arch4Sm90ELb1ELb0ELb1ELb1ELb0ELb0ELb0ELb1ELb1ELb0ELb0ELb0EEENS1_21CollectiveEpilogueFwdINS6_IJSA_SC_SB_EEES9_NS_10bfloat16_tESG_Li384ELb1ELb0ELb0ELb1EEENS1_36VarlenDynamicPersistentTileSchedulerILi192ELi160ELi384ELi128ELb0ELb0ELb1ELb1ELb1ELb1EEEEEEEEEvNT_6ParamsE,"ax",@progbits
	.align	128
.text._ZN7cutlass13device_kernelIN5flash11enable_sm90INS1_16FlashAttnFwdSm90INS1_25CollectiveMainloopFwdSm90ILi2EN4cute5tupleIJNS5_1CILi1EEES8_S8_EEENS6_IJNS7_ILi192EEENS7_ILi160EEENS7_ILi64EEEEEELi64ENS_12float_e4m3_tEfNS_4arch4Sm90ELb1ELb0ELb1ELb1ELb0ELb0ELb0ELb1ELb1ELb0ELb0ELb0EEENS1_21CollectiveEpilogueFwdINS6_IJSA_SC_SB_EEES9_NS_10bfloat16_tESG_Li384ELb1ELb0ELb0ELb1EEENS1_36VarlenDynamicPersistentTileSchedulerILi192ELi160ELi384ELi128ELb0ELb0ELb1ELb1ELb1ELb1EEEEEEEEEvNT_6ParamsE:
        .type           _ZN7cutlass13device_kernelIN5flash11enable_sm90INS1_16FlashAttnFwdSm90INS1_25CollectiveMainloopFwdSm90ILi2EN4cute5tupleIJNS5_1CILi1EEES8_S8_EEENS6_IJNS7_ILi192EEENS7_ILi160EEENS7_ILi64EEEEEELi64ENS_12float_e4m3_tEfNS_4arch4Sm90ELb1ELb0ELb1ELb1ELb0ELb0ELb0ELb1ELb1ELb0ELb0ELb0EEENS1_21CollectiveEpilogueFwdINS6_IJSA_SC_SB_EEES9_NS_10bfloat16_tESG_Li384ELb1ELb0ELb0ELb1EEENS1_36VarlenDynamicPersistentTileSchedulerILi192ELi160ELi384ELi128ELb0ELb0ELb1ELb1ELb1ELb1EEEEEEEEEvNT_6ParamsE,@function
        .size           _ZN7cutlass13device_kernelIN5flash11enable_sm90INS1_16FlashAttnFwdSm90INS1_25CollectiveMainloopFwdSm90ILi2EN4cute5tupleIJNS5_1CILi1EEES8_S8_EEENS6_IJNS7_ILi192EEENS7_ILi160EEENS7_ILi64EEEEEELi64ENS_12float_e4m3_tEfNS_4arch4Sm90ELb1ELb0ELb1ELb1ELb0ELb0ELb0ELb1ELb1ELb0ELb0ELb0EEENS1_21CollectiveEpilogueFwdINS6_IJSA_SC_SB_EEES9_NS_10bfloat16_tESG_Li384ELb1ELb0ELb0ELb1EEENS1_36VarlenDynamicPersistentTileSchedulerILi192ELi160ELi384ELi128ELb0ELb0ELb1ELb1ELb1ELb1EEEEEEEEEvNT_6ParamsE,(.L_x_2169 - _ZN7cutlass13device_kernelIN5flash11enable_sm90INS1_16FlashAttnFwdSm90INS1_25CollectiveMainloopFwdSm90ILi2EN4cute5tupleIJNS5_1CILi1EEES8_S8_EEENS6_IJNS7_ILi192EEENS7_ILi160EEENS7_ILi64EEEEEELi64ENS_12float_e4m3_tEfNS_4arch4Sm90ELb1ELb0ELb1ELb1ELb0ELb0ELb0ELb1ELb1ELb0ELb0ELb0EEENS1_21CollectiveEpilogueFwdINS6_IJSA_SC_SB_EEES9_NS_10bfloat16_tESG_Li384ELb1ELb0ELb0ELb1EEENS1_36VarlenDynamicPersistentTileSchedulerILi192ELi160ELi384ELi128ELb0ELb0ELb1ELb1ELb1ELb1EEEEEEEEEvNT_6ParamsE)
        .other          _ZN7cutlass13device_kernelIN5flash11enable_sm90INS1_16FlashAttnFwdSm90INS1_25CollectiveMainloopFwdSm90ILi2EN4cute5tupleIJNS5_1CILi1EEES8_S8_EEENS6_IJNS7_ILi192EEENS7_ILi160EEENS7_ILi64EEEEEELi64ENS_12float_e4m3_tEfNS_4arch4Sm90ELb1ELb0ELb1ELb1ELb0ELb0ELb0ELb1ELb1ELb0ELb0ELb0EEENS1_21CollectiveEpilogueFwdINS6_IJSA_SC_SB_EEES9_NS_10bfloat16_tESG_Li384ELb1ELb0ELb0ELb1EEENS1_36VarlenDynamicPersistentTileSchedulerILi192ELi160ELi384ELi128ELb0ELb0ELb1ELb1ELb1ELb1EEEEEEEEEvNT_6ParamsE,@"STO_CUDA_ENTRY STV_DEFAULT"
_ZN7cutlass13device_kernelIN5flash11enable_sm90INS1_16FlashAttnFwdSm90INS1_25CollectiveMainloopFwdSm90ILi2EN4cute5tupleIJNS5_1CILi1EEES8_S8_EEENS6_IJNS7_ILi192EEENS7_ILi160EEENS7_ILi64EEEEEELi64ENS_12float_e4m3_tEfNS_4arch4Sm90ELb1ELb0ELb1ELb1ELb0ELb0ELb0ELb1ELb1ELb0ELb0ELb0EEENS1_21CollectiveEpilogueFwdINS6_IJSA_SC_SB_EEES9_NS_10bfloat16_tESG_Li384ELb1ELb0ELb0ELb1EEENS1_36VarlenDynamicPersistentTileSchedulerILi192ELi160ELi384ELi128ELb0ELb0ELb1ELb1ELb1ELb1EEEEEEEEEvNT_6ParamsE:
        /* <DEDUP_REMOVED lines=21> */
.L_x_1634:
[----:B------:R-:W-:Y:S05]  /*0150*/  BSYNC B0 ;  /* 0x0000000000007941 */ /* 0x000fea0003800000 */
.L_x_1633:
        /* <DEDUP_REMOVED lines=41> */
.L_x_1635:
        /* <DEDUP_REMOVED lines=22> */
.L_x_1636:
        /* <DEDUP_REMOVED lines=18> */
.L_x_1637:
        /* <DEDUP_REMOVED lines=22> */
.L_x_1638:
        /* <DEDUP_REMOVED lines=22> */
.L_x_1639:
[----:B------:R-:W-:Y:S01]  /*0930*/  PLOP3.LUT P0, PT, PT, PT, UP0, 0x80, 0x0 ;  /* 0x000000000000781c */ /* 0x000fe20003f0f008 */
[----:B------:R-:W-:Y:S01]  /*0940*/  UMOV UR40, 0x1 ;  /* 0x0000000100287882 */ /* 0x000fe20000000000 */
[----:B------:R-:W-:Y:S01]  /*0950*/  NOP ;  /* 0x0000000000007918 */ /* 0x000fe20000000000 */
[----:B------:R-:W-:Y:S01]  /*0960*/  USEL UR40, UR40, 0x2, !UP0 ;  /* 0x0000000228287887 */ /* 0x000fe2000c000000 */
[----:B------:R-:W-:Y:S01]  /*0970*/  ULDC.64 UR52, c[0x0][0x208] ;  /* 0x0000820000347ab9 */ /* 0x000fe20000000a00 */
[----:B012-4-:R-:W-:Y:S08]  /*0980*/  BAR.SYNC.DEFER_BLOCKING 0x0 ;  /* 0x0000000000007b1d */ /* 0x017ff00000010000 */
[----:B------:R-:W-:Y:S05]  /*0990*/  @!P0 BRA `(.L_x_1640) ;  /* 0x000000cc00c48947 */ /* 0x000fea0003800000 */
.L_x_1641:
        /* <DEDUP_REMOVED lines=24> */
[-C--:B------:R-:W-:Y:S02]  /*0b20*/  LEA.HI R2, R0, R12.reuse, RZ, 0x4 ;  /* 0x0000000c00027211 */ /* 0x080fe400078f20ff */
[----:B------:R-:W-:Y:S02]  /*0b30*/  LOP3.LUT R23, R156, 0xffffff80, RZ, 0xc0, !PT ;  /* 0xffffff809c177812 */ /* 0x000fe400078ec0ff */
[----:B------:R-:W-:Y:S02]  /*0b40*/  LEA.HI R3, R0, R12, RZ, 0x5 ;  /* 0x0000000c00037211 */ /* 0x000fe400078f28ff */
[----:B------:R-:W-:Y:S01]  /*0b50*/  SHF.R.S32.HI R5, RZ, 0x4, R2 ;  /* 0x00000004ff057819 */ /* 0x000fe20000011402 */
[----:B------:R-:W-:Y:S01]  /*0b60*/  IMAD.IADD R23, R12, 0x1, -R23 ;  /* 0x000000010c177824 */ /* 0x000fe200078e0a17 */
[----:B------:R-:W-:Y:S01]  /*0b70*/  SHF.R.S32.HI R156, RZ, 0x7, R156 ;  /* 0x00000007ff9c7819 */ /* 0x000fe2000001149c */
[----:B------:R-:W-:Y:S01]  /*0b80*/  IMAD.SHL.U32 R4, R3, 0x20, RZ ;  /* 0x0000002003047824 */ /* 0x000fe200078e00ff */
[----:B------:R-:W-:-:S02]  /*0b90*/  LOP3.LUT R3, R2, 0x3fffff0, RZ, 0xc0, !PT ;  /* 0x03fffff002037812 */ /* 0x000fc400078ec0ff */
[----:B------:R-:W-:Y:S01]  /*0ba0*/  SHF.R.S32.HI R8, RZ, 0x1f, R23 ;  /* 0x0000001fff087819 */ /* 0x000fe20000011417 */
[----:B------:R-:W-:Y:S01]  /*0bb0*/  IMAD.HI R6, R156, 0x55555556, RZ ;  /* 0x555555569c067827 */ /* 0x000fe200078e02ff */
[----:B------:R-:W-:Y:S02]  /*0bc0*/  LEA.HI R2, R2, R5, RZ, 0x1 ;  /* 0x0000000502027211 */ /* 0x000fe400078f08ff */
[----:B------:R-:W-:Y:S01]  /*0bd0*/  LEA.HI R9, R8, R23, RZ, 0x2 ;  /* 0x0000001708097211 */ /* 0x000fe200078f10ff */
[----:B------:R-:W-:Y:S01]  /*0be0*/  IMAD.IADD R3, R12, 0x1, -R3 ;  /* 0x000000010c037824 */ /* 0x000fe200078e0a03 */
[----:B------:R-:W-:Y:S02]  /*0bf0*/  LOP3.LUT R4, R4, 0xfffffc00, RZ, 0xc0, !PT ;  /* 0xfffffc0004047812 */ /* 0x000fe400078ec0ff */
[--C-:B------:R-:W-:Y:S02]  /*0c00*/  SHF.R.S32.HI R10, RZ, 0x2, R9.reuse ;  /* 0x00000002ff0a7819 */ /* 0x100fe40000011409 */
[----:B------:R-:W-:Y:S01]  /*0c10*/  SHF.R.S32.HI R7, RZ, 0x1f, R9 ;  /* 0x0000001fff077819 */ /* 0x000fe20000011409 */
[----:B------:R-:W-:Y:S01]  /*0c20*/  IMAD R3, R3, 0x40, R4 ;  /* 0x0000004003037824 */ /* 0x000fe200078e0204 */
[----:B------:R-:W-:-:S02]  /*0c30*/  LOP3.LUT R2, R2, 0x1ffffffe, RZ, 0xc0, !PT ;  /* 0x1ffffffe02027812 */ /* 0x000fc400078ec0ff */
[----:B------:R-:W-:Y:S02]  /*0c40*/  LEA.HI R7, R7, R10, RZ, 0x3 ;  /* 0x0000000a07077211 */ /* 0x000fe400078f18ff */
[----:B------:R-:W-:Y:S01]  /*0c50*/  LEA.HI R8, R8, R23, RZ, 0x5 ;  /* 0x0000001708087211 */ /* 0x000fe200078f28ff */
[----:B------:R-:W-:Y:S01]  /*0c60*/  IMAD.IADD R2, R5, 0x1, -R2 ;  /* 0x0000000105027824 */ /* 0x000fe200078e0a02 */
[----:B------:R-:W-:Y:S02]  /*0c70*/  LOP3.LUT R11, R7, 0xfffffff8, RZ, 0xc0, !PT ;  /* 0xfffffff8070b7812 */ /* 0x000fe400078ec0ff */
[----:B------:R-:W-:Y:S01]  /*0c80*/  LEA.HI R0, R0, R12, RZ, 0x3 ;  /* 0x0000000c00007211 */ /* 0x000fe200078f18ff */
[----:B------:R-:W-:Y:S01]  /*0c90*/  IMAD R157, R2, 0x8, R3 ;  /* 0x00000008029d7824 */ /* 0x000fe200078e0203 */
[----:B------:R-:W-:Y:S01]  /*0ca0*/  LEA.HI R7, R6, R6, RZ, 0x1 ;  /* 0x0000000606077211 */ /* 0x000fe200078f08ff */
[----:B------:R-:W-:Y:S01]  /*0cb0*/  IMAD.IADD R11, R10, 0x1, -R11 ;  /* 0x000000010a0b7824 */ /* 0x000fe200078e0a0b */
[----:B------:R-:W-:-:S02]  /*0cc0*/  SHF.R.S32.HI R8, RZ, 0x5, R8 ;  /* 0x00000005ff087819 */ /* 0x000fc40000011408 */
[----:B------:R-:W-:Y:S01]  /*0cd0*/  LOP3.LUT R2, R0, 0x1ffffff8, RZ, 0xc0, !PT ;  /* 0x1ffffff800027812 */ /* 0x000fe200078ec0ff */
[----:B------:R-:W-:Y:S01]  /*0ce0*/  IMAD R7, R7, -0x3, R156 ;  /* 0xfffffffd07077824 */ /* 0x000fe200078e029c */
[----:B------:R-:W-:Y:S01]  /*0cf0*/  LOP3.LUT R18, R9, 0x7ffffffc, RZ, 0xc0, !PT ;  /* 0x7ffffffc09127812 */ /* 0x000fe200078ec0ff */
[----:B------:R-:W-:Y:S01]  /*0d00*/  IMAD R8, R8, 0x10, R11 ;  /* 0x0000001008087824 */ /* 0x000fe200078e020b */
[----:B------:R-:W-:Y:S01]  /*0d10*/  SHF.R.S32.HI R16, RZ, 0x3, R0 ;  /* 0x00000003ff107819 */ /* 0x000fe20000011400 */
[----:B------:R-:W-:Y:S02]  /*0d20*/  IMAD.IADD R2, R12, 0x1, -R2 ;  /* 0x000000010c027824 */ /* 0x000fe400078e0a02 */
[----:B------:R-:W-:Y:S01]  /*0d30*/  IMAD.IADD R18, R23, 0x1, -R18 ;  /* 0x0000000117127824 */ /* 0x000fe200078e0a12 */
[----:B------:R-:W-:Y:S01]  /*0d40*/  LEA R19, R7, R8, 0x6 ;  /* 0x0000000807137211 */ /* 0x000fe200078e30ff */
[----:B------:R-:W-:-:S07]  /*0d50*/  IMAD.SHL.U32 R22, R2, 0x8, RZ ;  /* 0x0000000802167824 */ /* 0x000fce00078e00ff */
.L_x_1698:
[----:B0-----:R-:W0:Y:S01]  /*0d60*/  LDC.64 R2, c[0x0][0xc60] ;  /* 0x00031800ff027b82 */ /* 0x001e220000000a00 */
[----:B------:R-:W-:Y:S01]  /*0d70*/  ULDC.64 UR4, c[0x0][0xa28] ;  /* 0x00028a0000047ab9 */ /* 0x000fe20000000a00 */
[----:B------:R-:W-:Y:S01]  /*0d80*/  ULDC.64 UR6, c[0x0][0xa18] ;  /* 0x0002860000067ab9 */ /* 0x000fe20000000a00 */
[----:B------:R-:W-:Y:S01]  /*0d90*/  ULDC.64 UR8, c[0x0][0xa20] ;  /* 0x0002880000087ab9 */ /* 0x000fe20000000a00 */
        /* <DEDUP_REMOVED lines=10> */
[----:B------:R-:W-:-:S04]  /*0e40*/  @UP0 ULEA UR4, UP2, UR38, UR4, 0x2 ;  /* 0x0000000426040291 */ /* 0x000fc8000f84103f */
[----:B------:R-:W-:Y:S02]  /*0e50*/  @UP0 ULEA.HI.X UR5, UR38, UR5, UR39, 0x2, UP2 ;  /* 0x0000000526050291 */ /* 0x000fe400090f1427 */
[----:B------:R-:W-:Y:S01]  /*0e60*/  @UP1 ULEA UR6, UP0, UR38, UR6, 0x2 ;  /* 0x0000000626061291 */ /* 0x000fe2000f80103f */
[----:B------:R-:W-:-:S03]  /*0e70*/  IMAD.U32 R2, RZ, RZ, UR4 ;  /* 0x00000004ff027e24 */ /* 0x000fc6000f8e00ff */
[----:B------:R-:W-:Y:S01]  /*0e80*/  @UP1 ULEA.HI.X UR7, UR38, UR7, UR39, 0x2, UP0 ;  /* 0x0000000726071291 */ /* 0x000fe200080f1427 */
[----:B------:R-:W-:Y:S01]  /*0e90*/  IMAD.U32 R3, RZ, RZ, UR5 ;  /* 0x00000005ff037e24 */ /* 0x000fe2000f8e00ff */
[----:B------:R-:W-:Y:S01]  /*0ea0*/  ULDC.64 UR4, c[0x0][0x3f8] ;  /* 0x0000fe0000047ab9 */ /* 0x000fe20000000a00 */
[----:B---345:R-:W-:-:S03]  /*0eb0*/  IMAD.U32 R4, RZ, RZ, UR6 ;  /* 0x00000006ff047e24 */ /* 0x038fc6000f8e00ff */
[----:B------:R-:W-:Y:S01]  /*0ec0*/  IMAD.U32 R5, RZ, RZ, UR7 ;  /* 0x00000007ff057e24 */ /* 0x000fe2000f8e00ff */
[----:B------:R-:W2:Y:S01]  /*0ed0*/  @P0 LDG.E R2, desc[UR52][R2.64] ;  /* 0x0000003402020981 */ /* 0x000ea2000c1e1900 */
[----:B------:R-:W-:Y:S01]  /*0ee0*/  UISETP.NE.U32.AND UP0, UPT, UR4, URZ, UPT ;  /* 0x0000003f0400728c */ /* 0x000fe2000bf05070 */
[----:B------:R-:W-:Y:S01]  /*0ef0*/  ISETP.NE.U32.AND P1, PT, RZ, UR8, PT ;  /* 0x00000008ff007c0c */ /* 0x000fe2000bf25070 */
[----:B------:R-:W-:Y:S01]  /*0f00*/  ULDC UR6, c[0x0][0x2e0] ;  /* 0x0000b80000067ab9 */ /* 0x000fe20000000800 */
[----:B------:R-:W3:Y:S01]  /*0f10*/  @P2 LDG.E R4, desc[UR52][R4.64] ;  /* 0x0000003404042981 */ /* 0x000ee2000c1e1900 */
[----:B------:R-:W-:Y:S01]  /*0f20*/  UISETP.NE.AND.EX UP0, UPT, UR5, URZ, UPT, UP0 ;  /* 0x0000003f0500728c */ /* 0x000fe2000bf05300 */
[----:B------:R-:W-:Y:S01]  /*0f30*/  ISETP.NE.AND.EX P1, PT, RZ, UR9, PT, P1 ;  /* 0x00000009ff007c0c */ /* 0x000fe2000bf25310 */
[----:B------:R-:W-:Y:S01]  /*0f40*/  ULDC UR4, c[0x0][0x404] ;  /* 0x0001010000047ab9 */ /* 0x000fe20000000800 */
[----:B------:R-:W-:Y:S01]  /*0f50*/  UMOV UR48, URZ ;  /* 0x0000003f00307c82 */ /* 0x000fe20008000000 */
[----:B------:R-:W-:Y:S01]  /*0f60*/  USEL UR4, UR4, 0x1, UP0 ;  /* 0x0000000104047887 */ /* 0x000fe20008000000 */
[----:B------:R-:W-:-:S03]  /*0f70*/  ULDC UR49, c[0x0][0x288] ;  /* 0x0000a20000317ab9 */ /* 0x000fc60000000800 */
[----:B------:R-:W-:Y:S01]  /*0f80*/  UIMAD UR6, UR4, UR6, URZ ;  /* 0x00000006040672a4 */ /* 0x000fe2000f8e023f */
[----:B--2---:R-:W-:Y:S02]  /*0f90*/  @P0 R2UR UR48, R2 ;  /* 0x00000000023002ca */ /* 0x004fe400000e0000 */
[----:B---3--:R-:W-:Y:S01]  /*0fa0*/  @P2 R2UR UR49, R4 ;  /* 0x00000000043122ca */ /* 0x008fe200000e0000 */
[----:B-1----:R-:W-:-:S14]  /*0fb0*/  @P2 BRA `(.L_x_1642) ;  /* 0x0000000000342947 */ /* 0x002fdc0003800000 */
        /* <DEDUP_REMOVED lines=13> */
.L_x_1642:
[----:B------:R-:W-:Y:S01]  /*1090*/  UMOV UR41, UR50 ;  /* 0x0000003200297c82 */ /* 0x000fe20008000000 */
[----:B------:R-:W-:Y:S01]  /*10a0*/  UMOV UR42, UR43 ;  /* 0x0000002b002a7c82 */ /* 0x000fe20008000000 */
[----:B------:R-:W-:Y:S05]  /*10b0*/  @!P1 BRA `(.L_x_1643) ;  /* 0x00000000001c9947 */ /* 0x000fea0003800000 */
[----:B------:R-:W-:-:S04]  /*10c0*/  ULEA UR4, UP0, UR38, UR8, 0x2 ;  /* 0x0000000826047291 */ /* 0x000fc8000f80103f */
[----:B------:R-:W-:Y:S02]  /*10d0*/  ULEA.HI.X UR5, UR38, UR9, UR39, 0x2, UP0 ;  /* 0x0000000926057291 */ /* 0x000fe400080f1427 */
[----:B------:R-:W-:-:S04]  /*10e0*/  IMAD.U32 R2, RZ, RZ, UR4 ;  /* 0x00000004ff027e24 */ /* 0x000fc8000f8e00ff */
[----:B------:R-:W-:-:S05]  /*10f0*/  MOV R3, UR5 ;  /* 0x0000000500037c02 */ /* 0x000fca0008000f00 */
[----:B------:R-:W2:Y:S02]  /*1100*/  LDG.E R2, desc[UR52][R2.64] ;  /* 0x0000003402027981 */ /* 0x000ea4000c1e1900 */
[----:B--2---:R-:W-:Y:S01]  /*1110*/  R2UR UR6, R2 ;  /* 0x00000000020672ca */ /* 0x004fe200000e0000 */
[----:B------:R-:W-:-:S14]  /*1120*/  BRA `(.L_x_1644) ;  /* 0x0000000000347947 */ /* 0x000fdc0003800000 */
.L_x_1643:
        /* <DEDUP_REMOVED lines=13> */
.L_x_1644:
[----:B------:R-:W-:Y:S01]  /*1200*/  UIADD3 UR48, -UR48, UR6, URZ ;  /* 0x0000000630307290 */ /* 0x000fe2000fffe13f */
[----:B------:R-:W-:Y:S01]  /*1210*/  PLOP3.LUT P0, PT, PT, PT, PT, 0x80, 0x0 ;  /* 0x000000000000781c */ /* 0x000fe20003f0f070 */
[----:B------:R-:W-:Y:S01]  /*1220*/  ULDC UR8, c[0x0][0x428] ;  /* 0x00010a0000087ab9 */ /* 0x000fe20000000800 */
[----:B------:R-:W-:Y:S01]  /*1230*/  IMAD.MOV.U32 R0, RZ, RZ, RZ ;  /* 0x000000ffff007224 */ /* 0x000fe200078e00ff */
[----:B------:R-:W-:Y:S01]  /*1240*/  UIADD3 UR5, UR48, 0x15f, -UR49 ;  /* 0x0000015f30057890 */ /* 0x000fe2000fffe831 */
[----:B------:R-:W-:Y:S01]  /*1250*/  IMAD.MOV.U32 R2, RZ, RZ, RZ ;  /* 0x000000ffff027224 */ /* 0x000fe200078e00ff */
[----:B------:R-:W-:Y:S01]  /*1260*/  UIADD3 UR4, UR48, 0x9f, URZ ;  /* 0x0000009f30047890 */ /* 0x000fe2000fffe03f */
[----:B------:R-:W-:Y:S01]  /*1270*/  IMAD.MOV.U32 R55, RZ, RZ, RZ ;  /* 0x000000ffff377224 */ /* 0x000fe200078e00ff */
[----:B------:R-:W-:Y:S01]  /*1280*/  UIMAD UR6, UR50, 0xc0, UR5 ;  /* 0x000000c0320678a4 */ /* 0x000fe2000f8e0205 */
[----:B------:R-:W-:Y:S01]  /*1290*/  CS2R R6, SRZ ;  /* 0x0000000000067805 */ /* 0x000fe2000001ff00 */
[----:B------:R-:W-:Y:S01]  /*12a0*/  UIMAD.WIDE UR4, UR4, 0x66666667, URZ ;  /* 0x66666667040478a5 */ /* 0x000fe2000f8e023f */
[----:B------:R-:W-:Y:S01]  /*12b0*/  CS2R R8, SRZ ;  /* 0x0000000000087805 */ /* 0x000fe2000001ff00 */
[----:B------:R-:W-:Y:S01]  /*12c0*/  UIMAD.WIDE UR6, UR6, 0x66666667, URZ ;  /* 0x66666667060678a5 */ /* 0x000fe2000f8e023f */
[----:B------:R-:W-:Y:S01]  /*12d0*/  CS2R R10, SRZ ;  /* 0x00000000000a7805 */ /* 0x000fe2000001ff00 */
[----:B------:R-:W-:Y:S01]  /*12e0*/  USHF.R.U32.HI UR4, URZ, 0x1f, UR5 ;  /* 0x0000001f3f047899 */ /* 0x000fe20008011605 */
[----:B------:R-:W-:Y:S01]  /*12f0*/  CS2R R12, SRZ ;  /* 0x00000000000c7805 */ /* 0x000fe2000001ff00 */
[----:B------:R-:W-:Y:S01]  /*1300*/  USHF.R.U32.HI UR6, URZ, 0x1f, UR7 ;  /* 0x0000001f3f067899 */ /* 0x000fe20008011607 */
[----:B------:R-:W-:Y:S01]  /*1310*/  CS2R R14, SRZ ;  /* 0x00000000000e7805 */ /* 0x000fe2000001ff00 */
[----:B------:R-:W-:Y:S01]  /*1320*/  ULEA.HI.SX32 UR4, UR5, UR4, 0x1a ;  /* 0x0000000405047291 */ /* 0x000fe2000f8fd23f */
[----:B------:R-:W-:Y:S01]  /*1330*/  CS2R R20, SRZ ;  /* 0x0000000000147805 */ /* 0x000fe2000001ff00 */
[----:B------:R-:W-:Y:S01]  /*1340*/  ULEA.HI.SX32 UR6, UR7, UR6, 0x1a ;  /* 0x0000000607067291 */ /* 0x000fe2000f8fd23f */
[----:B------:R-:W-:Y:S01]  /*1350*/  CS2R R24, SRZ ;  /* 0x0000000000187805 */ /* 0x000fe2000001ff00 */
[----:B------:R-:W-:Y:S01]  /*1360*/  UISETP.NE.AND UP0, UPT, UR8, 0x1, UPT ;  /* 0x000000010800788c */ /* 0x000fe2000bf05270 */
[----:B------:R-:W-:Y:S01]  /*1370*/  CS2R R32, SRZ ;  /* 0x0000000000207805 */ /* 0x000fe2000001ff00 */
[----:B------:R-:W-:Y:S01]  /*1380*/  UISETP.LT.AND UP1, UPT, UR4, UR6, UPT ;  /* 0x000000060400728c */ /* 0x000fe2000bf21270 */
[----:B------:R-:W-:-:S02]  /*1390*/  CS2R R26, SRZ ;  /* 0x00000000001a7805 */ /* 0x000fc4000001ff00 */
[----:B------:R-:W-:Y:S01]  /*13a0*/  CS2R R56, SRZ ;  /* 0x0000000000387805 */ /* 0x000fe2000001ff00 */
[----:B------:R-:W-:Y:S01]  /*13b0*/  IMAD.MOV.U32 R34, RZ, RZ, RZ ;  /* 0x000000ffff227224 */ /* 0x000fe200078e00ff */
[----:B------:R-:W-:Y:S01]  /*13c0*/  USEL UR51, UR4, UR6, UP1 ;  /* 0x0000000604337287 */ /* 0x000fe20008800000 */
[----:B------:R-:W-:Y:S02]  /*13d0*/  CS2R R36, SRZ ;  /* 0x0000000000247805 */ /* 0x000fe4000001ff00 */
[----:B------:R-:W-:Y:S02]  /*13e0*/  CS2R R40, SRZ ;  /* 0x0000000000287805 */ /* 0x000fe4000001ff00 */
[----:B------:R-:W-:Y:S01]  /*13f0*/  CS2R R58, SRZ ;  /* 0x00000000003a7805 */ /* 0x000fe2000001ff00 */
[----:B------:R-:W-:Y:S01]  /*1400*/  UISETP.GE.AND UP1, UPT, UR51, 0x1, UPT ;  /* 0x000000013300788c */ /* 0x000fe2000bf26270 */
[----:B------:R-:W-:Y:S01]  /*1410*/  CS2R R44, SRZ ;  /* 0x00000000002c7805 */ /* 0x000fe2000001ff00 */
[----:B------:R-:W-:Y:S01]  /*1420*/  @UP0 ULDC UR5, c[0x0][0x42c] ;  /* 0x00010b0000050ab9 */ /* 0x000fe20000000800 */
[----:B------:R-:W-:Y:S01]  /*1430*/  @UP0 ULDC UR6, c[0x0][0x430] ;  /* 0x00010c0000060ab9 */ /* 0x000fe20000000800 */
[----:B------:R-:W-:Y:S01]  /*1440*/  UIMAD.WIDE.U32 UR4, UR43, UR5, URZ ;  /* 0x000000052b0472a5 */ /* 0x000fe2000f8e003f */
[----:B------:R-:W-:-:S02]  /*1450*/  CS2R R60, SRZ ;  /* 0x00000000003c7805 */ /* 0x000fc4000001ff00 */
[----:B------:R-:W-:Y:S01]  /*1460*/  PLOP3.LUT P1, PT, PT, PT, UP1, 0x80, 0x0 ;  /* 0x000000000000781c */ /* 0x000fe20003f2f018 */
[----:B------:R-:W-:-:S12]  /*1470*/  @UP0 USHF.R.U32.HI UR43, URZ, UR6, UR5 ;  /* 0x000000063f2b0299 */ /* 0x000fd80008011605 */
[----:B------:R-:W-:Y:S05]  /*1480*/  @!P1 BRA `(.L_x_1645) ;  /* 0x000000a400cc9947 */ /* 0x000fea0003800000 */
        /* <DEDUP_REMOVED lines=31> */
.L_x_1646:
        /* <DEDUP_REMOVED lines=10> */
[----:B------:R-:W-:Y:S02]  /*1720*/  @UP0 ULDC.64 UR16, c[0x0][0x9a8] ;  /* 0x00026a0000100ab9 */ /* 0x000fe40000000a00 */
[----:B------:R-:W-:Y:S01]  /*1730*/  @UP1 ULDC.64 UR12, c[0x0][0x9b8] ;  /* 0x00026e00000c1ab9 */ /* 0x000fe20000000a00 */
[----:B------:R-:W-:Y:S02]  /*1740*/  @UP0 UIMAD UR8, UR39, UR16, URZ ;  /* 0x00000010270802a4 */ /* 0x000fe4000f8e023f */
[----:B------:R-:W-:Y:S02]  /*1750*/  @UP1 UIMAD UR9, UR39, UR12, URZ ;  /* 0x0000000c270912a4 */ /* 0x000fe4000f8e023f */
[----:B------:R-:W-:Y:S02]  /*1760*/  @UP0 UIMAD.WIDE.U32 UR14, UR38, UR16, URZ ;  /* 0x00000010260e02a5 */ /* 0x000fe4000f8e003f */
[----:B------:R-:W-:Y:S02]  /*1770*/  @UP0 UIMAD UR17, UR38, UR17, UR8 ;  /* 0x00000011261102a4 */ /* 0x000fe4000f8e0208 */
[----:B------:R-:W-:-:S02]  /*1780*/  @UP0 USHF.R.S32.HI UR16, URZ, 0x1f, UR43 ;  /* 0x0000001f3f100899 */ /* 0x000fc4000801142b */
[----:B------:R-:W-:Y:S02]  /*1790*/  @UP1 USHF.R.S32.HI UR19, URZ, 0x1f, UR43 ;  /* 0x0000001f3f131899 */ /* 0x000fe4000801142b */
[----:B------:R-:W-:Y:S02]  /*17a0*/  @UP1 UIMAD.WIDE.U32 UR10, UR38, UR12, URZ ;  /* 0x0000000c260a12a5 */ /* 0x000fe4000f8e003f */
[----:B------:R-:W-:Y:S02]  /*17b0*/  @UP1 UIMAD UR18, UR38, UR13, UR9 ;  /* 0x0000000d261212a4 */ /* 0x000fe4000f8e0209 */
[----:B------:R-:W-:Y:S01]  /*17c0*/  @UP0 UIADD3 UR15, UR15, UR17, URZ ;  /* 0x000000110f0f0290 */ /* 0x000fe2000fffe03f */
[----:B------:R-:W-:Y:S01]  /*17d0*/  @UP0 ULDC.64 UR12, c[0x0][0x9b0] ;  /* 0x00026c00000c0ab9 */ /* 0x000fe20000000a00 */
[----:B------:R-:W-:Y:S01]  /*17e0*/  @UP1 ULDC.64 UR8, c[0x0][0x9c0] ;  /* 0x0002700000081ab9 */ /* 0x000fe20000000a00 */
        /* <DEDUP_REMOVED lines=12> */
[----:B------:R-:W-:Y:S01]  /*18b0*/  IMAD.U32 R2, RZ, RZ, UR6 ;  /* 0x00000006ff027e24 */ /* 0x000fe2000f8e00ff */
[----:B------:R-:W-:Y:S02]  /*18c0*/  @UP1 ULEA.HI.X UR5, UR8, UR5, UR9, 0x2, UP3 ;  /* 0x0000000508051291 */ /* 0x000fe400098f1409 */
[----:B------:R-:W-:-:S02]  /*18d0*/  IMAD.U32 R4, RZ, RZ, UR4 ;  /* 0x00000004ff047e24 */ /* 0x000fc4000f8e00ff */
        /* <DEDUP_REMOVED lines=9> */
[----:B------:R-:W-:Y:S01]  /*1970*/  MOV R6, UR4 ;  /* 0x0000000400067c02 */ /* 0x000fe20008000f00 */
[----:B------:R-:W-:-:S03]  /*1980*/  ULDC UR4, c[0x0][0x9d8] ;  /* 0x0002760000047ab9 */ /* 0x000fc60000000800 */
[----:B------:R-:W-:-:S04]  /*1990*/  SHF.L.U32 R6, R6, 0x1f, RZ ;  /* 0x0000001f06067819 */ /* 0x000fc800000006ff */
[----:B------:R-:W0:Y:S01]  /*19a0*/  SYNCS.PHASECHK.TRANS64.TRYWAIT P1, [UR45+0x13200], R6 ;  /* 0x01320006ff0075a7 */ /* 0x000e22000802016d */
[----:B--2---:R-:W-:-:S04]  /*19b0*/  FMUL.FTZ R0, R7, R0 ;  /* 0x0000000007007220 */ /* 0x004fc80000410000 */
[----:B------:R-:W-:Y:S01]  /*19c0*/  FMUL.FTZ R0, R0, UR4 ;  /* 0x0000000400007c20 */ /* 0x000fe20008410000 */
[----:B0-----:R-:W-:Y:S06]  /*19d0*/  @!P1 BRA `(.L_x_1647) ;  /* 0x0000010000c09947 */ /* 0x001fec0003800000 */
.L_x_1785:
[----:B------:R-:W-:Y:S05]  /*19e0*/  @!P0 BRA `(.L_x_1648) ;  /* 0x0000000000048947 */ /* 0x000fea0003800000 */
[----:B------:R-:W-:Y:S01]  /*19f0*/  BPT.TRAP 0x1 ;  /* 0x000000040000795c */ /* 0x000fe20000300000 */
.L_x_1648:
[----:B------:R-:W-:Y:S02]  /*1a00*/  IMAD.U32 R2, RZ, RZ, UR37 ;  /* 0x00000025ff027e24 */ /* 0x000fe4000f8e00ff */
[----:B0-----:R-:W-:-:S03]  /*1a10*/  IMAD.U32 R3, RZ, RZ, UR36 ;  /* 0x00000024ff037e24 */ /* 0x001fc6000f8e00ff */
[----:B------:R-:W-:Y:S02]  /*1a20*/  LEA R2, R2, UR45, 0x3 ;  /* 0x0000002d02027c11 */ /* 0x000fe4000f8e18ff */
[----:B------:R-:W-:-:S04]  /*1a30*/  SHF.L.U32 R3, R3, 0x1f, RZ ;  /* 0x0000001f03037819 */ /* 0x000fc800000006ff */
[----:B------:R0:W1:Y:S01]  /*1a40*/  SYNCS.PHASECHK.TRANS64.TRYWAIT P1, [R2+URZ+0x13230], R3 ;  /* 0x01323003020075a7 */ /* 0x000062000802017f */
[----:B------:R-:W-:Y:S05]  /*1a50*/  @!P0 BRA `(.L_x_1649) ;  /* 0x0000000000048947 */ /* 0x000fea0003800000 */
[----:B------:R-:W-:Y:S01]  /*1a60*/  BPT.TRAP 0x1 ;  /* 0x000000040000795c */ /* 0x000fe20000300000 */
.L_x_1649:
[----:B-1----:R-:W-:Y:S05]  /*1a70*/  @P1 BRA `(.L_x_1650) ;  /* 0x0000000000081947 */ /* 0x002fea0003800000 */
[----:B------:R-:W1:Y:S02]  /*1a80*/  SYNCS.PHASECHK.TRANS64.TRYWAIT P1, [R2+URZ+0x13230], R3 ;  /* 0x01323003020075a7 */ /* 0x000e64000802017f */
[----:B-1----:R-:W-:Y:S05]  /*1a90*/  @!P1 BRA `(.L_x_1651) ;  /* 0x0000010000a89947 */ /* 0x002fea0003800000 */
.L_x_1650:
[----:B------:R-:W2:Y:S01]  /*1aa0*/  S2R R5, SR_TID.X ;  /* 0x0000000000057919 */ /* 0x000ea20000002100 */
[----:B------:R-:W-:Y:S01]  /*1ab0*/  UIADD3 UR4, UR45, 0xe000, URZ ;  /* 0x0000e0002d047890 */ /* 0x000fe2000fffe03f */
[----:B------:R-:W-:-:S03]  /*1ac0*/  IMAD.MOV.U32 R55, RZ, RZ, RZ ;  /* 0x000000ffff377224 */ /* 0x000fc600078e00ff */
[----:B------:R-:W-:-:S04]  /*1ad0*/  USHF.R.U32.HI UR4, URZ, 0x4, UR4 ;  /* 0x000000043f047899 */ /* 0x000fc80008011604 */
[----:B------:R-:W-:-:S06]  /*1ae0*/  ULOP3.LUT UR4, UR4, 0x3fff, URZ, 0xc0, !UPT ;  /* 0x00003fff04047892 */ /* 0x000fcc000f8ec03f */
[----:B------:R-:W-:Y:S01]  /*1af0*/  IMAD.U32 R4, RZ, RZ, UR4 ;  /* 0x00000004ff047e24 */ /* 0x000fe2000f8e00ff */
[----:B------:R-:W-:Y:S05]  /*1b00*/  WARPSYNC.ALL ;  /* 0x0000000000007948 */ /* 0x000fea0003800000 */
[----:B------:R-:W-:Y:S02]  /*1b10*/  LOP3.LUT R4, R4, 0x10000, RZ, 0xfc, !PT ;  /* 0x0001000004047812 */ /* 0x000fe400078efcff */
[----:B--2---:R-:W-:Y:S02]  /*1b20*/  LOP3.LUT P1, RZ, R5, 0x7f, RZ, 0xc0, !PT ;  /* 0x0000007f05ff7812 */ /* 0x004fe4000782c0ff */
[----:B------:R-:W-:Y:S01]  /*1b30*/  R2UR UR12, R4 ;  /* 0x00000000040c72ca */ /* 0x000fe200000e0000 */
[----:B------:R-:W-:Y:S01]  /*1b40*/  ULOP3.LUT UR8, UR54, 0x10000, URZ, 0xfc, !UPT ;  /* 0x0001000036087892 */ /* 0x000fe2000f8efc3f */
[----:B------:R-:W-:Y:S01]  /*1b50*/  WARPGROUP.ARRIVE ;  /* 0x00000000000079c5 */ /* 0x000fe20000000000 */
[----:B------:R-:W-:Y:S01]  /*1b60*/  UMOV UR9, 0x80000020 ;  /* 0x8000002000097882 */ /* 0x000fe20000000000 */
[----:B------:R-:W-:Y:S01]  /*1b70*/  UMOV UR11, 0x80000020 ;  /* 0x80000020000b7882 */ /* 0x000fe20000000000 */
[----:B------:R-:W-:Y:S01]  /*1b80*/  UIADD3 UR7, UR8, 0x2, URZ ;  /* 0x0000000208077890 */ /* 0x000fe2000fffe03f */
[----:B------:R-:W-:Y:S01]  /*1b90*/  ULDC UR20, c[0x0][0x988] ;  /* 0x0002620000147ab9 */ /* 0x000fe20000000800 */
[----:B------:R-:W-:-:S06]  /*1ba0*/  UIADD3 UR23, UR51, -0x2, URZ ;  /* 0xfffffffe33177890 */ /* 0x000fcc000fffe03f */
        /* <DEDUP_REMOVED lines=45> */
[----:B------:R-:W2:Y:S01]  /*1e80*/  MUFU.TANH R51, R51 ;  /* 0x0000003300337308 */ /* 0x000ea20000002400 */
[----:B------:R-:W-:Y:S01]  /*1e90*/  UMOV UR7, 0x80000020 ;  /* 0x8000002000077882 */ /* 0x000fe20000000000 */
        /* <DEDUP_REMOVED lines=11> */
[----:B------:R-:W-:-:S03]  /*1f50*/  FMUL.FTZ R11, R0, R117 ;  /* 0x00000075000b7220 */ /* 0x000fc60000410000 */
[----:B------:R-:W1:Y:S08]  /*1f60*/  MUFU.TANH R53, R53 ;  /* 0x0000003500357308 */ /* 0x000e700000002400 */
[----:B------:R-:W3:Y:S08]  /*1f70*/  MUFU.TANH R54, R54 ;  /* 0x0000003600367308 */ /* 0x000ef00000002400 */
[----:B------:R-:W4:Y:S08]  /*1f80*/  MUFU.TANH R104, R104 ;  /* 0x0000006800687308 */ /* 0x000f300000002400 */
        /* <DEDUP_REMOVED lines=35> */
[----:B------:R-:W-:Y:S02]  /*21c0*/  IMAD.U32 R80, RZ, RZ, UR50 ;  /* 0x00000032ff507e24 */ /* 0x000fe4000f8e00ff */
[C---:B------:R-:W-:Y:S01]  /*21d0*/  FMUL.FTZ R45, R0.reuse, R77 ;  /* 0x0000004d002d7220 */ /* 0x040fe20000410000 */
[----:B------:R-:W-:Y:S01]  /*21e0*/  FMUL.FTZ R48, R0, R84 ;  /* 0x0000005400307220 */ /* 0x000fe20000410000 */
[----:B------:R-:W-:Y:S01]  /*21f0*/  QGMMA.64x32x32.F32.E4M3.E4M3 R56, gdesc[UR4], R56, gsb0 ;  /* 0x00600000043879f3 */ /* 0x000fe20008000838 */
[----:B------:R-:W-:Y:S01]  /*2200*/  UIMAD UR6, UR51, -0xa0, UR48 ;  /* 0xffffff60330678a4 */ /* 0x000fe2000f8e0230 */
[----:B------:R-:W-:Y:S02]  /*2210*/  IMAD R80, R80, 0xc0, R19 ;  /* 0x000000c050507824 */ /* 0x000fe400078e0213 */
[C---:B------:R-:W-:Y:S01]  /*2220*/  FMUL.FTZ R44, R0.reuse, R76 ;  /* 0x0000004c002c7220 */ /* 0x040fe20000410000 */
[C---:B------:R-:W-:Y:S01]  /*2230*/  FMUL.FTZ R108, R0.reuse, R86 ;  /* 0x00000056006c7220 */ /* 0x040fe20000410000 */
[----:B------:R-:W-:Y:S01]  /*2240*/  UIADD3 UR7, -UR49, 0xa1, UR6 ;  /* 0x000000a131077890 */ /* 0x000fe2000fffe106 */
[C---:B------:R-:W-:Y:S01]  /*2250*/  FMUL.FTZ R49, R0.reuse, R85 ;  /* 0x0000005500317220 */ /* 0x040fe20000410000 */
[----:B------:R-:W-:Y:S01]  /*2260*/  UIADD3 UR6, UR6, 0xa0, URZ ;  /* 0x000000a006067890 */ /* 0x000fe2000fffe03f */
[C---:B------:R-:W-:Y:S01]  /*2270*/  FMUL.FTZ R43, R0.reuse, R73 ;  /* 0x00000049002b7220 */ /* 0x040fe20000410000 */
[C---:B------:R-:W-:Y:S01]  /*2280*/  FMUL.FTZ R73, R0.reuse, R74 ;  /* 0x0000004a00497220 */ /* 0x040fe20000410000 */
[----:B------:R-:W-:Y:S01]  /*2290*/  FMUL.FTZ R103, R0, R78 ;  /* 0x0000004e00677220 */ /* 0x000fe20000410000 */
[----:B------:R-:W-:Y:S01]  /*22a0*/  IMAD.U32 R83, RZ, RZ, UR7 ;  /* 0x00000007ff537e24 */ /* 0x000fe2000f8e00ff */
[----:B------:R-:W-:Y:S01]  /*22b0*/  UMOV UR7, 0x80000020 ;  /* 0x8000002000077882 */ /* 0x000fe20000000000 */
[----:B------:R-:W-:Y:S01]  /*22c0*/  IMAD.U32 R77, RZ, RZ, UR6 ;  /* 0x00000006ff4d7e24 */ /* 0x000fe2000f8e00ff */
[----:B------:R-:W-:Y:S01]  /*22d0*/  UIADD3 UR6, UR12, 0x202, URZ ;  /* 0x000002020c067890 */ /* 0x000fe2000fffe03f */
[C---:B------:R-:W-:Y:S01]  /*22e0*/  IMAD R83, R18.reuse, -0x2, R83 ;  /* 0xfffffffe12537824 */ /* 0x040fe200078e0253 */
[----:B------:R-:W5:Y:S01]  /*22f0*/  MUFU.TANH R101, R101 ;  /* 0x0000006500657308 */ /* 0x000f620000002400 */
[----:B------:R-:W-:-:S02]  /*2300*/  IMAD R84, R18, -0x2, R77 ;  /* 0xfffffffe12547824 */ /* 0x000fc400078e024d */
[C---:B------:R-:W-:Y:S01]  /*2310*/  FMUL.FTZ R78, R0.reuse, R82 ;  /* 0x00000052004e7220 */ /* 0x040fe20000410000 */
[C---:B------:R-:W-:Y:S01]  /*2320*/  FMUL.FTZ R42, R0.reuse, R72 ;  /* 0x00000048002a7220 */ /* 0x040fe20000410000 */
[----:B------:R-:W-:Y:S01]  /*2330*/  IADD3 R77, R83, 0x8, R80 ;  /* 0x00000008534d7810 */ /* 0x000fe20007ffe050 */
[C---:B------:R-:W-:Y:S01]  /*2340*/  FMUL.FTZ R72, R0.reuse, R75 ;  /* 0x0000004b00487220 */ /* 0x040fe20000410000 */
[C---:B------:R-:W-:Y:S01]  /*2350*/  FMUL.FTZ R47, R0.reuse, R81 ;  /* 0x00000051002f7220 */ /* 0x040fe20000410000 */
[----:B------:R-:W-:Y:S01]  /*2360*/  FMUL.FTZ R75, R0, R79 ;  /* 0x0000004f004b7220 */ /* 0x000fe20000410000 */
[----:B------:R-:W-:Y:S01]  /*2370*/  VIMNMX R76, R84, R77, PT ;  /* 0x0000004d544c7248 */ /* 0x000fe20003fe0100 */
[----:B------:R-:W5:Y:S01]  /*2380*/  MUFU.TANH R73, R73 ;  /* 0x0000004900497308 */ /* 0x000f620000002400 */
[----:B------:R-:W-:Y:S02]  /*2390*/  FMUL.FTZ R87, R0, R87 ;  /* 0x0000005700577220 */ /* 0x000fe40000410000 */
[----:B------:R-:W-:-:S02]  /*23a0*/  ISETP.GT.AND P3, PT, R76, RZ, PT ;  /* 0x000000ff4c00720c */ /* 0x000fc40003f64270 */
[C---:B------:R-:W-:Y:S02]  /*23b0*/  ISETP.GT.AND P4, PT, R76.reuse, 0x1, PT ;  /* 0x000000014c00780c */ /* 0x040fe40003f84270 */
[----:B------:R-:W-:Y:S01]  /*23c0*/  ISETP.GT.AND P5, PT, R76, 0x8, PT ;  /* 0x000000084c00780c */ /* 0x000fe20003fa4270 */
[----:B------:R-:W5:Y:S01]  /*23d0*/  MUFU.TANH R72, R72 ;  /* 0x0000004800487308 */ /* 0x000f620000002400 */
[----:B--2---:R-:W-:Y:S02]  /*23e0*/  FSEL R90, R51, -INF , P3 ;  /* 0xff800000335a7808 */ /* 0x004fe40001800000 */
[----:B0-----:R-:W-:Y:S02]  /*23f0*/  FSEL R92, R52, -INF , P4 ;  /* 0xff800000345c7808 */ /* 0x001fe40002000000 */
[----:B-1----:R-:W-:Y:S02]  /*2400*/  FSEL R96, R53, -INF , P5 ;  /* 0xff80000035607808 */ /* 0x002fe40002800000 */
[----:B------:R-:W-:Y:S01]  /*2410*/  ISETP.GT.AND P2, PT, R76, 0x9, PT ;  /* 0x000000094c00780c */ /* 0x000fe20003f44270 */
[----:B------:R-:W0:Y:S01]  /*2420*/  MUFU.TANH R103, R103 ;  /* 0x0000006700677308 */ /* 0x000e220000002400 */
[----:B------:R-:W-:-:S02]  /*2430*/  FMNMX.FTZ R53, R90, R92, !PT ;  /* 0x0000005c5a357209 */ /* 0x000fc40007810000 */
[----:B------:R-:W-:Y:S02]  /*2440*/  ISETP.GT.AND P3, PT, R76, 0x10, PT ;  /* 0x000000104c00780c */ /* 0x000fe40003f64270 */
[----:B---3--:R-:W-:Y:S02]  /*2450*/  FSEL R100, R54, -INF , P2 ;  /* 0xff80000036647808 */ /* 0x008fe40001000000 */
[----:B------:R-:W-:Y:S01]  /*2460*/  FMNMX.FTZ R53, R96, R53, !PT ;  /* 0x0000003560357209 */ /* 0x000fe20007810000 */
[----:B------:R-:W1:Y:S01]  /*2470*/  MUFU.TANH R75, R75 ;  /* 0x0000004b004b7308 */ /* 0x000e620000002400 */
[----:B------:R-:W-:Y:S02]  /*2480*/  ISETP.GT.AND P4, PT, R76, 0x11, PT ;  /* 0x000000114c00780c */ /* 0x000fe40003f84270 */
[----:B----4-:R-:W-:Y:S02]  /*2490*/  FSEL R104, R104, -INF , P3 ;  /* 0xff80000068687808 */ /* 0x010fe40001800000 */
[----:B------:R-:W-:-:S02]  /*24a0*/  FMNMX.FTZ R53, R100, R53, !PT ;  /* 0x0000003564357209 */ /* 0x000fc40007810000 */
[----:B------:R-:W-:Y:S01]  /*24b0*/  ISETP.GT.AND P2, PT, R76, 0x18, PT ;  /* 0x000000184c00780c */ /* 0x000fe20003f44270 */
[----:B------:R-:W2:Y:S01]  /*24c0*/  MUFU.TANH R78, R78 ;  /* 0x0000004e004e7308 */ /* 0x000ea20000002400 */
[----:B-----5:R-:W-:Y:S01]  /*24d0*/  FSEL R102, R105, -INF , P4 ;  /* 0xff80000069667808 */ /* 0x020fe20002000000 */
[----:B------:R-:W-:Y:S02]  /*24e0*/  WARPGROUP.DEPBAR.LE gsb0, 0x0 ;  /* 0x00008000000079c5 */ /* 0x000fe40000010000 */
[----:B------:R-:W-:Y:S01]  /*24f0*/  WARPGROUP.ARRIVE ;  /* 0x00000000000079c5 */ /* 0x000fe20000000000 */
[----:B------:R-:W-:Y:S01]  /*2500*/  FMNMX.FTZ R53, R104, R53, !PT ;  /* 0x0000003568357209 */ /* 0x000fe20007810000 */
[----:B------:R-:W-:Y:S01]  /*2510*/  FMUL.FTZ R67, R0, R67 ;  /* 0x0000004300437220 */ /* 0x000fe20000410000 */
[----:B------:R-:W-:Y:S01]  /*2520*/  ISETP.GT.AND P3, PT, R76, 0x19, PT ;  /* 0x000000194c00780c */ /* 0x000fe20003f64270 */
[----:B------:R-:W3:Y:S01]  /*2530*/  MUFU.TANH R109, R109 ;  /* 0x0000006d006d7308 */ /* 0x000ee20000002400 */
[----:B------:R-:W-:Y:S01]  /*2540*/  FSEL R106, R106, -INF , P2 ;  /* 0xff8000006a6a7808 */ /* 0x000fe20001000000 */
[----:B------:R-:W-:Y:S01]  /*2550*/  QGMMA.64x32x32.F32.E4M3.E4M3 R24, gdesc[UR4], R24, gsb0 ;  /* 0x00600000041879f3 */ /* 0x000fe20008000818 */
[----:B------:R-:W-:Y:S01]  /*2560*/  FMNMX.FTZ R53, R102, R53, !PT ;  /* 0x0000003566357209 */ /* 0x000fe20007810000 */
[----:B------:R-:W-:Y:S01]  /*2570*/  FMUL.FTZ R51, R0, R57 ;  /* 0x0000003900337220 */ /* 0x000fe20000410000 */
[----:B------:R-:W-:Y:S01]  /*2580*/  ISETP.GT.AND P2, PT, R76, 0x20, PT ;  /* 0x000000204c00780c */ /* 0x000fe20003f44270 */
[----:B------:R-:W-:Y:S01]  /*2590*/  FMUL.FTZ R58, R0, R58 ;  /* 0x0000003a003a7220 */ /* 0x000fe20000410000 */
[----:B------:R-:W-:Y:S01]  /*25a0*/  FSEL R98, R107, -INF , P3 ;  /* 0xff8000006b627808 */ /* 0x000fe20001800000 */
        /* <DEDUP_REMOVED lines=8> */
[----:B------:R-:W-:Y:S01]  /*2630*/  MUFU.TANH R57, R67 ;  /* 0x0000004300397308 */ /* 0x000fe20000002400 */
[----:B------:R-:W-:Y:S01]  /*2640*/  ISETP.GT.AND P2, PT, R76, 0x28, PT ;  /* 0x000000284c00780c */ /* 0x000fe20003f44270 */
[C---:B------:R-:W-:Y:S01]  /*2650*/  FMUL.FTZ R62, R0.reuse, R62 ;  /* 0x0000003e003e7220 */ /* 0x040fe20000410000 */
[----:B------:R-:W-:Y:S01]  /*2660*/  FSEL R86, R89, -INF , P3 ;  /* 0xff80000059567808 */ /* 0x000fe20001800000 */
[----:B------:R-:W-:Y:S01]  /*2670*/  FMUL.FTZ R66, R0, R66 ;  /* 0x0000004200427220 */ /* 0x000fe20000410000 */
[----:B------:R-:W-:Y:S01]  /*2680*/  FMNMX.FTZ R53, R94, R53, !PT ;  /* 0x000000355e357209 */ /* 0x000fe20007810000 */
[----:B------:R-:W-:Y:S01]  /*2690*/  FMUL.FTZ R70, R0, R70 ;  /* 0x0000004600467220 */ /* 0x000fe20000410000 */
[----:B------:R-:W-:Y:S01]  /*26a0*/  ISETP.GT.AND P3, PT, R76, 0x29, PT ;  /* 0x000000294c00780c */ /* 0x000fe20003f64270 */
[----:B------:R-:W5:Y:S01]  /*26b0*/  MUFU.TANH R87, R87 ;  /* 0x0000005700577308 */ /* 0x000f620000002400 */
[----:B------:R-:W-:Y:S01]  /*26c0*/  FSEL R85, R91, -INF , P2 ;  /* 0xff8000005b557808 */ /* 0x000fe20001000000 */
[----:B------:R-:W-:Y:S01]  /*26d0*/  FMUL.FTZ R71, R0, R71 ;  /* 0x0000004700477220 */ /* 0x000fe20000410000 */
[----:B------:R-:W-:Y:S01]  /*26e0*/  FMNMX.FTZ R52, R86, R53, !PT ;  /* 0x0000003556347209 */ /* 0x000fe20007810000 */
[----:B------:R-:W-:Y:S01]  /*26f0*/  UIADD3 UR6, UR48, -UR49, URZ ;  /* 0x8000003130067290 */ /* 0x000fe2000fffe03f */
[----:B------:R-:W-:-:S02]  /*2700*/  ISETP.GT.AND P2, PT, R76, 0x30, PT ;  /* 0x000000304c00780c */ /* 0x000fc40003f44270 */
[----:B------:R-:W-:Y:S01]  /*2710*/  FSEL R82, R93, -INF , P3 ;  /* 0xff8000005d527808 */ /* 0x000fe20001800000 */
[----:B------:R-:W5:Y:S01]  /*2720*/  MUFU.TANH R56, R58 ;  /* 0x0000003a00387308 */ /* 0x000f620000002400 */
[----:B------:R-:W-:Y:S01]  /*2730*/  FMNMX.FTZ R53, R85, R52, !PT ;  /* 0x0000003455357209 */ /* 0x000fe20007810000 */
[----:B------:R-:W-:Y:S01]  /*2740*/  UIMAD UR6, UR50, 0xc0, UR6 ;  /* 0x000000c0320678a4 */ /* 0x000fe2000f8e0206 */
[----:B------:R-:W-:Y:S02]  /*2750*/  ISETP.GT.AND P3, PT, R76, 0x31, PT ;  /* 0x000000314c00780c */ /* 0x000fe40003f64270 */
[----:B------:R-:W-:Y:S01]  /*2760*/  FSEL R81, R95, -INF , P2 ;  /* 0xff8000005f517808 */ /* 0x000fe20001000000 */
[----:B------:R-:W-:Y:S01]  /*2770*/  UIMAD.WIDE UR6, UR6, 0x66666667, URZ ;  /* 0x66666667060678a5 */ /* 0x000fe2000f8e023f */
[----:B------:R-:W-:Y:S01]  /*2780*/  FMNMX.FTZ R52, R82, R53, !PT ;  /* 0x0000003552347209 */ /* 0x000fe20007810000 */
[----:B------:R-:W5:Y:S01]  /*2790*/  MUFU.TANH R59, R59 ;  /* 0x0000003b003b7308 */ /* 0x000f620000002400 */
[----:B------:R-:W-:Y:S01]  /*27a0*/  ISETP.GT.AND P2, PT, R76, 0x38, PT ;  /* 0x000000384c00780c */ /* 0x000fe20003f44270 */
[----:B------:R-:W-:Y:S01]  /*27b0*/  USHF.R.U32.HI UR6, URZ, 0x1f, UR7 ;  /* 0x0000001f3f067899 */ /* 0x000fe20008011607 */
[----:B------:R-:W-:-:S02]  /*27c0*/  FSEL R79, R97, -INF , P3 ;  /* 0xff800000614f7808 */ /* 0x000fc40001800000 */
[----:B------:R-:W-:Y:S01]  /*27d0*/  FMNMX.FTZ R52, R81, R52, !PT ;  /* 0x0000003451347209 */ /* 0x000fe20007810000 */
[----:B------:R-:W-:Y:S01]  /*27e0*/  ULEA.HI.SX32 UR6, UR7, UR6, 0x1a ;  /* 0x0000000607067291 */ /* 0x000fe2000f8fd23f */
[C---:B------:R-:W-:Y:S01]  /*27f0*/  ISETP.GT.AND P3, PT, R76.reuse, 0x39, PT ;  /* 0x000000394c00780c */ /* 0x040fe20003f64270 */
[----:B------:R0:W-:Y:S01]  /*2800*/  MUFU.TANH R58, R63 ;  /* 0x0000003f003a7308 */ /* 0x0001e20000002400 */
[----:B------:R-:W-:Y:S01]  /*2810*/  FSEL R77, R99, -INF , P2 ;  /* 0xff800000634d7808 */ /* 0x000fe20001000000 */
[----:B------:R-:W-:Y:S01]  /*2820*/  UISETP.LT.AND UP0, UPT, URZ, UR6, UPT ;  /* 0x000000063f00728c */ /* 0x000fe2000bf01270 */
[----:B------:R-:W-:Y:S02]  /*2830*/  FMNMX.FTZ R52, R79, R52, !PT ;  /* 0x000000344f347209 */ /* 0x000fe40007810000 */
[C---:B------:R-:W-:Y:S01]  /*2840*/  ISETP.GT.AND P2, PT, R76.reuse, 0x40, PT ;  /* 0x000000404c00780c */ /* 0x040fe20003f44270 */
[----:B------:R-:W-:Y:S01]  /*2850*/  USEL UR22, URZ, UR6, !UP0 ;  /* 0x000000063f167287 */ /* 0x000fe2000c000000 */
[----:B------:R-:W-:Y:S01]  /*2860*/  FSEL R74, R101, -INF , P3 ;  /* 0xff800000654a7808 */ /* 0x000fe20001800000 */
[----:B------:R-:W5:Y:S01]  /*2870*/  MUFU.TANH R62, R62 ;  /* 0x0000003e003e7308 */ /* 0x000f620000002400 */
[----:B------:R-:W-:Y:S01]  /*2880*/  FMNMX.FTZ R53, R77, R52, !PT ;  /* 0x000000344d357209 */ /* 0x000fe20007810000 */
[----:B------:R-:W-:Y:S01]  /*2890*/  UISETP.GE.AND UP0, UPT, UR23, UR22, UPT ;  /* 0x000000161700728c */ /* 0x000fe2000bf06270 */
[----:B------:R-:W-:-:S02]  /*28a0*/  ISETP.GT.AND P3, PT, R76, 0x41, PT ;  /* 0x000000414c00780c */ /* 0x000fc40003f64270 */
[----:B------:R-:W-:Y:S01]  /*28b0*/  FSEL R73, R73, -INF , P2 ;  /* 0xff80000049497808 */ /* 0x000fe20001000000 */
[----:B------:R-:W-:Y:S02]  /*28c0*/  WARPGROUP.DEPBAR.LE gsb0, 0x0 ;  /* 0x00008000000079c5 */ /* 0x000fe40000010000 */
[----:B------:R-:W-:Y:S01]  /*28d0*/  FMNMX.FTZ R52, R74, R53, !PT ;  /* 0x000000354a347209 */ /* 0x000fe20007810000 */
[----:B0-----:R-:W-:Y:S01]  /*28e0*/  FMUL.FTZ R63, R0, R26 ;  /* 0x0000001a003f7220 */ /* 0x001fe20000410000 */
[----:B------:R-:W-:Y:S01]  /*28f0*/  ISETP.GT.AND P2, PT, R76, 0x48, PT ;  /* 0x000000484c00780c */ /* 0x000fe20003f44270 */
[----:B------:R-:W0:Y:S01]  /*2900*/  MUFU.TANH R66, R66 ;  /* 0x0000004200427308 */ /* 0x000e220000002400 */
[----:B------:R-:W-:Y:S01]  /*2910*/  FSEL R72, R72, -INF , P3 ;  /* 0xff80000048487808 */ /* 0x000fe20001800000 */
[C---:B------:R-:W-:Y:S01]  /*2920*/  FMUL.FTZ R88, R0.reuse, R34 ;  /* 0x0000002200587220 */ /* 0x040fe20000410000 */
[----:B------:R-:W-:Y:S01]  /*2930*/  FMNMX.FTZ R53, R73, R52, !PT ;  /* 0x0000003449357209 */ /* 0x000fe20007810000 */
[----:B------:R-:W-:Y:S01]  /*2940*/  FMUL.FTZ R36, R0, R36 ;  /* 0x0000002400247220 */ /* 0x000fe20000410000 */
[----:B------:R-:W-:Y:S01]  /*2950*/  ISETP.GT.AND P3, PT, R76, 0x49, PT ;  /* 0x000000494c00780c */ /* 0x000fe20003f64270 */
[----:B------:R-:W-:Y:S01]  /*2960*/  FMUL.FTZ R37, R0, R37 ;  /* 0x0000002500257220 */ /* 0x000fe20000410000 */
[----:B------:R-:W-:Y:S01]  /*2970*/  FSEL R67, R103, -INF , P2 ;  /* 0xff80000067437808 */ /* 0x000fe20001000000 */
[----:B------:R-:W0:Y:S01]  /*2980*/  MUFU.TANH R70, R70 ;  /* 0x0000004600467308 */ /* 0x000e220000002400 */
[----:B------:R-:W-:-:S02]  /*2990*/  FMNMX.FTZ R54, R72, R53, !PT ;  /* 0x0000003548367209 */ /* 0x000fc40007810000 */
[----:B-1----:R-:W-:Y:S02]  /*29a0*/  FSEL R52, R75, -INF , P3 ;  /* 0xff8000004b347808 */ /* 0x002fe40001800000 */
[C---:B------:R-:W-:Y:S02]  /*29b0*/  ISETP.GT.AND P2, PT, R76.reuse, 0x50, PT ;  /* 0x000000504c00780c */ /* 0x040fe40003f44270 */
[----:B------:R-:W-:Y:S01]  /*29c0*/  FMNMX.FTZ R75, R67, R54, !PT ;  /* 0x00000036434b7209 */ /* 0x000fe20007810000 */
[----:B------:R-:W1:Y:S01]  /*29d0*/  MUFU.TANH R71, R71 ;  /* 0x0000004700477308 */ /* 0x000e620000002400 */
[----:B------:R-:W-:Y:S02]  /*29e0*/  ISETP.GT.AND P3, PT, R76, 0x51, PT ;  /* 0x000000514c00780c */ /* 0x000fe40003f64270 */
[----:B--2---:R-:W-:Y:S02]  /*29f0*/  FSEL R53, R78, -INF , P2 ;  /* 0xff8000004e357808 */ /* 0x004fe40001000000 */
[----:B------:R-:W-:Y:S01]  /*2a00*/  FMNMX.FTZ R54, R52, R75, !PT ;  /* 0x0000004b34367209 */ /* 0x000fe20007810000 */
[----:B------:R-:W-:Y:S01]  /*2a10*/  FMUL.FTZ R75, R0, R27 ;  /* 0x0000001b004b7220 */ /* 0x000fe20000410000 */
[----:B------:R-:W-:Y:S01]  /*2a20*/  ISETP.GT.AND P2, PT, R76, 0x58, PT ;  /* 0x000000584c00780c */ /* 0x000fe20003f44270 */
[----:B------:R-:W2:Y:S01]  /*2a30*/  MUFU.TANH R63, R63 ;  /* 0x0000003f003f7308 */ /* 0x000ea20000002400 */
[----:B---3--:R-:W-:-:S02]  /*2a40*/  FSEL R26, R109, -INF , P3 ;  /* 0xff8000006d1a7808 */ /* 0x008fc40001800000 */
[----:B------:R-:W-:Y:S02]  /*2a50*/  FMNMX.FTZ R89, R53, R54, !PT ;  /* 0x0000003635597209 */ /* 0x000fe40007810000 */
[----:B------:R-:W-:Y:S02]  /*2a60*/  ISETP.GT.AND P3, PT, R76, 0x59, PT ;  /* 0x000000594c00780c */ /* 0x000fe40003f64270 */
[----:B----4-:R-:W-:Y:S01]  /*2a70*/  FSEL R27, R108, -INF , P2 ;  /* 0xff8000006c1b7808 */ /* 0x010fe20001000000 */
[----:B------:R-:W3:Y:S01]  /*2a80*/  MUFU.TANH R75, R75 ;  /* 0x0000004b004b7308 */ /* 0x000ee20000002400 */
[----:B------:R-:W-:Y:S02]  /*2a90*/  FMNMX.FTZ R78, R26, R89, !PT ;  /* 0x000000591a4e7209 */ /* 0x000fe40007810000 */
[----:B-----5:R-:W-:Y:S02]  /*2aa0*/  FSEL R54, R87, -INF , P3 ;  /* 0xff80000057367808 */ /* 0x020fe40001800000 */
[----:B------:R-:W-:-:S02]  /*2ab0*/  ISETP.GT.AND P2, PT, R76, 0x60, PT ;  /* 0x000000604c00780c */ /* 0x000fc40003f44270 */
[----:B------:R-:W-:Y:S01]  /*2ac0*/  FMNMX.FTZ R87, R27, R78, !PT ;  /* 0x0000004e1b577209 */ /* 0x000fe20007810000 */
[----:B------:R-:W-:Y:S01]  /*2ad0*/  FMUL.FTZ R78, R0, R30 ;  /* 0x0000001e004e7220 */ /* 0x000fe20000410000 */
[----:B------:R-:W-:Y:S01]  /*2ae0*/  ISETP.GT.AND P3, PT, R76, 0x61, PT ;  /* 0x000000614c00780c */ /* 0x000fe20003f64270 */
[----:B------:R-:W-:Y:S01]  /*2af0*/  MUFU.TANH R88, R88 ;  /* 0x0000005800587308 */ /* 0x000fe20000002400 */
[----:B------:R-:W-:Y:S02]  /*2b00*/  FSEL R56, R56, -INF , P2 ;  /* 0xff80000038387808 */ /* 0x000fe40001000000 */
[----:B------:R-:W-:Y:S02]  /*2b10*/  FMNMX.FTZ R87, R54, R87, !PT ;  /* 0x0000005736577209 */ /* 0x000fe40007810000 */
[----:B------:R-:W-:Y:S02]  /*2b20*/  ISETP.GT.AND P2, PT, R76, 0x68, PT ;  /* 0x000000684c00780c */ /* 0x000fe40003f44270 */
[----:B------:R-:W-:Y:S01]  /*2b30*/  FSEL R30, R59, -INF , P3 ;  /* 0xff8000003b1e7808 */ /* 0x000fe20001800000 */
[----:B------:R-:W4:Y:S01]  /*2b40*/  MUFU.TANH R78, R78 ;  /* 0x0000004e004e7308 */ /* 0x000f220000002400 */
[----:B------:R-:W-:Y:S01]  /*2b50*/  FMNMX.FTZ R59, R56, R87, !PT ;  /* 0x00000057383b7209 */ /* 0x000fe20007810000 */
[----:B------:R-:W-:Y:S01]  /*2b60*/  FMUL.FTZ R87, R0, R31 ;  /* 0x0000001f00577220 */ /* 0x000fe20000410000 */
[----:B------:R-:W-:-:S02]  /*2b70*/  FSEL R31, R62, -INF , P2 ;  /* 0xff8000003e1f7808 */ /* 0x000fc40001000000 */
[----:B------:R-:W-:Y:S02]  /*2b80*/  ISETP.GT.AND P3, PT, R76, 0x69, PT ;  /* 0x000000694c00780c */ /* 0x000fe40003f64270 */
[----:B------:R-:W-:Y:S01]  /*2b90*/  FMNMX.FTZ R62, R30, R59, !PT ;  /* 0x0000003b1e3e7209 */ /* 0x000fe20007810000 */
[----:B------:R-:W5:Y:S01]  /*2ba0*/  MUFU.TANH R87, R87 ;  /* 0x0000005700577308 */ /* 0x000f620000002400 */
[----:B------:R-:W-:Y:S02]  /*2bb0*/  ISETP.GT.AND P2, PT, R76, 0x70, PT ;  /* 0x000000704c00780c */ /* 0x000fe40003f44270 */
[----:B------:R-:W-:Y:S02]  /*2bc0*/  FSEL R58, R58, -INF , P3 ;  /* 0xff8000003a3a7808 */ /* 0x000fe40001800000 */
[----:B------:R-:W-:Y:S02]  /*2bd0*/  FMNMX.FTZ R89, R31, R62, !PT ;  /* 0x0000003e1f597209 */ /* 0x000fe40007810000 */
[----:B------:R-:W-:Y:S01]  /*2be0*/  ISETP.GT.AND P3, PT, R76, 0x71, PT ;  /* 0x000000714c00780c */ /* 0x000fe20003f64270 */
[----:B------:R-:W-:Y:S01]  /*2bf0*/  MUFU.TANH R3, R3 ;  /* 0x0000000300037308 */ /* 0x000fe20000002400 */
[----:B0-----:R-:W-:-:S02]  /*2c00*/  FSEL R59, R66, -INF , P2 ;  /* 0xff800000423b7808 */ /* 0x001fc40001000000 */
[----:B------:R-:W-:Y:S02]  /*2c10*/  FMNMX.FTZ R62, R58, R89, !PT ;  /* 0x000000593a3e7209 */ /* 0x000fe40007810000 */
[----:B------:R-:W-:Y:S02]  /*2c20*/  ISETP.GT.AND P2, PT, R76, 0x78, PT ;  /* 0x000000784c00780c */ /* 0x000fe40003f44270 */
[----:B------:R-:W-:Y:S01]  /*2c30*/  FSEL R34, R57, -INF , P3 ;  /* 0xff80000039227808 */ /* 0x000fe20001800000 */
[----:B------:R-:W-:Y:S01]  /*2c40*/  FMUL.FTZ R57, R0, R35 ;  /* 0x0000002300397220 */ /* 0x000fe20000410000 */
[----:B------:R-:W-:Y:S01]  /*2c50*/  FMNMX.FTZ R89, R59, R62, !PT ;  /* 0x0000003e3b597209 */ /* 0x000fe20007810000 */
[----:B------:R-:W-:Y:S01]  /*2c60*/  MUFU.TANH R5, R5 ;  /* 0x0000000500057308 */ /* 0x000fe20000002400 */
[----:B------:R-:W-:Y:S02]  /*2c70*/  ISETP.GT.AND P3, PT, R76, 0x79, PT ;  /* 0x000000794c00780c */ /* 0x000fe40003f64270 */
[----:B------:R-:W-:Y:S01]  /*2c80*/  FSEL R62, R70, -INF , P2 ;  /* 0xff800000463e7808 */ /* 0x000fe20001000000 */
[----:B------:R-:W-:Y:S01]  /*2c90*/  FMUL.FTZ R70, R0, R38 ;  /* 0x0000002600467220 */ /* 0x000fe20000410000 */
[----:B------:R-:W-:-:S02]  /*2ca0*/  FMNMX.FTZ R89, R34, R89, !PT ;  /* 0x0000005922597209 */ /* 0x000fc40007810000 */
[----:B------:R-:W-:Y:S01]  /*2cb0*/  ISETP.GT.AND P2, PT, R76, 0x80, PT ;  /* 0x000000804c00780c */ /* 0x000fe20003f44270 */
[----:B------:R-:W0:Y:S01]  /*2cc0*/  MUFU.TANH R57, R57 ;  /* 0x0000003900397308 */ /* 0x000e220000002400 */
[----:B-1----:R-:W-:Y:S02]  /*2cd0*/  FSEL R35, R71, -INF , P3 ;  /* 0xff80000047237808 */ /* 0x002fe40001800000 */
[----:B------:R-:W-:Y:S01]  /*2ce0*/  FMNMX.FTZ R66, R62, R89, !PT ;  /* 0x000000593e427209 */ /* 0x000fe20007810000 */
[----:B------:R-:W-:Y:S01]  /*2cf0*/  FMUL.FTZ R89, R0, R39 ;  /* 0x0000002700597220 */ /* 0x000fe20000410000 */
[----:B------:R-:W-:Y:S02]  /*2d00*/  ISETP.GT.AND P3, PT, R76, 0x81, PT ;  /* 0x000000814c00780c */ /* 0x000fe40003f64270 */
[----:B--2---:R-:W-:Y:S01]  /*2d10*/  FSEL R63, R63, -INF , P2 ;  /* 0xff8000003f3f7808 */ /* 0x004fe20001000000 */
[----:B------:R1:W2:Y:S01]  /*2d20*/  MUFU.TANH R71, R70 ;  /* 0x0000004600477308 */ /* 0x0002a20000002400 */
[----:B------:R-:W-:-:S02]  /*2d30*/  FMNMX.FTZ R66, R35, R66, !PT ;  /* 0x0000004223427209 */ /* 0x000fc40007810000 */
[C---:B------:R-:W-:Y:S02]  /*2d40*/  ISETP.GT.AND P2, PT, R76.reuse, 0x88, PT ;  /* 0x000000884c00780c */ /* 0x040fe40003f44270 */
[----:B---3--:R-:W-:Y:S02]  /*2d50*/  FSEL R38, R75, -INF , P3 ;  /* 0xff8000004b267808 */ /* 0x008fe40001800000 */
[----:B------:R-:W-:Y:S01]  /*2d60*/  FMNMX.FTZ R75, R63, R66, !PT ;  /* 0x000000423f4b7209 */ /* 0x000fe20007810000 */
[----:B------:R-:W3:Y:S01]  /*2d70*/  MUFU.TANH R89, R89 ;  /* 0x0000005900597308 */ /* 0x000ee20000002400 */
[----:B------:R-:W-:Y:S02]  /*2d80*/  ISETP.GT.AND P3, PT, R76, 0x89, PT ;  /* 0x000000894c00780c */ /* 0x000fe40003f64270 */
[----:B----4-:R-:W-:Y:S02]  /*2d90*/  FSEL R39, R78, -INF , P2 ;  /* 0xff8000004e277808 */ /* 0x010fe40001000000 */
[----:B------:R-:W-:Y:S01]  /*2da0*/  FMNMX.FTZ R78, R38, R75, !PT ;  /* 0x0000004b264e7209 */ /* 0x000fe20007810000 */
[----:B------:R-:W-:Y:S01]  /*2db0*/  FMUL.FTZ R75, R0, R60 ;  /* 0x0000003c004b7220 */ /* 0x000fe20000410000 */
[----:B-----5:R-:W-:Y:S01]  /*2dc0*/  FSEL R66, R87, -INF , P3 ;  /* 0xff80000057427808 */ /* 0x020fe20001800000 */
[----:B------:R-:W4:Y:S01]  /*2dd0*/  MUFU.TANH R6, R6 ;  /* 0x0000000600067308 */ /* 0x000f220000002400 */
[----:B------:R-:W-:-:S02]  /*2de0*/  ISETP.GT.AND P2, PT, R76, 0x90, PT ;  /* 0x000000904c00780c */ /* 0x000fc40003f44270 */
[----:B------:R-:W-:Y:S02]  /*2df0*/  FMNMX.FTZ R87, R39, R78, !PT ;  /* 0x0000004e27577209 */ /* 0x000fe40007810000 */
[----:B------:R-:W-:Y:S02]  /*2e00*/  ISETP.GT.AND P3, PT, R76, 0x91, PT ;  /* 0x000000914c00780c */ /* 0x000fe40003f64270 */
[----:B-1----:R-:W-:Y:S01]  /*2e10*/  FSEL R70, R88, -INF , P2 ;  /* 0xff80000058467808 */ /* 0x002fe20001000000 */
[----:B------:R-:W1:Y:S01]  /*2e20*/  MUFU.TANH R7, R7 ;  /* 0x0000000700077308 */ /* 0x000e620000002400 */
[----:B------:R-:W-:Y:S02]  /*2e30*/  FMNMX.FTZ R87, R66, R87, !PT ;  /* 0x0000005742577209 */ /* 0x000fe40007810000 */
[----:B------:R-:W-:Y:S02]  /*2e40*/  ISETP.GT.AND P2, PT, R76, 0x98, PT ;  /* 0x000000984c00780c */ /* 0x000fe40003f44270 */
[----:B0-----:R-:W-:-:S02]  /*2e50*/  FSEL R60, R57, -INF , P3 ;  /* 0xff800000393c7808 */ /* 0x001fc40001800000 */
[----:B------:R-:W-:Y:S01]  /*2e60*/  FMNMX.FTZ R87, R70, R87, !PT ;  /* 0x0000005746577209 */ /* 0x000fe20007810000 */
[----:B------:R-:W0:Y:S01]  /*2e70*/  MUFU.TANH R8, R8 ;  /* 0x0000000800087308 */ /* 0x000e220000002400 */
[----:B------:R-:W-:Y:S01]  /*2e80*/  ISETP.GT.AND P3, PT, R76, 0x99, PT ;  /* 0x000000994c00780c */ /* 0x000fe20003f64270 */
[----:B------:R-:W-:Y:S01]  /*2e90*/  FMUL.FTZ R76, R0, R61 ;  /* 0x0000003d004c7220 */ /* 0x000fe20000410000 */
[----:B--2---:R-:W-:Y:S02]  /*2ea0*/  FSEL R61, R71, -INF , P2 ;  /* 0xff800000473d7808 */ /* 0x004fe40001000000 */
[----:B------:R-:W-:Y:S02]  /*2eb0*/  FMNMX.FTZ R78, R60, R87, !PT ;  /* 0x000000573c4e7209 */ /* 0x000fe40007810000 */
[----:B---3--:R-:W-:Y:S01]  /*2ec0*/  FSEL R71, R89, -INF , P3 ;  /* 0xff80000059477808 */ /* 0x008fe20001800000 */
[----:B------:R-:W2:Y:S01]  /*2ed0*/  MUFU.TANH R9, R9 ;  /* 0x0000000900097308 */ /* 0x000ea20000002400 */
[----:B------:R-:W-:Y:S01]  /*2ee0*/  FMNMX.FTZ R88, R61, R78, !PT ;  /* 0x0000004e3d587209 */ /* 0x000fe20007810000 */
[C---:B------:R-:W-:Y:S01]  /*2ef0*/  FMUL.FTZ R78, R0.reuse, R64 ;  /* 0x00000040004e7220 */ /* 0x040fe20000410000 */
[C---:B------:R-:W-:Y:S01]  /*2f00*/  FMUL.FTZ R64, R0.reuse, R65 ;  /* 0x0000004100407220 */ /* 0x040fe20000410000 */
[C---:B------:R-:W-:Y:S01]  /*2f10*/  FMUL.FTZ R65, R0.reuse, R68 ;  /* 0x0000004400417220 */ /* 0x040fe20000410000 */
[----:B------:R-:W-:Y:S01]  /*2f20*/  FMNMX.FTZ R88, R71, R88, !PT ;  /* 0x0000005847587209 */ /* 0x000fe20007810000 */
[C---:B------:R-:W-:Y:S01]  /*2f30*/  FMUL.FTZ R68, R0.reuse, R69 ;  /* 0x0000004500447220 */ /* 0x040fe20000410000 */
[C---:B------:R-:W-:Y:S01]  /*2f40*/  FMUL.FTZ R69, R0.reuse, R24 ;  /* 0x0000001800457220 */ /* 0x040fe20000410000 */
[C---:B------:R-:W-:Y:S01]  /*2f50*/  FMUL.FTZ R24, R0.reuse, R25 ;  /* 0x0000001900187220 */ /* 0x040fe20000410000 */
[C---:B------:R-:W-:Y:S01]  /*2f60*/  FMUL.FTZ R25, R0.reuse, R28 ;  /* 0x0000001c00197220 */ /* 0x040fe20000410000 */
[----:B------:R-:W3:Y:S01]  /*2f70*/  SHFL.BFLY PT, R57, R88, 0x2, 0x1f ;  /* 0x0c401f0058397f89 */ /* 0x000ee200000e0000 */
[C---:B------:R-:W-:Y:S01]  /*2f80*/  FMUL.FTZ R28, R0.reuse, R29 ;  /* 0x0000001d001c7220 */ /* 0x040fe20000410000 */
[C---:B------:R-:W-:Y:S01]  /*2f90*/  FMUL.FTZ R29, R0.reuse, R32 ;  /* 0x00000020001d7220 */ /* 0x040fe20000410000 */
[----:B------:R-:W-:Y:S01]  /*2fa0*/  FMUL.FTZ R32, R0, R33 ;  /* 0x0000002100207220 */ /* 0x000fe20000410000 */
[----:B------:R-:W5:Y:S08]  /*2fb0*/  MUFU.TANH R10, R10 ;  /* 0x0000000a000a7308 */ /* 0x000f700000002400 */
[----:B------:R-:W5:Y:S08]  /*2fc0*/  MUFU.TANH R11, R11 ;  /* 0x0000000b000b7308 */ /* 0x000f700000002400 */
[----:B------:R-:W5:Y:S01]  /*2fd0*/  MUFU.TANH R12, R12 ;  /* 0x0000000c000c7308 */ /* 0x000f620000002400 */
[----:B---3--:R-:W-:-:S07]  /*2fe0*/  FMNMX.FTZ R87, R88, R57, !PT ;  /* 0x0000003958577209 */ /* 0x008fce0007810000 */
[----:B------:R-:W3:Y:S01]  /*2ff0*/  MUFU.TANH R13, R13 ;  /* 0x0000000d000d7308 */ /* 0x000ee20000002400 */
[----:B------:R-:W4:Y:S07]  /*3000*/  SHFL.BFLY PT, R88, R87, 0x1, 0x1f ;  /* 0x0c201f0057587f89 */ /* 0x000f2e00000e0000 */
[----:B------:R-:W3:Y:S08]  /*3010*/  MUFU.TANH R14, R14 ;  /* 0x0000000e000e7308 */ /* 0x000ef00000002400 */
[----:B------:R-:W3:Y:S08]  /*3020*/  MUFU.TANH R15, R15 ;  /* 0x0000000f000f7308 */ /* 0x000ef00000002400 */
[----:B------:R-:W3:Y:S01]  /*3030*/  MUFU.TANH R20, R20 ;  /* 0x0000001400147308 */ /* 0x000ee20000002400 */
[----:B----4-:R-:W-:Y:S01]  /*3040*/  FMNMX.FTZ R57, R87, R88, !PT ;  /* 0x0000005857397209 */ /* 0x010fe20007810000 */
[----:B------:R-:W-:-:S03]  /*3050*/  IMAD.U32 R88, RZ, RZ, UR20 ;  /* 0x00000014ff587e24 */ /* 0x000fc6000f8e00ff */
[C---:B------:R-:W-:Y:S01]  /*3060*/  FSETP.NEU.FTZ.AND P2, PT, R57.reuse, -INF , PT ;  /* 0xff8000003900780b */ /* 0x040fe20003f5d000 */
[----:B------:R-:W-:-:S02]  /*3070*/  FFMA.FTZ R33, R57, R88, -8 ;  /* 0xc100000039217423 */ /* 0x000fc40000010058 */
[----:B------:R-:W4:Y:S03]  /*3080*/  MUFU.TANH R21, R21 ;  /* 0x0000001500157308 */ /* 0x000f260000002400 */
[----:B------:R-:W-:-:S05]  /*3090*/  FSEL R33, R33, RZ, P2 ;  /* 0x000000ff21217208 */ /* 0x000fca0001000000 */
[--C-:B------:R-:W-:Y:S01]  /*30a0*/  FFMA.FTZ R89, R96, UR20, -R33.reuse ;  /* 0x0000001460597c23 */ /* 0x100fe20008010821 */
[----:B------:R-:W-:Y:S01]  /*30b0*/  VIADDMNMX R96, R80, R83, R84, PT ;  /* 0x0000005350607246 */ /* 0x000fe20003800154 */
[--C-:B------:R-:W-:Y:S01]  /*30c0*/  FFMA.FTZ R88, R92, UR20, -R33.reuse ;  /* 0x000000145c587c23 */ /* 0x100fe20008010821 */
[----:B------:R-:W-:-:S01]  /*30d0*/  FFMA.FTZ R92, R98, UR20, -R33 ;  /* 0x00000014625c7c23 */ /* 0x000fc20008010821 */
[--C-:B------:R-:W-:Y:S01]  /*30e0*/  FFMA.FTZ R95, R94, UR20, -R33.reuse ;  /* 0x000000145e5f7c23 */ /* 0x100fe20008010821 */
[----:B------:R-:W-:Y:S01]  /*30f0*/  ISETP.GT.AND P2, PT, R96, RZ, PT ;  /* 0x000000ff6000720c */ /* 0x000fe20003f44270 */
[--C-:B------:R-:W-:Y:S01]  /*3100*/  FFMA.FTZ R97, R86, UR20, -R33.reuse ;  /* 0x0000001456617c23 */ /* 0x100fe20008010821 */
[C---:B------:R-:W-:Y:S01]  /*3110*/  ISETP.GT.AND P3, PT, R96.reuse, 0x1, PT ;  /* 0x000000016000780c */ /* 0x040fe20003f64270 */
[----:B------:R-:W4:Y:S01]  /*3120*/  MUFU.TANH R40, R40 ;  /* 0x0000002800287308 */ /* 0x000f220000002400 */
[----:B------:R-:W-:Y:S01]  /*3130*/  ISETP.GT.AND P4, PT, R96, 0x8, PT ;  /* 0x000000086000780c */ /* 0x000fe20003f84270 */
[--C-:B------:R-:W-:Y:S01]  /*3140*/  FFMA.FTZ R87, R90, UR20, -R33.reuse ;  /* 0x000000145a577c23 */ /* 0x100fe20008010821 */
[----:B------:R-:W-:Y:S01]  /*3150*/  FSEL R3, R3, -INF , P2 ;  /* 0xff80000003037808 */ /* 0x000fe20001000000 */
[--C-:B------:R-:W-:Y:S01]  /*3160*/  FFMA.FTZ R90, R100, UR20, -R33.reuse ;  /* 0x00000014645a7c23 */ /* 0x100fe20008010821 */
[----:B------:R-:W-:Y:S01]  /*3170*/  FSEL R84, R5, -INF , P3 ;  /* 0xff80000005547808 */ /* 0x000fe20001800000 */
[--C-:B------:R-:W-:Y:S01]  /*3180*/  FFMA.FTZ R91, R104, UR20, -R33.reuse ;  /* 0x00000014685b7c23 */ /* 0x100fe20008010821 */
[----:B------:R-:W-:Y:S01]  /*3190*/  ISETP.GT.AND P2, PT, R96, 0x9, PT ;  /* 0x000000096000780c */ /* 0x000fe20003f44270 */
[----:B------:R-:W4:Y:S01]  /*31a0*/  MUFU.TANH R41, R41 ;  /* 0x0000002900297308 */ /* 0x000f220000002400 */
[----:B------:R-:W-:Y:S01]  /*31b0*/  FSEL R6, R6, -INF , P4 ;  /* 0xff80000006067808 */ /* 0x000fe20002000000 */
[--C-:B------:R-:W-:Y:S01]  /*31c0*/  FFMA.FTZ R80, R102, UR20, -R33.reuse ;  /* 0x0000001466507c23 */ /* 0x100fe20008010821 */
[----:B------:R-:W-:Y:S01]  /*31d0*/  FMNMX.FTZ R83, R3, R84, !PT ;  /* 0x0000005403537209 */ /* 0x000fe20007810000 */
[--C-:B------:R-:W-:Y:S01]  /*31e0*/  FFMA.FTZ R106, R106, UR20, -R33.reuse ;  /* 0x000000146a6a7c23 */ /* 0x100fe20008010821 */
[----:B------:R-:W-:Y:S01]  /*31f0*/  ISETP.GT.AND P3, PT, R96, 0x10, PT ;  /* 0x000000106000780c */ /* 0x000fe20003f64270 */
[--C-:B------:R-:W-:Y:S01]  /*3200*/  FFMA.FTZ R81, R81, UR20, -R33.reuse ;  /* 0x0000001451517c23 */ /* 0x100fe20008010821 */
[----:B-1----:R-:W-:Y:S01]  /*3210*/  FSEL R7, R7, -INF , P2 ;  /* 0xff80000007077808 */ /* 0x002fe20001000000 */
[----:B------:R-:W1:Y:S01]  /*3220*/  MUFU.TANH R42, R42 ;  /* 0x0000002a002a7308 */ /* 0x000e620000002400 */
[----:B------:R-:W-:Y:S01]  /*3230*/  FMNMX.FTZ R98, R6, R83, !PT ;  /* 0x0000005306627209 */ /* 0x000fe20007810000 */
[--C-:B------:R-:W-:Y:S01]  /*3240*/  FFMA.FTZ R67, R67, UR20, -R33.reuse ;  /* 0x0000001443437c23 */ /* 0x100fe20008010821 */
[----:B------:R-:W-:Y:S01]  /*3250*/  ISETP.GT.AND P2, PT, R96, 0x11, PT ;  /* 0x000000116000780c */ /* 0x000fe20003f44270 */
[--C-:B------:R-:W-:Y:S01]  /*3260*/  FFMA.FTZ R52, R52, UR20, -R33.reuse ;  /* 0x0000001434347c23 */ /* 0x100fe20008010821 */
[----:B0-----:R-:W-:Y:S01]  /*3270*/  FSEL R8, R8, -INF , P3 ;  /* 0xff80000008087808 */ /* 0x001fe20001800000 */
[--C-:B------:R-:W-:Y:S01]  /*3280*/  FFMA.FTZ R53, R53, UR20, -R33.reuse ;  /* 0x0000001435357c23 */ /* 0x100fe20008010821 */
[----:B------:R-:W-:Y:S01]  /*3290*/  FMNMX.FTZ R83, R7, R98, !PT ;  /* 0x0000006207537209 */ /* 0x000fe20007810000 */
[--C-:B------:R-:W-:Y:S01]  /*32a0*/  FFMA.FTZ R98, R85, UR20, -R33.reuse ;  /* 0x0000001455627c23 */ /* 0x100fe20008010821 */
[----:B------:R-:W-:Y:S01]  /*32b0*/  ISETP.GT.AND P3, PT, R96, 0x18, PT ;  /* 0x000000186000780c */ /* 0x000fe20003f64270 */
[----:B------:R-:W0:Y:S01]  /*32c0*/  MUFU.TANH R43, R43 ;  /* 0x0000002b002b7308 */ /* 0x000e220000002400 */
[----:B--2---:R-:W-:Y:S01]  /*32d0*/  FSEL R9, R9, -INF , P2 ;  /* 0xff80000009097808 */ /* 0x004fe20001000000 */
[--C-:B------:R-:W-:Y:S01]  /*32e0*/  FFMA.FTZ R26, R26, UR20, -R33.reuse ;  /* 0x000000141a1a7c23 */ /* 0x100fe20008010821 */
[----:B------:R-:W-:Y:S01]  /*32f0*/  FMNMX.FTZ R94, R8, R83, !PT ;  /* 0x00000053085e7209 */ /* 0x000fe20007810000 */
[--C-:B------:R-:W-:Y:S01]  /*3300*/  FFMA.FTZ R30, R30, UR20, -R33.reuse ;  /* 0x000000141e1e7c23 */ /* 0x100fe20008010821 */
[----:B------:R-:W-:Y:S01]  /*3310*/  ISETP.GT.AND P2, PT, R96, 0x19, PT ;  /* 0x000000196000780c */ /* 0x000fe20003f44270 */
[--C-:B------:R-:W-:Y:S01]  /*3320*/  FFMA.FTZ R34, R34, UR20, -R33.reuse ;  /* 0x0000001422227c23 */ /* 0x100fe20008010821 */
[----:B-----5:R-:W-:Y:S01]  /*3330*/  FSEL R10, R10, -INF , P3 ;  /* 0xff8000000a0a7808 */ /* 0x020fe20001800000 */
[----:B------:R2:W-:Y:S01]  /*3340*/  MUFU.EX2 R83, R95 ;  /* 0x0000005f00537308 */ /* 0x0005e20000000800 */
[----:B------:R-:W-:Y:S01]  /*3350*/  FMNMX.FTZ R93, R9, R94, !PT ;  /* 0x0000005e095d7209 */ /* 0x000fe20007810000 */
[--C-:B------:R-:W-:Y:S01]  /*3360*/  FFMA.FTZ R38, R38, UR20, -R33.reuse ;  /* 0x0000001426267c23 */ /* 0x100fe20008010821 */
[----:B------:R-:W-:Y:S01]  /*3370*/  ISETP.GT.AND P3, PT, R96, 0x20, PT ;  /* 0x000000206000780c */ /* 0x000fe20003f64270 */
[--C-:B------:R-:W-:Y:S01]  /*3380*/  FFMA.FTZ R39, R39, UR20, -R33.reuse ;  /* 0x0000001427277c23 */ /* 0x100fe20008010821 */
[----:B------:R-:W-:Y:S01]  /*3390*/  FSEL R11, R11, -INF , P2 ;  /* 0xff8000000b0b7808 */ /* 0x000fe20001000000 */
[--C-:B------:R-:W-:Y:S01]  /*33a0*/  FFMA.FTZ R60, R60, UR20, -R33.reuse ;  /* 0x000000143c3c7c23 */ /* 0x100fe20008010821 */
[----:B------:R-:W-:Y:S01]  /*33b0*/  FMNMX.FTZ R94, R10, R93, !PT ;  /* 0x0000005d0a5e7209 */ /* 0x000fe20007810000 */
[----:B------:R-:W5:Y:S01]  /*33c0*/  MUFU.TANH R44, R44 ;  /* 0x0000002c002c7308 */ /* 0x000f620000002400 */
[----:B------:R-:W-:Y:S01]  /*33d0*/  ISETP.GT.AND P2, PT, R96, 0x21, PT ;  /* 0x000000216000780c */ /* 0x000fe20003f44270 */
[----:B------:R-:W-:Y:S01]  /*33e0*/  FFMA.FTZ R61, R61, UR20, -R33 ;  /* 0x000000143d3d7c23 */ /* 0x000fe20008010821 */
[----:B------:R-:W-:-:S02]  /*33f0*/  FSEL R86, R12, -INF , P3 ;  /* 0xff8000000c567808 */ /* 0x000fc40001800000 */
[----:B------:R-:W-:Y:S02]  /*3400*/  FMNMX.FTZ R93, R11, R94, !PT ;  /* 0x0000005e0b5d7209 */ /* 0x000fe40007810000 */
[----:B------:R-:W-:Y:S01]  /*3410*/  ISETP.GT.AND P3, PT, R96, 0x28, PT ;  /* 0x000000286000780c */ /* 0x000fe20003f64270 */
[----:B------:R-:W5:Y:S01]  /*3420*/  MUFU.TANH R45, R45 ;  /* 0x0000002d002d7308 */ /* 0x000f620000002400 */
[----:B---3--:R-:W-:Y:S02]  /*3430*/  FSEL R13, R13, -INF , P2 ;  /* 0xff8000000d0d7808 */ /* 0x008fe40001000000 */
[----:B------:R-:W-:Y:S01]  /*3440*/  FMNMX.FTZ R94, R86, R93, !PT ;  /* 0x0000005d565e7209 */ /* 0x000fe20007810000 */
[----:B------:R-:W-:-:S01]  /*3450*/  FFMA.FTZ R93, R82, UR20, -R33 ;  /* 0x00000014525d7c23 */ /* 0x000fc20008010821 */
[----:B------:R-:W-:Y:S02]  /*3460*/  ISETP.GT.AND P2, PT, R96, 0x29, PT ;  /* 0x000000296000780c */ /* 0x000fe40003f44270 */
[----:B------:R-:W-:Y:S01]  /*3470*/  FSEL R85, R14, -INF , P3 ;  /* 0xff8000000e557808 */ /* 0x000fe20001800000 */
[----:B------:R-:W3:Y:S01]  /*3480*/  MUFU.TANH R46, R46 ;  /* 0x0000002e002e7308 */ /* 0x000ee20000002400 */
[----:B------:R-:W-:-:S02]  /*3490*/  FMNMX.FTZ R94, R13, R94, !PT ;  /* 0x0000005e0d5e7209 */ /* 0x000fc40007810000 */
[C---:B------:R-:W-:Y:S02]  /*34a0*/  ISETP.GT.AND P3, PT, R96.reuse, 0x30, PT ;  /* 0x000000306000780c */ /* 0x040fe40003f64270 */
[----:B------:R-:W-:Y:S02]  /*34b0*/  FSEL R15, R15, -INF , P2 ;  /* 0xff8000000f0f7808 */ /* 0x000fe40001000000 */
[----:B------:R-:W-:Y:S01]  /*34c0*/  FMNMX.FTZ R94, R85, R94, !PT ;  /* 0x0000005e555e7209 */ /* 0x000fe20007810000 */
[----:B------:R-:W3:Y:S01]  /*34d0*/  MUFU.TANH R47, R47 ;  /* 0x0000002f002f7308 */ /* 0x000ee20000002400 */
[----:B------:R-:W-:Y:S02]  /*34e0*/  ISETP.GT.AND P2, PT, R96, 0x31, PT ;  /* 0x000000316000780c */ /* 0x000fe40003f44270 */
[----:B------:R-:W-:Y:S02]  /*34f0*/  FSEL R20, R20, -INF , P3 ;  /* 0xff80000014147808 */ /* 0x000fe40001800000 */
[----:B--2---:R-:W-:Y:S01]  /*3500*/  FMNMX.FTZ R95, R15, R94, !PT ;  /* 0x0000005e0f5f7209 */ /* 0x004fe20007810000 */
[----:B------:R-:W-:Y:S01]  /*3510*/  FFMA.FTZ R94, R79, UR20, -R33 ;  /* 0x000000144f5e7c23 */ /* 0x000fe20008010821 */
[----:B------:R-:W-:Y:S01]  /*3520*/  ISETP.GT.AND P3, PT, R96, 0x38, PT ;  /* 0x000000386000780c */ /* 0x000fe20003f64270 */
[----:B------:R2:W-:Y:S01]  /*3530*/  MUFU.EX2 R14, R98 ;  /* 0x00000062000e7308 */ /* 0x0005e20000000800 */
[----:B----4-:R-:W-:-:S02]  /*3540*/  FSEL R21, R21, -INF , P2 ;  /* 0xff80000015157808 */ /* 0x010fc40001000000 */
[----:B------:R-:W-:Y:S02]  /*3550*/  FMNMX.FTZ R82, R20, R95, !PT ;  /* 0x0000005f14527209 */ /* 0x000fe40007810000 */
[----:B------:R-:W-:Y:S02]  /*3560*/  ISETP.GT.AND P2, PT, R96, 0x39, PT ;  /* 0x000000396000780c */ /* 0x000fe40003f44270 */
[----:B------:R-:W-:Y:S01]  /*3570*/  FSEL R40, R40, -INF , P3 ;  /* 0xff80000028287808 */ /* 0x000fe20001800000 */
[----:B------:R-:W4:Y:S01]  /*3580*/  MUFU.TANH R48, R48 ;  /* 0x0000003000307308 */ /* 0x000f220000002400 */
[----:B------:R-:W-:Y:S01]  /*3590*/  FMNMX.FTZ R95, R21, R82, !PT ;  /* 0x00000052155f7209 */ /* 0x000fe20007810000 */
[----:B--2---:R-:W-:Y:S01]  /*35a0*/  FFMA.FTZ R98, R77, UR20, -R33 ;  /* 0x000000144d627c23 */ /* 0x004fe20008010821 */
[----:B------:R-:W-:Y:S02]  /*35b0*/  ISETP.GT.AND P3, PT, R96, 0x40, PT ;  /* 0x000000406000780c */ /* 0x000fe40003f64270 */
[----:B------:R-:W-:-:S02]  /*35c0*/  FSEL R41, R41, -INF , P2 ;  /* 0xff80000029297808 */ /* 0x000fc40001000000 */
[----:B------:R-:W-:Y:S01]  /*35d0*/  FMNMX.FTZ R82, R40, R95, !PT ;  /* 0x0000005f28527209 */ /* 0x000fe20007810000 */
[----:B------:R-:W2:Y:S01]  /*35e0*/  MUFU.TANH R49, R49 ;  /* 0x0000003100317308 */ /* 0x000ea20000002400 */
[----:B------:R-:W-:Y:S01]  /*35f0*/  ISETP.GT.AND P2, PT, R96, 0x41, PT ;  /* 0x000000416000780c */ /* 0x000fe20003f44270 */
[----:B------:R-:W-:Y:S01]  /*3600*/  FFMA.FTZ R95, R74, UR20, -R33 ;  /* 0x000000144a5f7c23 */ /* 0x000fe20008010821 */
[----:B-1----:R-:W-:Y:S02]  /*3610*/  FSEL R79, R42, -INF , P3 ;  /* 0xff8000002a4f7808 */ /* 0x002fe40001800000 */
[----:B------:R-:W-:Y:S02]  /*3620*/  FMNMX.FTZ R82, R41, R82, !PT ;  /* 0x0000005229527209 */ /* 0x000fe40007810000 */
[----:B------:R-:W-:Y:S01]  /*3630*/  ISETP.GT.AND P3, PT, R96, 0x48, PT ;  /* 0x000000486000780c */ /* 0x000fe20003f64270 */
[----:B------:R-:W1:Y:S01]  /*3640*/  MUFU.TANH R50, R50 ;  /* 0x0000003200327308 */ /* 0x000e620000002400 */
[----:B0-----:R-:W-:-:S02]  /*3650*/  FSEL R43, R43, -INF , P2 ;  /* 0xff8000002b2b7808 */ /* 0x001fc40001000000 */
[----:B------:R-:W-:Y:S02]  /*3660*/  FMNMX.FTZ R82, R79, R82, !PT ;  /* 0x000000524f527209 */ /* 0x000fe40007810000 */
[----:B------:R-:W-:Y:S02]  /*3670*/  ISETP.GT.AND P2, PT, R96, 0x49, PT ;  /* 0x000000496000780c */ /* 0x000fe40003f44270 */
[----:B-----5:R-:W-:Y:S01]  /*3680*/  FSEL R77, R44, -INF , P3 ;  /* 0xff8000002c4d7808 */ /* 0x020fe20001800000 */
[----:B------:R0:W-:Y:S01]  /*3690*/  MUFU.EX2 R12, R97 ;  /* 0x00000061000c7308 */ /* 0x0001e20000000800 */
[----:B------:R-:W-:Y:S02]  /*36a0*/  FMNMX.FTZ R82, R43, R82, !PT ;  /* 0x000000522b527209 */ /* 0x000fe40007810000 */
[----:B------:R-:W-:Y:S02]  /*36b0*/  ISETP.GT.AND P3, PT, R96, 0x50, PT ;  /* 0x000000506000780c */ /* 0x000fe40003f64270 */
[----:B------:R-:W-:-:S02]  /*36c0*/  FSEL R45, R45, -INF , P2 ;  /* 0xff8000002d2d7808 */ /* 0x000fc40001000000 */
[----:B------:R-:W-:Y:S01]  /*36d0*/  FMNMX.FTZ R82, R77, R82, !PT ;  /* 0x000000524d527209 */ /* 0x000fe20007810000 */
[----:B------:R-:W5:Y:S01]  /*36e0*/  MUFU.TANH R51, R51 ;  /* 0x0000003300337308 */ /* 0x000f620000002400 */
[----:B------:R-:W-:Y:S02]  /*36f0*/  ISETP.GT.AND P2, PT, R96, 0x51, PT ;  /* 0x000000516000780c */ /* 0x000fe40003f44270 */
[----:B---3--:R-:W-:Y:S02]  /*3700*/  FSEL R46, R46, -INF , P3 ;  /* 0xff8000002e2e7808 */ /* 0x008fe40001800000 */
[----:B0-----:R-:W-:Y:S01]  /*3710*/  FMNMX.FTZ R97, R45, R82, !PT ;  /* 0x000000522d617209 */ /* 0x001fe20007810000 */
[----:B------:R-:W-:Y:S01]  /*3720*/  FFMA.FTZ R82, R73, UR20, -R33 ;  /* 0x0000001449527c23 */ /* 0x000fe20008010821 */
[----:B------:R-:W-:Y:S01]  /*3730*/  ISETP.GT.AND P3, PT, R96, 0x58, PT ;  /* 0x000000586000780c */ /* 0x000fe20003f64270 */
[----:B------:R-:W0:Y:S01]  /*3740*/  MUFU.TANH R75, R75 ;  /* 0x0000004b004b7308 */ /* 0x000e220000002400 */
[----:B------:R-:W-:-:S02]  /*3750*/  FSEL R47, R47, -INF , P2 ;  /* 0xff8000002f2f7808 */ /* 0x000fc40001000000 */
[----:B------:R-:W-:Y:S01]  /*3760*/  FMNMX.FTZ R74, R46, R97, !PT ;  /* 0x000000612e4a7209 */ /* 0x000fe20007810000 */
[----:B------:R-:W-:-:S01]  /*3770*/  FFMA.FTZ R97, R72, UR20, -R33 ;  /* 0x0000001448617c23 */ /* 0x000fc20008010821 */
[----:B------:R-:W-:Y:S02]  /*3780*/  ISETP.GT.AND P2, PT, R96, 0x59, PT ;  /* 0x000000596000780c */ /* 0x000fe40003f44270 */
[----:B----4-:R-:W-:Y:S01]  /*3790*/  FSEL R73, R48, -INF , P3 ;  /* 0xff80000030497808 */ /* 0x010fe20001800000 */
[----:B------:R-:W3:Y:S01]  /*37a0*/  MUFU.TANH R76, R76 ;  /* 0x0000004c004c7308 */ /* 0x000ee20000002400 */
[----:B------:R-:W-:Y:S02]  /*37b0*/  FMNMX.FTZ R74, R47, R74, !PT ;  /* 0x0000004a2f4a7209 */ /* 0x000fe40007810000 */
[----:B------:R-:W-:Y:S02]  /*37c0*/  ISETP.GT.AND P3, PT, R96, 0x60, PT ;  /* 0x000000606000780c */ /* 0x000fe40003f64270 */
[----:B--2---:R-:W-:-:S02]  /*37d0*/  FSEL R49, R49, -INF , P2 ;  /* 0xff80000031317808 */ /* 0x004fc40001000000 */
[----:B------:R-:W-:Y:S01]  /*37e0*/  FMNMX.FTZ R74, R73, R74, !PT ;  /* 0x0000004a494a7209 */ /* 0x000fe20007810000 */
[----:B------:R-:W2:Y:S01]  /*37f0*/  MUFU.TANH R78, R78 ;  /* 0x0000004e004e7308 */ /* 0x000ea20000002400 */
[----:B------:R-:W-:Y:S02]  /*3800*/  ISETP.GT.AND P2, PT, R96, 0x61, PT ;  /* 0x000000616000780c */ /* 0x000fe40003f44270 */
[----:B-1----:R-:W-:Y:S02]  /*3810*/  FSEL R50, R50, -INF , P3 ;  /* 0xff80000032327808 */ /* 0x002fe40001800000 */
[----:B------:R-:W-:Y:S02]  /*3820*/  FMNMX.FTZ R99, R49, R74, !PT ;  /* 0x0000004a31637209 */ /* 0x000fe40007810000 */
[----:B------:R-:W-:Y:S01]  /*3830*/  ISETP.GT.AND P3, PT, R96, 0x68, PT ;  /* 0x000000686000780c */ /* 0x000fe20003f64270 */
[----:B------:R-:W1:Y:S01]  /*3840*/  MUFU.TANH R64, R64 ;  /* 0x0000004000407308 */ /* 0x000e620000002400 */
[----:B-----5:R-:W-:-:S02]  /*3850*/  FSEL R51, R51, -INF , P2 ;  /* 0xff80000033337808 */ /* 0x020fc40001000000 */
[----:B------:R-:W-:Y:S02]  /*3860*/  FMNMX.FTZ R72, R50, R99, !PT ;  /* 0x0000006332487209 */ /* 0x000fe40007810000 */
[C---:B------:R-:W-:Y:S02]  /*3870*/  ISETP.GT.AND P2, PT, R96.reuse, 0x69, PT ;  /* 0x000000696000780c */ /* 0x040fe40003f44270 */
[----:B0-----:R-:W-:Y:S01]  /*3880*/  FSEL R75, R75, -INF , P3 ;  /* 0xff8000004b4b7808 */ /* 0x001fe20001800000 */
[----:B------:R-:W0:Y:S01]  /*3890*/  MUFU.TANH R65, R65 ;  /* 0x0000004100417308 */ /* 0x000e220000002400 */
[----:B------:R-:W-:Y:S02]  /*38a0*/  FMNMX.FTZ R72, R51, R72, !PT ;  /* 0x0000004833487209 */ /* 0x000fe40007810000 */
[----:B------:R-:W-:Y:S02]  /*38b0*/  ISETP.GT.AND P3, PT, R96, 0x70, PT ;  /* 0x000000706000780c */ /* 0x000fe40003f64270 */
[----:B---3--:R-:W-:-:S02]  /*38c0*/  FSEL R76, R76, -INF , P2 ;  /* 0xff8000004c4c7808 */ /* 0x008fc40001000000 */
[----:B------:R-:W-:Y:S01]  /*38d0*/  FMNMX.FTZ R99, R75, R72, !PT ;  /* 0x000000484b637209 */ /* 0x000fe20007810000 */
[----:B------:R-:W3:Y:S01]  /*38e0*/  MUFU.TANH R68, R68 ;  /* 0x0000004400447308 */ /* 0x000ee20000002400 */
[----:B------:R-:W-:Y:S02]  /*38f0*/  ISETP.GT.AND P2, PT, R96, 0x71, PT ;  /* 0x000000716000780c */ /* 0x000fe40003f44270 */
[----:B--2---:R-:W-:Y:S02]  /*3900*/  FSEL R78, R78, -INF , P3 ;  /* 0xff8000004e4e7808 */ /* 0x004fe40001800000 */
[----:B------:R-:W-:Y:S02]  /*3910*/  FMNMX.FTZ R99, R76, R99, !PT ;  /* 0x000000634c637209 */ /* 0x000fe40007810000 */
[----:B------:R-:W-:Y:S01]  /*3920*/  ISETP.GT.AND P3, PT, R96, 0x78, PT ;  /* 0x000000786000780c */ /* 0x000fe20003f64270 */
[----:B------:R-:W2:Y:S01]  /*3930*/  MUFU.TANH R69, R69 ;  /* 0x0000004500457308 */ /* 0x000ea20000002400 */
[----:B-1----:R-:W-:-:S02]  /*3940*/  FSEL R64, R64, -INF , P2 ;  /* 0xff80000040407808 */ /* 0x002fc40001000000 */
[----:B------:R-:W-:Y:S02]  /*3950*/  FMNMX.FTZ R99, R78, R99, !PT ;  /* 0x000000634e637209 */ /* 0x000fe40007810000 */
[----:B------:R-:W-:Y:S02]  /*3960*/  ISETP.GT.AND P2, PT, R96, 0x79, PT ;  /* 0x000000796000780c */ /* 0x000fe40003f44270 */
[----:B0-----:R-:W-:Y:S01]  /*3970*/  FSEL R65, R65, -INF , P3 ;  /* 0xff80000041417808 */ /* 0x001fe20001800000 */
[----:B------:R-:W0:Y:S01]  /*3980*/  MUFU.TANH R24, R24 ;  /* 0x0000001800187308 */ /* 0x000e220000002400 */
[----:B------:R-:W-:Y:S02]  /*3990*/  FMNMX.FTZ R72, R64, R99, !PT ;  /* 0x0000006340487209 */ /* 0x000fe40007810000 */
[----:B------:R-:W-:Y:S02]  /*39a0*/  ISETP.GT.AND P3, PT, R96, 0x80, PT ;  /* 0x000000806000780c */ /* 0x000fe40003f64270 */
[----:B---3--:R-:W-:-:S02]  /*39b0*/  FSEL R68, R68, -INF , P2 ;  /* 0xff80000044447808 */ /* 0x008fc40001000000 */
[----:B------:R-:W-:Y:S01]  /*39c0*/  FMNMX.FTZ R99, R65, R72, !PT ;  /* 0x0000004841637209 */ /* 0x000fe20007810000 */
[----:B------:R-:W1:Y:S01]  /*39d0*/  MUFU.TANH R25, R25 ;  /* 0x0000001900197308 */ /* 0x000e620000002400 */
[----:B------:R-:W-:Y:S02]  /*39e0*/  ISETP.GT.AND P2, PT, R96, 0x81, PT ;  /* 0x000000816000780c */ /* 0x000fe40003f44270 */
[----:B--2---:R-:W-:Y:S02]  /*39f0*/  FSEL R69, R69, -INF , P3 ;  /* 0xff80000045457808 */ /* 0x004fe40001800000 */
[----:B------:R-:W-:Y:S02]  /*3a00*/  FMNMX.FTZ R74, R68, R99, !PT ;  /* 0x00000063444a7209 */ /* 0x000fe40007810000 */
[----:B------:R-:W-:Y:S01]  /*3a10*/  ISETP.GT.AND P3, PT, R96, 0x88, PT ;  /* 0x000000886000780c */ /* 0x000fe20003f64270 */
[----:B------:R-:W2:Y:S01]  /*3a20*/  MUFU.TANH R28, R28 ;  /* 0x0000001c001c7308 */ /* 0x000ea20000002400 */
[----:B0-----:R-:W-:Y:S01]  /*3a30*/  FSEL R72, R24, -INF , P2 ;  /* 0xff80000018487808 */ /* 0x001fe20001000000 */
[----:B------:R-:W-:Y:S01]  /*3a40*/  FFMA.FTZ R24, R27, UR20, -R33 ;  /* 0x000000141b187c23 */ /* 0x000fe20008010821 */
[----:B------:R-:W-:-:S02]  /*3a50*/  FMNMX.FTZ R27, R69, R74, !PT ;  /* 0x0000004a451b7209 */ /* 0x000fc40007810000 */
[----:B------:R-:W-:Y:S02]  /*3a60*/  ISETP.GT.AND P2, PT, R96, 0x89, PT ;  /* 0x000000896000780c */ /* 0x000fe40003f44270 */
[----:B------:R-:W-:Y:S01]  /*3a70*/  FMNMX.FTZ R27, R72, R27, !PT ;  /* 0x0000001b481b7209 */ /* 0x000fe20007810000 */
[----:B------:R-:W0:Y:S01]  /*3a80*/  MUFU.TANH R29, R29 ;  /* 0x0000001d001d7308 */ /* 0x000e220000002400 */
[----:B-1----:R-:W-:Y:S01]  /*3a90*/  FSEL R74, R25, -INF , P3 ;  /* 0xff800000194a7808 */ /* 0x002fe20001800000 */
[----:B------:R-:W-:Y:S01]  /*3aa0*/  FFMA.FTZ R25, R54, UR20, -R33 ;  /* 0x0000001436197c23 */ /* 0x000fe20008010821 */
[----:B------:R-:W-:Y:S02]  /*3ab0*/  ISETP.GT.AND P3, PT, R96, 0x90, PT ;  /* 0x000000906000780c */ /* 0x000fe40003f64270 */
[----:B------:R-:W-:-:S03]  /*3ac0*/  FMNMX.FTZ R27, R74, R27, !PT ;  /* 0x0000001b4a1b7209 */ /* 0x000fc60007810000 */
[----:B------:R-:W-:Y:S01]  /*3ad0*/  MUFU.TANH R32, R32 ;  /* 0x0000002000207308 */ /* 0x000fe20000002400 */
[----:B--2---:R-:W-:Y:S02]  /*3ae0*/  FSEL R28, R28, -INF , P2 ;  /* 0xff8000001c1c7808 */ /* 0x004fe40001000000 */
[----:B------:R-:W-:Y:S02]  /*3af0*/  ISETP.GT.AND P2, PT, R96, 0x91, PT ;  /* 0x000000916000780c */ /* 0x000fe40003f44270 */
[----:B------:R-:W-:-:S03]  /*3b00*/  FMNMX.FTZ R27, R28, R27, !PT ;  /* 0x0000001b1c1b7209 */ /* 0x000fc60007810000 */
[----:B------:R-:W1:Y:S01]  /*3b10*/  MUFU.TANH R36, R36 ;  /* 0x0000002400247308 */ /* 0x000e620000002400 */
[----:B0-----:R-:W-:Y:S02]  /*3b20*/  FSEL R54, R29, -INF , P3 ;  /* 0xff8000001d367808 */ /* 0x001fe40001800000 */
[----:B------:R-:W-:Y:S02]  /*3b30*/  ISETP.GT.AND P3, PT, R96, 0x98, PT ;  /* 0x000000986000780c */ /* 0x000fe40003f64270 */
[----:B------:R-:W-:-:S03]  /*3b40*/  FMNMX.FTZ R29, R54, R27, !PT ;  /* 0x0000001b361d7209 */ /* 0x000fc60007810000 */
[----:B------:R-:W0:Y:S08]  /*3b50*/  MUFU.TANH R37, R37 ;  /* 0x0000002500257308 */ /* 0x000e300000002400 */
[----:B------:R2:W-:Y:S01]  /*3b60*/  MUFU.EX2 R48, R82 ;  /* 0x0000005200307308 */ /* 0x0005e20000000800 */
[----:B-1----:R-:W-:-:S07]  /*3b70*/  FSEL R36, R36, -INF , P3 ;  /* 0xff80000024247808 */ /* 0x002fce0001800000 */
[----:B------:R0:W-:Y:S01]  /*3b80*/  MUFU.EX2 R42, R94 ;  /* 0x0000005e002a7308 */ /* 0x0001e20000000800 */
[----:B--2---:R-:W-:Y:S01]  /*3b90*/  FSEL R82, R32, -INF , P2 ;  /* 0xff80000020527808 */ /* 0x004fe20001000000 */
[--C-:B------:R-:W-:Y:S01]  /*3ba0*/  FFMA.FTZ R32, R56, UR20, -R33.reuse ;  /* 0x0000001438207c23 */ /* 0x100fe20008010821 */
[----:B------:R-:W-:Y:S01]  /*3bb0*/  ISETP.GT.AND P2, PT, R96, 0x99, PT ;  /* 0x000000996000780c */ /* 0x000fe20003f44270 */
[--C-:B------:R-:W-:Y:S01]  /*3bc0*/  FFMA.FTZ R96, R58, UR20, -R33.reuse ;  /* 0x000000143a607c23 */ /* 0x100fe20008010821 */
[----:B------:R-:W-:Y:S01]  /*3bd0*/  FMNMX.FTZ R29, R82, R29, !PT ;  /* 0x0000001d521d7209 */ /* 0x000fe20007810000 */
[--C-:B------:R-:W-:Y:S01]  /*3be0*/  FFMA.FTZ R58, R35, UR20, -R33.reuse ;  /* 0x00000014233a7c23 */ /* 0x100fe20008010821 */
[----:B------:R-:W-:-:S01]  /*3bf0*/  FFMA.FTZ R35, R63, UR20, -R33 ;  /* 0x000000143f237c23 */ /* 0x000fc20008010821 */
[----:B------:R-:W-:Y:S01]  /*3c00*/  IMAD.U32 R63, RZ, RZ, UR20 ;  /* 0x00000014ff3f7e24 */ /* 0x000fe2000f8e00ff */
[----:B0-----:R-:W-:Y:S01]  /*3c10*/  FSEL R94, R37, -INF , P2 ;  /* 0xff800000255e7808 */ /* 0x001fe20001000000 */
        /* <DEDUP_REMOVED lines=8> */
[----:B------:R-:W-:-:S02]  /*3ca0*/  FFMA.FTZ R59, R70, UR20, -R33 ;  /* 0x00000014463b7c23 */ /* 0x000fc40008010821 */
[----:B------:R-:W0:Y:S02]  /*3cb0*/  SHFL.BFLY PT, R99, R56, 0x2, 0x1f ;  /* 0x0c401f0038637f89 */ /* 0x000e2400000e0000 */
[----:B------:R-:W1:Y:S08]  /*3cc0*/  MUFU.EX2 R88, R88 ;  /* 0x0000005800587308 */ /* 0x000e700000000800 */
[----:B------:R-:W-:Y:S08]  /*3cd0*/  MUFU.EX2 R89, R89 ;  /* 0x0000005900597308 */ /* 0x000ff00000000800 */
[----:B------:R-:W2:Y:S01]  /*3ce0*/  MUFU.EX2 R90, R90 ;  /* 0x0000005a005a7308 */ /* 0x000ea20000000800 */
[----:B-1----:R-:W-:-:S01]  /*3cf0*/  FADD.FTZ R104, R87, R88 ;  /* 0x0000005857687221 */ /* 0x002fc20000010000 */
[----:B0-----:R-:W-:-:S06]  /*3d00*/  FMNMX.FTZ R99, R56, R99, !PT ;  /* 0x0000006338637209 */ /* 0x001fcc0007810000 */
[----:B------:R-:W-:Y:S01]  /*3d10*/  MUFU.EX2 R91, R91 ;  /* 0x0000005b005b7308 */ /* 0x000fe20000000800 */
[----:B------:R-:W0:Y:S07]  /*3d20*/  SHFL.BFLY PT, R56, R99, 0x1, 0x1f ;  /* 0x0c201f0063387f89 */ /* 0x000e2e00000e0000 */
[----:B------:R-:W-:Y:S01]  /*3d30*/  MUFU.EX2 R80, R80 ;  /* 0x0000005000507308 */ /* 0x000fe20000000800 */
[----:B--2---:R-:W-:-:S04]  /*3d40*/  F2FP.SATFINITE.E4M3.F32.PACK_AB_MERGE_C R153, R90, R89, RZ ;  /* 0x000000595a99723e */ /* 0x004fc800048070ff */
[----:B------:R-:W-:-:S03]  /*3d50*/  F2FP.SATFINITE.E4M3.F32.PACK_AB_MERGE_C R153, R88, R87, R153 ;  /* 0x000000575899723e */ /* 0x000fc60004807099 */
[----:B------:R-:W-:Y:S08]  /*3d60*/  MUFU.EX2 R27, R32 ;  /* 0x00000020001b7308 */ /* 0x000ff00000000800 */
[----:B------:R1:W-:Y:S01]  /*3d70*/  MUFU.EX2 R32, R96 ;  /* 0x0000006000207308 */ /* 0x0003e20000000800 */
[----:B0-----:R-:W-:-:S04]  /*3d80*/  FMNMX.FTZ R56, R99, R56, !PT ;  /* 0x0000003863387209 */ /* 0x001fc80007810000 */
        /* <DEDUP_REMOVED lines=15> */
[--C-:B-1----:R-:W-:Y:S01]  /*3e80*/  FFMA.FTZ R96, R11, UR20, -R33.reuse ;  /* 0x000000140b607c23 */ /* 0x102fe20008010821 */
[----:B------:R-:W-:-:S01]  /*3e90*/  FFMA.FTZ R86, R15, UR20, -R33 ;  /* 0x000000140f567c23 */ /* 0x000fc20008010821 */
[--C-:B------:R-:W-:Y:S01]  /*3ea0*/  FFMA.FTZ R11, R21, UR20, -R33.reuse ;  /* 0x00000014150b7c23 */ /* 0x100fe20008010821 */
[----:B------:R-:W-:-:S01]  /*3eb0*/  FFMA.FTZ R15, R46, UR20, -R33 ;  /* 0x000000142e0f7c23 */ /* 0x000fc20008010821 */
[--C-:B------:R-:W-:Y:S01]  /*3ec0*/  FFMA.FTZ R21, R40, UR20, -R33.reuse ;  /* 0x0000001428157c23 */ /* 0x100fe20008010821 */
[----:B------:R-:W-:-:S01]  /*3ed0*/  FFMA.FTZ R46, R49, UR20, -R33 ;  /* 0x00000014312e7c23 */ /* 0x000fc20008010821 */
[----:B------:R-:W0:Y:S01]  /*3ee0*/  MUFU.EX2 R70, R70 ;  /* 0x0000004600467308 */ /* 0x000e220000000800 */
[----:B------:R-:W-:-:S01]  /*3ef0*/  FFMA.FTZ R40, R47, UR20, -R33 ;  /* 0x000000142f287c23 */ /* 0x000fc20008010821 */
[----:B------:R-:W-:Y:S01]  /*3f00*/  FADD.FTZ R49, R89, R104 ;  /* 0x0000006859317221 */ /* 0x000fe20000010000 */
        /* <DEDUP_REMOVED lines=8> */
[----:B------:R-:W-:Y:S01]  /*3f90*/  @!P1 IADD3 R45, R2, 0x13240, RZ ;  /* 0x00013240022d9810 */ /* 0x000fe20007ffe0ff */
[--C-:B------:R-:W-:Y:S01]  /*3fa0*/  FFMA.FTZ R13, R79, UR20, -R33.reuse ;  /* 0x000000144f0d7c23 */ /* 0x100fe20008010821 */
[----:B------:R-:W-:-:S01]  /*3fb0*/  FFMA.FTZ R51, R51, UR20, -R33 ;  /* 0x0000001433337c23 */ /* 0x000fc20008010821 */
[----:B------:R-:W-:Y:S01]  /*3fc0*/  FFMA.FTZ R64, R64, UR20, -R33 ;  /* 0x0000001440407c23 */ /* 0x000fe20008010821 */
[----:B------:R-:W-:Y:S01]  /*3fd0*/  @!P1 PRMT R45, RZ, 0x654, R45 ;  /* 0x00000654ff2d9816 */ /* 0x000fe2000000002d */
[----:B------:R-:W2:Y:S01]  /*3fe0*/  MUFU.EX2 R84, R84 ;  /* 0x0000005400547308 */ /* 0x000ea20000000800 */
[----:B0-----:R-:W-:-:S01]  /*3ff0*/  FADD.FTZ R102, R3, R70 ;  /* 0x0000004603667221 */ /* 0x001fc20000010000 */
[----:B------:R-:W-:Y:S01]  /*4000*/  F2FP.SATFINITE.E4M3.F32.PACK_AB_MERGE_C R155, R92, R5, RZ ;  /* 0x000000055c9b723e */ /* 0x000fe200048070ff */
[----:B------:R0:W-:Y:S01]  /*4010*/  @!P1 SYNCS.ARRIVE.TRANS64.RED.A1T0 RZ, [R45+URZ], RZ ;  /* 0x000000ff2dff99a7 */ /* 0x0001e2000810043f */
[----:B------:R-:W-:-:S01]  /*4020*/  FFMA.FTZ R68, R68, UR20, -R33 ;  /* 0x0000001444447c23 */ /* 0x000fc20008010821 */
[--C-:B------:R-:W-:Y:S01]  /*4030*/  FFMA.FTZ R69, R69, UR20, -R33.reuse ;  /* 0x0000001445457c23 */ /* 0x100fe20008010821 */
[----:B------:R-:W-:-:S01]  /*4040*/  FFMA.FTZ R72, R72, UR20, -R33 ;  /* 0x0000001448487c23 */ /* 0x000fc20008010821 */
[----:B------:R-:W-:Y:S01]  /*4050*/  FFMA.FTZ R74, R74, UR20, -R33 ;  /* 0x000000144a4a7c23 */ /* 0x000fe20008010821 */
[----:B------:R-:W3:Y:S01]  /*4060*/  MUFU.EX2 R6, R6 ;  /* 0x0000000600067308 */ /* 0x000ee20000000800 */
        /* <DEDUP_REMOVED lines=11> */
[----:B------:R-:W-:-:S04]  /*4120*/  F2FP.SATFINITE.E4M3.F32.PACK_AB_MERGE_C R84, R84, R63, RZ ;  /* 0x0000003f5454723e */ /* 0x000fc800048070ff */
[----:B------:R-:W2:Y:S01]  /*4130*/  MUFU.EX2 R71, R71 ;  /* 0x0000004700477308 */ /* 0x000ea20000000800 */
[----:B---3--:R-:W-:-:S01]  /*4140*/  FADD.FTZ R102, R6, R47 ;  /* 0x0000002f06667221 */ /* 0x008fc20000010000 */
[----:B------:R-:W-:Y:S01]  /*4150*/  FFMA.FTZ R47, R75, UR20, -R33 ;  /* 0x000000144b2f7c23 */ /* 0x000fe20008010821 */
[----:B------:R-:W-:-:S01]  /*4160*/  FADD.FTZ R75, R5, R104 ;  /* 0x00000068054b7221 */ /* 0x000fc20000010000 */
[----:B------:R-:W-:-:S04]  /*4170*/  F2FP.SATFINITE.E4M3.F32.PACK_AB_MERGE_C R152, R70, R3, R84 ;  /* 0x000000034698723e */ /* 0x000fc80004807054 */
        /* <DEDUP_REMOVED lines=8> */
[----:B------:R-:W3:Y:S08]  /*4200*/  MUFU.EX2 R85, R85 ;  /* 0x0000005500557308 */ /* 0x000ef00000000800 */
[----:B------:R4:W-:Y:S08]  /*4210*/  MUFU.EX2 R2, R50 ;  /* 0x0000003200027308 */ /* 0x0009f00000000800 */
[----:B------:R-:W5:Y:S01]  /*4220*/  MUFU.EX2 R93, R93 ;  /* 0x0000005d005d7308 */ /* 0x000f620000000800 */
[----:B----4-:R-:W-:-:S01]  /*4230*/  FFMA.FTZ R50, R76, UR20, -R33 ;  /* 0x000000144c327c23 */ /* 0x010fc20008010821 */
[----:B------:R-:W-:-:S04]  /*4240*/  FADD.FTZ R76, R92, R75 ;  /* 0x0000004b5c4c7221 */ /* 0x000fc80000010000 */
[----:B------:R-:W-:Y:S01]  /*4250*/  FADD.FTZ R75, R83, R76 ;  /* 0x0000004c534b7221 */ /* 0x000fe20000010000 */
[----:B-1----:R-:W-:-:S01]  /*4260*/  FADD.FTZ R76, R8, R73 ;  /* 0x00000049084c7221 */ /* 0x002fc20000010000 */
[----:B------:R-:W1:Y:S02]  /*4270*/  MUFU.EX2 R86, R86 ;  /* 0x0000005600567308 */ /* 0x000e640000000800 */
[----:B------:R-:W-:-:S01]  /*4280*/  FADD.FTZ R75, R12, R75 ;  /* 0x0000004b0c4b7221 */ /* 0x000fc20000010000 */
[----:B--2---:R-:W-:-:S03]  /*4290*/  FADD.FTZ R76, R9, R76 ;  /* 0x0000004c094c7221 */ /* 0x004fc60000010000 */
[----:B------:R-:W-:Y:S01]  /*42a0*/  FADD.FTZ R78, R14, R75 ;  /* 0x0000004b0e4e7221 */ /* 0x000fe20000010000 */
[----:B---3--:R-:W-:-:S01]  /*42b0*/  FADD.FTZ R73, R85, R76 ;  /* 0x0000004c55497221 */ /* 0x008fc20000010000 */
[----:B------:R-:W2:Y:S01]  /*42c0*/  MUFU.EX2 R81, R81 ;  /* 0x0000005100517308 */ /* 0x000ea20000000800 */
[C---:B-----5:R-:W-:Y:S01]  /*42d0*/  F2FP.SATFINITE.E4M3.F32.PACK_AB_MERGE_C R149, R93.reuse, R14, RZ ;  /* 0x0000000e5d95723e */ /* 0x060fe200048070ff */
[----:B------:R-:W-:-:S03]  /*42e0*/  FADD.FTZ R78, R93, R78 ;  /* 0x0000004e5d4e7221 */ /* 0x000fc60000010000 */
[----:B------:R-:W-:-:S03]  /*42f0*/  F2FP.SATFINITE.E4M3.F32.PACK_AB_MERGE_C R149, R12, R83, R149 ;  /* 0x000000530c95723e */ /* 0x000fc60004807095 */
[----:B------:R-:W3:Y:S01]  /*4300*/  MUFU.EX2 R10, R10 ;  /* 0x0000000a000a7308 */ /* 0x000ee20000000800 */
[----:B-1----:R-:W-:-:S01]  /*4310*/  FADD.FTZ R73, R86, R73 ;  /* 0x0000004956497221 */ /* 0x002fc20000010000 */
[----:B------:R-:W-:-:S04]  /*4320*/  F2FP.SATFINITE.E4M3.F32.PACK_AB_MERGE_C R85, R86, R85, RZ ;  /* 0x000000555655723e */ /* 0x000fc800048070ff */
[----:B------:R-:W-:Y:S02]  /*4330*/  F2FP.SATFINITE.E4M3.F32.PACK_AB_MERGE_C R148, R9, R8, R85 ;  /* 0x000000080994723e */ /* 0x000fe40004807055 */
[----:B------:R-:W1:Y:S01]  /*4340*/  MUFU.EX2 R11, R11 ;  /* 0x0000000b000b7308 */ /* 0x000e620000000800 */
[----:B--2---:R-:W-:-:S04]  /*4350*/  FADD.FTZ R75, R81, R78 ;  /* 0x0000004e514b7221 */ /* 0x004fc80000010000 */
[----:B------:R-:W-:-:S03]  /*4360*/  FADD.FTZ R75, R42, R75 ;  /* 0x0000004b2a4b7221 */ /* 0x000fc60000010000 */
[----:B------:R2:W4:Y:S01]  /*4370*/  MUFU.EX2 R44, R98 ;  /* 0x00000062002c7308 */ /* 0x0005220000000800 */
[----:B---3--:R-:W-:-:S07]  /*4380*/  FADD.FTZ R76, R10, R73 ;  /* 0x000000490a4c7221 */ /* 0x008fce0000010000 */
[----:B------:R-:W3:Y:S01]  /*4390*/  MUFU.EX2 R21, R21 ;  /* 0x0000001500157308 */ /* 0x000ee20000000800 */
[----:B--2---:R-:W-:-:S01]  /*43a0*/  FFMA.FTZ R98, R41, UR20, -R33 ;  /* 0x0000001429627c23 */ /* 0x004fc20008010821 */
[----:B------:R-:W-:Y:S01]  /*43b0*/  FFMA.FTZ R41, R77, UR20, -R33 ;  /* 0x000000144d297c23 */ /* 0x000fe20008010821 */
[----:B-1----:R-:W-:-:S05]  /*43c0*/  FADD.FTZ R76, R11, R76 ;  /* 0x0000004c0b4c7221 */ /* 0x002fca0000010000 */
[----:B------:R-:W1:Y:S01]  /*43d0*/  MUFU.EX2 R95, R95 ;  /* 0x0000005f005f7308 */ /* 0x000e620000000800 */
[----:B----4-:R-:W-:-:S07]  /*43e0*/  FADD.FTZ R78, R44, R75 ;  /* 0x0000004b2c4e7221 */ /* 0x010fce0000010000 */
[----:B------:R-:W2:Y:S01]  /*43f0*/  MUFU.EX2 R98, R98 ;  /* 0x0000006200627308 */ /* 0x000ea20000000800 */
[----:B---3--:R-:W-:-:S07]  /*4400*/  FADD.FTZ R73, R21, R76 ;  /* 0x0000004c15497221 */ /* 0x008fce0000010000 */
[----:B------:R-:W3:Y:S01]  /*4410*/  MUFU.EX2 R13, R13 ;  /* 0x0000000d000d7308 */ /* 0x000ee20000000800 */
[----:B-1----:R-:W-:-:S01]  /*4420*/  FADD.FTZ R75, R95, R78 ;  /* 0x0000004e5f4b7221 */ /* 0x002fc20000010000 */
[----:B------:R-:W-:-:S04]  /*4430*/  F2FP.SATFINITE.E4M3.F32.PACK_AB_MERGE_C R151, R95, R44, RZ ;  /* 0x0000002c5f97723e */ /* 0x000fc800048070ff */
[----:B------:R-:W-:Y:S01]  /*4440*/  F2FP.SATFINITE.E4M3.F32.PACK_AB_MERGE_C R151, R42, R81, R151 ;  /* 0x000000512a97723e */ /* 0x000fe20004807097 */
[----:B------:R-:W-:Y:S01]  /*4450*/  IMAD.MOV.U32 R42, RZ, RZ, R55 ;  /* 0x000000ffff2a7224 */ /* 0x000fe200078e0037 */
[----:B------:R-:W-:Y:S01]  /*4460*/  MUFU.EX2 R97, R97 ;  /* 0x0000006100617308 */ /* 0x000fe20000000800 */
[----:B--2---:R-:W-:-:S01]  /*4470*/  FADD.FTZ R76, R98, R73 ;  /* 0x00000049624c7221 */ /* 0x004fc20000010000 */
[----:B------:R-:W-:-:S04]  /*4480*/  F2FP.SATFINITE.E4M3.F32.PACK_AB_MERGE_C R98, R98, R21, RZ ;  /* 0x000000156262723e */ /* 0x000fc800048070ff */
[----:B------:R-:W-:Y:S02]  /*4490*/  F2FP.SATFINITE.E4M3.F32.PACK_AB_MERGE_C R150, R11, R10, R98 ;  /* 0x0000000a0b96723e */ /* 0x000fe40004807062 */
[----:B------:R-:W1:Y:S01]  /*44a0*/  MUFU.EX2 R20, R20 ;  /* 0x0000001400147308 */ /* 0x000e620000000800 */
[----:B---3--:R-:W-:-:S07]  /*44b0*/  FADD.FTZ R5, R13, R76 ;  /* 0x0000004c0d057221 */ /* 0x008fce0000010000 */
[----:B------:R-:W-:Y:S08]  /*44c0*/  MUFU.EX2 R67, R67 ;  /* 0x0000004300437308 */ /* 0x000ff00000000800 */
[----:B------:R-:W2:Y:S01]  /*44d0*/  MUFU.EX2 R41, R41 ;  /* 0x0000002900297308 */ /* 0x000ea20000000800 */
[----:B-1----:R-:W-:-:S07]  /*44e0*/  FADD.FTZ R14, R20, R5 ;  /* 0x00000005140e7221 */ /* 0x002fce0000010000 */
[----:B------:R-:W1:Y:S08]  /*44f0*/  MUFU.EX2 R52, R52 ;  /* 0x0000003400347308 */ /* 0x000e700000000800 */
[----:B------:R-:W3:Y:S01]  /*4500*/  MUFU.EX2 R100, R100 ;  /* 0x0000006400647308 */ /* 0x000ee20000000800 */
[----:B--2---:R-:W-:-:S07]  /*4510*/  FADD.FTZ R63, R41, R14 ;  /* 0x0000000e293f7221 */ /* 0x004fce0000010000 */
[----:B0-----:R0:W-:Y:S01]  /*4520*/  MUFU.EX2 R45, R51 ;  /* 0x00000033002d7308 */ /* 0x0011e20000000800 */
[----:B-1----:R-:W-:-:S04]  /*4530*/  F2FP.SATFINITE.E4M3.F32.PACK_AB_MERGE_C R145, R52, R67, RZ ;  /* 0x000000433491723e */ /* 0x002fc800048070ff */
[----:B------:R-:W-:-:S03]  /*4540*/  F2FP.SATFINITE.E4M3.F32.PACK_AB_MERGE_C R145, R97, R48, R145 ;  /* 0x000000306191723e */ /* 0x000fc60004807091 */
[----:B------:R-:W1:Y:S01]  /*4550*/  MUFU.EX2 R53, R53 ;  /* 0x0000003500357308 */ /* 0x000e620000000800 */
[----:B0-----:R-:W-:-:S01]  /*4560*/  FFMA.FTZ R51, R65, UR20, -R33 ;  /* 0x0000001441337c23 */ /* 0x001fc20008010821 */
[----:B------:R-:W-:Y:S01]  /*4570*/  FFMA.FTZ R65, R28, UR20, -R33 ;  /* 0x000000141c417c23 */ /* 0x000fe20008010821 */
[----:B---3--:R-:W-:-:S01]  /*4580*/  FADD.FTZ R14, R100, R63 ;  /* 0x0000003f640e7221 */ /* 0x008fc20000010000 */
[----:B------:R-:W-:Y:S01]  /*4590*/  FFMA.FTZ R33, R94, UR20, -R33 ;  /* 0x000000145e217c23 */ /* 0x000fe20008010821 */
[----:B------:R-:W-:-:S03]  /*45a0*/  F2FP.SATFINITE.E4M3.F32.PACK_AB_MERGE_C R41, R100, R41, RZ ;  /* 0x000000296429723e */ /* 0x000fc600048070ff */
[----:B------:R0:W-:Y:S01]  /*45b0*/  MUFU.EX2 R28, R64 ;  /* 0x00000040001c7308 */ /* 0x0001e20000000800 */
[----:B------:R-:W-:Y:S01]  /*45c0*/  F2FP.SATFINITE.E4M3.F32.PACK_AB_MERGE_C R144, R20, R13, R41 ;  /* 0x0000000d1490723e */ /* 0x000fe20004807029 */
[----:B------:R-:W-:-:S06]  /*45d0*/  IMAD.MOV.U32 R41, RZ, RZ, R55 ;  /* 0x000000ffff297224 */ /* 0x000fcc00078e0037 */
[----:B------:R-:W2:Y:S01]  /*45e0*/  MUFU.EX2 R15, R15 ;  /* 0x0000000f000f7308 */ /* 0x000ea20000000800 */
[----:B0-----:R-:W-:-:S01]  /*45f0*/  FADD.FTZ R64, R48, R75 ;  /* 0x0000004b30407221 */ /* 0x001fc20000010000 */
[----:B------:R-:W-:-:S03]  /*4600*/  IMAD.MOV.U32 R48, RZ, RZ, R55 ;  /* 0x000000ffff307224 */ /* 0x000fc600078e0037 */
[----:B------:R-:W-:-:S03]  /*4610*/  FADD.FTZ R64, R97, R64 ;  /* 0x0000004061407221 */ /* 0x000fc60000010000 */
[----:B------:R-:W0:Y:S01]  /*4620*/  MUFU.EX2 R26, R26 ;  /* 0x0000001a001a7308 */ /* 0x000e220000000800 */
[----:B------:R-:W-:-:S04]  /*4630*/  FADD.FTZ R5, R67, R64 ;  /* 0x0000004043057221 */ /* 0x000fc80000010000 */
[----:B------:R-:W-:-:S03]  /*4640*/  FADD.FTZ R52, R52, R5 ;  /* 0x0000000534347221 */ /* 0x000fc60000010000 */
[----:B------:R-:W3:Y:S01]  /*4650*/  MUFU.EX2 R40, R40 ;  /* 0x0000002800287308 */ /* 0x000ee20000000800 */
[----:B-1----:R-:W-:-:S01]  /*4660*/  FADD.FTZ R63, R53, R52 ;  /* 0x00000034353f7221 */ /* 0x002fc20000010000 */
[----:B--2---:R-:W-:Y:S01]  /*4670*/  FADD.FTZ R21, R15, R14 ;  /* 0x0000000e0f157221 */ /* 0x004fe20000010000 */
[----:B------:R-:W-:-:S05]  /*4680*/  IMAD.MOV.U32 R52, RZ, RZ, R55 ;  /* 0x000000ffff347224 */ /* 0x000fca00078e0037 */
[----:B------:R-:W1:Y:S01]  /*4690*/  MUFU.EX2 R24, R24 ;  /* 0x0000001800187308 */ /* 0x000e620000000800 */
[----:B0-----:R-:W-:-:S07]  /*46a0*/  FADD.FTZ R63, R26, R63 ;  /* 0x0000003f1a3f7221 */ /* 0x001fce0000010000 */
[----:B------:R-:W0:Y:S01]  /*46b0*/  MUFU.EX2 R43, R43 ;  /* 0x0000002b002b7308 */ /* 0x000e220000000800 */
[----:B---3--:R-:W-:-:S07]  /*46c0*/  FADD.FTZ R14, R40, R21 ;  /* 0x00000015280e7221 */ /* 0x008fce0000010000 */
[----:B------:R-:W2:Y:S01]  /*46d0*/  MUFU.EX2 R25, R25 ;  /* 0x0000001900197308 */ /* 0x000ea20000000800 */
[----:B-1----:R-:W-:-:S07]  /*46e0*/  FADD.FTZ R44, R24, R63 ;  /* 0x0000003f182c7221 */ /* 0x002fce0000010000 */
[----:B------:R-:W1:Y:S01]  /*46f0*/  MUFU.EX2 R46, R46 ;  /* 0x0000002e002e7308 */ /* 0x000e620000000800 */
[----:B0-----:R-:W-:-:S07]  /*4700*/  FADD.FTZ R21, R43, R14 ;  /* 0x0000000e2b157221 */ /* 0x001fce0000010000 */
[----:B------:R-:W0:Y:S01]  /*4710*/  MUFU.EX2 R30, R30 ;  /* 0x0000001e001e7308 */ /* 0x000e220000000800 */
[----:B--2---:R-:W-:-:S01]  /*4720*/  FADD.FTZ R44, R25, R44 ;  /* 0x0000002c192c7221 */ /* 0x004fc20000010000 */
[----:B------:R-:W-:Y:S01]  /*4730*/  F2FP.SATFINITE.E4M3.F32.PACK_AB_MERGE_C R147, R25, R24, RZ ;  /* 0x000000181993723e */ /* 0x000fe200048070ff */
[----:B------:R-:W-:Y:S02]  /*4740*/  IMAD.MOV.U32 R24, RZ, RZ, R55 ;  /* 0x000000ffff187224 */ /* 0x000fe400078e0037 */
[----:B------:R-:W-:Y:S01]  /*4750*/  FADD.FTZ R25, R27, R44 ;  /* 0x0000002c1b197221 */ /* 0x000fe20000010000 */
[----:B------:R-:W-:Y:S01]  /*4760*/  F2FP.SATFINITE.E4M3.F32.PACK_AB_MERGE_C R147, R26, R53, R147 ;  /* 0x000000351a93723e */ /* 0x000fe20004807093 */
[----:B------:R-:W-:Y:S01]  /*4770*/  IMAD.MOV.U32 R53, RZ, RZ, R55 ;  /* 0x000000ffff357224 */ /* 0x000fe200078e0037 */
[----:B------:R-:W2:Y:S01]  /*4780*/  MUFU.EX2 R29, R29 ;  /* 0x0000001d001d7308 */ /* 0x000ea20000000800 */
[----:B-1----:R-:W-:-:S01]  /*4790*/  FADD.FTZ R21, R46, R21 ;  /* 0x000000152e157221 */ /* 0x002fc20000010000 */
[----:B------:R-:W-:Y:S01]  /*47a0*/  F2FP.SATFINITE.E4M3.F32.PACK_AB_MERGE_C R43, R46, R43, RZ ;  /* 0x0000002b2e2b723e */ /* 0x000fe200048070ff */
[----:B------:R-:W-:Y:S01]  /*47b0*/  IMAD.MOV.U32 R46, RZ, RZ, R55 ;  /* 0x000000ffff2e7224 */ /* 0x000fe200078e0037 */
[----:B------:R-:W-:Y:S01]  /*47c0*/  MOV R44, R55 ;  /* 0x00000037002c7202 */ /* 0x000fe20000000f00 */
[----:B------:R-:W-:-:S01]  /*47d0*/  FADD.FTZ R12, R2, R21 ;  /* 0x00000015020c7221 */ /* 0x000fc20000010000 */
[----:B------:R-:W-:Y:S01]  /*47e0*/  F2FP.SATFINITE.E4M3.F32.PACK_AB_MERGE_C R146, R40, R15, R43 ;  /* 0x0000000f2892723e */ /* 0x000fe2000480702b */
[----:B------:R-:W-:Y:S01]  /*47f0*/  IMAD.MOV.U32 R43, RZ, RZ, R55 ;  /* 0x000000ffff2b7224 */ /* 0x000fe200078e0037 */
[----:B------:R-:W1:Y:S01]  /*4800*/  MUFU.EX2 R47, R47 ;  /* 0x0000002f002f7308 */ /* 0x000e620000000800 */
[----:B0-----:R-:W-:-:S01]  /*4810*/  FADD.FTZ R14, R30, R25 ;  /* 0x000000191e0e7221 */ /* 0x001fc20000010000 */
[----:B------:R-:W-:Y:S01]  /*4820*/  FADD.FTZ R12, R45, R12 ;  /* 0x0000000c2d0c7221 */ /* 0x000fe20000010000 */
[----:B------:R-:W-:-:S02]  /*4830*/  IMAD.MOV.U32 R40, RZ, RZ, R55 ;  /* 0x000000ffff287224 */ /* 0x000fc400078e0037 */
[----:B------:R-:W-:-:S03]  /*4840*/  IMAD.MOV.U32 R26, RZ, RZ, R55 ;  /* 0x000000ffff1a7224 */ /* 0x000fc600078e0037 */
[----:B------:R-:W0:Y:S01]  /*4850*/  MUFU.EX2 R50, R50 ;  /* 0x0000003200327308 */ /* 0x000e220000000800 */
[----:B--2---:R-:W-:-:S01]  /*4860*/  FADD.FTZ R25, R29, R14 ;  /* 0x0000000e1d197221 */ /* 0x004fc20000010000 */
[----:B------:R-:W-:-:S03]  /*4870*/  F2FP.SATFINITE.E4M3.F32.PACK_AB_MERGE_C R29, R32, R29, RZ ;  /* 0x0000001d201d723e */ /* 0x000fc600048070ff */
[----:B------:R-:W-:Y:S01]  /*4880*/  FADD.FTZ R32, R32, R25 ;  /* 0x0000001920207221 */ /* 0x000fe20000010000 */
[----:B------:R-:W-:Y:S01]  /*4890*/  F2FP.SATFINITE.E4M3.F32.PACK_AB_MERGE_C R141, R30, R27, R29 ;  /* 0x0000001b1e8d723e */ /* 0x000fe2000480701d */
[----:B------:R-:W-:Y:S01]  /*48a0*/  IMAD.MOV.U32 R30, RZ, RZ, R55 ;  /* 0x000000ffff1e7224 */ /* 0x000fe200078e0037 */
[----:B------:R-:W2:Y:S01]  /*48b0*/  MUFU.EX2 R31, R31 ;  /* 0x0000001f001f7308 */ /* 0x000ea20000000800 */
[----:B-1----:R-:W-:-:S01]  /*48c0*/  FADD.FTZ R21, R47, R12 ;  /* 0x0000000c2f157221 */ /* 0x002fc20000010000 */
[--C-:B------:R-:W-:Y:S02]  /*48d0*/  IMAD.MOV.U32 R29, RZ, RZ, R55.reuse ;  /* 0x000000ffff1d7224 */ /* 0x100fe400078e0037 */
[----:B------:R-:W-:-:S04]  /*48e0*/  IMAD.MOV.U32 R27, RZ, RZ, R55 ;  /* 0x000000ffff1b7224 */ /* 0x000fc800078e0037 */
[----:B------:R-:W-:Y:S01]  /*48f0*/  MUFU.EX2 R37, R37 ;  /* 0x0000002500257308 */ /* 0x000fe20000000800 */
[C---:B0-----:R-:W-:Y:S01]  /*4900*/  F2FP.SATFINITE.E4M3.F32.PACK_AB_MERGE_C R47, R50.reuse, R47, RZ ;  /* 0x0000002f322f723e */ /* 0x041fe200048070ff */
[----:B------:R-:W-:-:S03]  /*4910*/  FADD.FTZ R50, R50, R21 ;  /* 0x0000001532327221 */ /* 0x000fc60000010000 */
[----:B------:R-:W-:Y:S01]  /*4920*/  F2FP.SATFINITE.E4M3.F32.PACK_AB_MERGE_C R140, R45, R2, R47 ;  /* 0x000000022d8c723e */ /* 0x000fe2000480702f */
[----:B------:R-:W-:Y:S02]  /*4930*/  IMAD.MOV.U32 R47, RZ, RZ, R55 ;  /* 0x000000ffff2f7224 */ /* 0x000fe400078e0037 */
[----:B------:R-:W0:Y:S01]  /*4940*/  MUFU.EX2 R58, R58 ;  /* 0x0000003a003a7308 */ /* 0x000e220000000800 */
[----:B--2---:R-:W-:-:S01]  /*4950*/  FADD.FTZ R21, R31, R32 ;  /* 0x000000201f157221 */ /* 0x004fc20000010000 */
[--C-:B------:R-:W-:Y:S02]  /*4960*/  IMAD.MOV.U32 R45, RZ, RZ, R55.reuse ;  /* 0x000000ffff2d7224 */ /* 0x100fe400078e0037 */
[----:B------:R-:W-:-:S04]  /*4970*/  IMAD.MOV.U32 R32, RZ, RZ, R55 ;  /* 0x000000ffff207224 */ /* 0x000fc800078e0037 */
[----:B------:R-:W1:Y:S08]  /*4980*/  MUFU.EX2 R49, R49 ;  /* 0x0000003100317308 */ /* 0x000e700000000800 */
[----:B------:R-:W2:Y:S01]  /*4990*/  MUFU.EX2 R34, R34 ;  /* 0x0000002200227308 */ /* 0x000ea20000000800 */
[----:B0-----:R-:W-:-:S07]  /*49a0*/  F2FP.SATFINITE.E4M3.F32.PACK_AB_MERGE_C R12, R58, R37, RZ ;  /* 0x000000253a0c723e */ /* 0x001fce00048070ff */
[----:B------:R-:W0:Y:S01]  /*49b0*/  MUFU.EX2 R51, R51 ;  /* 0x0000003300337308 */ /* 0x000e220000000800 */
[----:B-1----:R-:W-:-:S01]  /*49c0*/  FADD.FTZ R25, R49, R50 ;  /* 0x0000003231197221 */ /* 0x002fc20000010000 */
[----:B------:R-:W-:-:S06]  /*49d0*/  IMAD.MOV.U32 R50, RZ, RZ, R55 ;  /* 0x000000ffff327224 */ /* 0x000fcc00078e0037 */
[----:B------:R-:W1:Y:S01]  /*49e0*/  MUFU.EX2 R68, R68 ;  /* 0x0000004400447308 */ /* 0x000e620000000800 */
[----:B--2---:R-:W-:-:S01]  /*49f0*/  FADD.FTZ R14, R34, R21 ;  /* 0x00000015220e7221 */ /* 0x004fc20000010000 */
[----:B------:R-:W-:Y:S01]  /*4a00*/  F2FP.SATFINITE.E4M3.F32.PACK_AB_MERGE_C R143, R34, R31, R12 ;  /* 0x0000001f228f723e */ /* 0x000fe2000480700c */
[----:B------:R-:W-:-:S01]  /*4a10*/  FADD.FTZ R12, R28, R25 ;  /* 0x000000191c0c7221 */ /* 0x000fc20000010000 */
[----:B------:R-:W-:Y:S02]  /*4a20*/  IMAD.MOV.U32 R34, RZ, RZ, R55 ;  /* 0x000000ffff227224 */ /* 0x000fe400078e0037 */
[----:B------:R-:W-:-:S01]  /*4a30*/  FADD.FTZ R37, R37, R14 ;  /* 0x0000000e25257221 */ /* 0x000fc20000010000 */
[----:B------:R-:W-:Y:S01]  /*4a40*/  IMAD.MOV.U32 R31, RZ, RZ, R55 ;  /* 0x000000ffff1f7224 */ /* 0x000fe200078e0037 */
[----:B------:R-:W-:Y:S01]  /*4a50*/  MUFU.EX2 R39, R39 ;  /* 0x0000002700277308 */ /* 0x000fe20000000800 */
[----:B0-----:R-:W-:-:S01]  /*4a60*/  FADD.FTZ R3, R51, R12 ;  /* 0x0000000c33037221 */ /* 0x001fc20000010000 */
[----:B------:R-:W-:Y:S01]  /*4a70*/  FADD.FTZ R58, R58, R37 ;  /* 0x000000253a3a7221 */ /* 0x000fe20000010000 */
[----:B------:R-:W-:-:S02]  /*4a80*/  IMAD.MOV.U32 R37, RZ, RZ, R55 ;  /* 0x000000ffff257224 */ /* 0x000fc400078e0037 */
[----:B------:R-:W-:-:S03]  /*4a90*/  IMAD.MOV.U32 R25, RZ, RZ, R55 ;  /* 0x000000ffff197224 */ /* 0x000fc600078e0037 */
[----:B------:R-:W0:Y:S01]  /*4aa0*/  MUFU.EX2 R62, R62 ;  /* 0x0000003e003e7308 */ /* 0x000e220000000800 */
[C---:B-1----:R-:W-:Y:S01]  /*4ab0*/  F2FP.SATFINITE.E4M3.F32.PACK_AB_MERGE_C R51, R68.reuse, R51, RZ ;  /* 0x000000334433723e */ /* 0x042fe200048070ff */
[----:B------:R-:W-:-:S03]  /*4ac0*/  FADD.FTZ R68, R68, R3 ;  /* 0x0000000344447221 */ /* 0x000fc60000010000 */
[----:B------:R-:W-:Y:S01]  /*4ad0*/  F2FP.SATFINITE.E4M3.F32.PACK_AB_MERGE_C R142, R28, R49, R51 ;  /* 0x000000311c8e723e */ /* 0x000fe20004807033 */
[--C-:B------:R-:W-:Y:S02]  /*4ae0*/  IMAD.MOV.U32 R51, RZ, RZ, R55.reuse ;  /* 0x000000ffff337224 */ /* 0x100fe400078e0037 */
[----:B------:R-:W1:Y:S01]  /*4af0*/  MUFU.EX2 R35, R35 ;  /* 0x0000002300237308 */ /* 0x000e620000000800 */
[--C-:B------:R-:W-:Y:S02]  /*4b00*/  IMAD.MOV.U32 R49, RZ, RZ, R55.reuse ;  /* 0x000000ffff317224 */ /* 0x100fe400078e0037 */
[----:B------:R-:W-:-:S05]  /*4b10*/  IMAD.MOV.U32 R28, RZ, RZ, R55 ;  /* 0x000000ffff1c7224 */ /* 0x000fca00078e0037 */
[----:B------:R-:W2:Y:S01]  /*4b20*/  MUFU.EX2 R5, R69 ;  /* 0x0000004500057308 */ /* 0x000ea20000000800 */
[----:B0-----:R-:W-:-:S07]  /*4b30*/  F2FP.SATFINITE.E4M3.F32.PACK_AB_MERGE_C R6, R62, R39, RZ ;  /* 0x000000273e06723e */ /* 0x001fce00048070ff */
[----:B------:R-:W0:Y:S01]  /*4b40*/  MUFU.EX2 R38, R38 ;  /* 0x0000002600267308 */ /* 0x000e220000000800 */
[----:B-1----:R-:W-:-:S07]  /*4b50*/  FADD.FTZ R7, R35, R58 ;  /* 0x0000003a23077221 */ /* 0x002fce0000010000 */
[----:B------:R-:W1:Y:S01]  /*4b60*/  MUFU.EX2 R72, R72 ;  /* 0x0000004800487308 */ /* 0x000e620000000800 */
[----:B--2---:R-:W-:-:S07]  /*4b70*/  FADD.FTZ R3, R5, R68 ;  /* 0x0000004405037221 */ /* 0x004fce0000010000 */
[----:B------:R-:W2:Y:S01]  /*4b80*/  MUFU.EX2 R74, R74 ;  /* 0x0000004a004a7308 */ /* 0x000ea20000000800 */
[C---:B0-----:R-:W-:Y:S01]  /*4b90*/  F2FP.SATFINITE.E4M3.F32.PACK_AB_MERGE_C R137, R38.reuse, R35, R6 ;  /* 0x000000232689723e */ /* 0x041fe20004807006 */
[----:B------:R-:W-:Y:S01]  /*4ba0*/  FADD.FTZ R38, R38, R7 ;  /* 0x0000000726267221 */ /* 0x000fe20000010000 */
[----:B------:R-:W-:-:S03]  /*4bb0*/  IMAD.MOV.U32 R35, RZ, RZ, R55 ;  /* 0x000000ffff237224 */ /* 0x000fc600078e0037 */
[----:B------:R-:W-:Y:S01]  /*4bc0*/  FADD.FTZ R39, R39, R38 ;  /* 0x0000002627277221 */ /* 0x000fe20000010000 */
[----:B------:R-:W-:Y:S01]  /*4bd0*/  IMAD.MOV.U32 R38, RZ, RZ, R55 ;  /* 0x000000ffff267224 */ /* 0x000fe200078e0037 */
[----:B------:R-:W0:Y:S01]  /*4be0*/  MUFU.EX2 R65, R65 ;  /* 0x0000004100417308 */ /* 0x000e220000000800 */
[----:B-1----:R-:W-:-:S01]  /*4bf0*/  FADD.FTZ R3, R72, R3 ;  /* 0x0000000348037221 */ /* 0x002fc20000010000 */
[----:B------:R-:W-:Y:S01]  /*4c00*/  FADD.FTZ R62, R62, R39 ;  /* 0x000000273e3e7221 */ /* 0x000fe20000010000 */
[----:B------:R-:W-:-:S05]  /*4c10*/  IMAD.MOV.U32 R39, RZ, RZ, R55 ;  /* 0x000000ffff277224 */ /* 0x000fca00078e0037 */
[----:B------:R-:W-:Y:S01]  /*4c20*/  MUFU.EX2 R61, R61 ;  /* 0x0000003d003d7308 */ /* 0x000fe20000000800 */
[----:B--2---:R-:W-:-:S07]  /*4c30*/  FADD.FTZ R6, R74, R3 ;  /* 0x000000034a067221 */ /* 0x004fce0000010000 */
[----:B------:R-:W1:Y:S01]  /*4c40*/  MUFU.EX2 R66, R66 ;  /* 0x0000004200427308 */ /* 0x000e620000000800 */
[C---:B0-----:R-:W-:Y:S01]  /*4c50*/  F2FP.SATFINITE.E4M3.F32.PACK_AB_MERGE_C R74, R65.reuse, R74, RZ ;  /* 0x0000004a414a723e */ /* 0x041fe200048070ff */
[----:B------:R-:W-:-:S03]  /*4c60*/  FADD.FTZ R65, R65, R6 ;  /* 0x0000000641417221 */ /* 0x000fc60000010000 */
[----:B------:R-:W-:-:S03]  /*4c70*/  F2FP.SATFINITE.E4M3.F32.PACK_AB_MERGE_C R136, R72, R5, R74 ;  /* 0x000000054888723e */ /* 0x000fc6000480704a */
[----:B------:R-:W0:Y:S08]  /*4c80*/  MUFU.EX2 R59, R59 ;  /* 0x0000003b003b7308 */ /* 0x000e300000000800 */
[----:B------:R-:W2:Y:S01]  /*4c90*/  MUFU.EX2 R54, R54 ;  /* 0x0000003600367308 */ /* 0x000ea20000000800 */
[----:B-1----:R-:W-:-:S07]  /*4ca0*/  F2FP.SATFINITE.E4M3.F32.PACK_AB_MERGE_C R6, R66, R61, RZ ;  /* 0x0000003d4206723e */ /* 0x002fce00048070ff */
[----:B------:R-:W1:Y:S01]  /*4cb0*/  MUFU.EX2 R60, R60 ;  /* 0x0000003c003c7308 */ /* 0x000e620000000800 */
[----:B0-----:R-:W-:-:S07]  /*4cc0*/  FADD.FTZ R3, R59, R62 ;  /* 0x0000003e3b037221 */ /* 0x001fce0000010000 */
[----:B------:R-:W0:Y:S01]  /*4cd0*/  MUFU.EX2 R21, R82 ;  /* 0x0000005200157308 */ /* 0x000e220000000800 */
[----:B--2---:R-:W-:-:S07]  /*4ce0*/  FADD.FTZ R2, R54, R65 ;  /* 0x0000004136027221 */ /* 0x004fce0000010000 */
[----:B------:R-:W-:Y:S01]  /*4cf0*/  MUFU.EX2 R36, R36 ;  /* 0x0000002400247308 */ /* 0x000fe20000000800 */
[C---:B-1----:R-:W-:Y:S01]  /*4d00*/  F2FP.SATFINITE.E4M3.F32.PACK_AB_MERGE_C R139, R60.reuse, R59, R6 ;  /* 0x0000003b3c8b723e */ /* 0x042fe20004807006 */
[----:B------:R-:W-:-:S04]  /*4d10*/  FADD.FTZ R60, R60, R3 ;  /* 0x000000033c3c7221 */ /* 0x000fc80000010000 */
[----:B------:R-:W-:Y:S02]  /*4d20*/  FADD.FTZ R61, R61, R60 ;  /* 0x0000003c3d3d7221 */ /* 0x000fe40000010000 */
[----:B------:R-:W1:Y:S01]  /*4d30*/  MUFU.EX2 R33, R33 ;  /* 0x0000002100217308 */ /* 0x000e620000000800 */
[----:B0-----:R-:W-:-:S01]  /*4d40*/  FADD.FTZ R3, R21, R2 ;  /* 0x0000000215037221 */ /* 0x001fc20000010000 */
[----:B-1----:R-:W-:-:S03]  /*4d50*/  F2FP.SATFINITE.E4M3.F32.PACK_AB_MERGE_C R2, R33, R36, RZ ;  /* 0x000000242102723e */ /* 0x002fc600048070ff */
[----:B------:R-:W-:Y:S01]  /*4d60*/  FADD.FTZ R36, R36, R3 ;  /* 0x0000000324247221 */ /* 0x000fe20000010000 */
[----:B------:R-:W-:-:S03]  /*4d70*/  F2FP.SATFINITE.E4M3.F32.PACK_AB_MERGE_C R138, R21, R54, R2 ;  /* 0x00000036158a723e */ /* 0x000fc60004807002 */
[----:B------:R-:W-:Y:S01]  /*4d80*/  FADD.FTZ R3, R33, R36 ;  /* 0x0000002421037221 */ /* 0x000fe20000010000 */
[----:B------:R-:W-:-:S01]  /*4d90*/  FADD.FTZ R2, R66, R61 ;  /* 0x0000003d42027221 */ /* 0x000fc20000010000 */
[--C-:B------:R-:W-:Y:S01]  /*4da0*/  IMAD.MOV.U32 R54, RZ, RZ, R55.reuse ;  /* 0x000000ffff367224 */ /* 0x100fe200078e0037 */
[----:B------:R-:W-:Y:S01]  /*4db0*/  MOV R33, R55 ;  /* 0x0000003700217202 */ /* 0x000fe20000000f00 */
[----:B------:R-:W-:Y:S01]  /*4dc0*/  IMAD.MOV.U32 R36, RZ, RZ, R55 ;  /* 0x000000ffff247224 */ /* 0x000fe200078e0037 */
[----:B------:R-:W-:Y:S06]  /*4dd0*/  @!P2 BRA `(.L_x_1652) ;  /* 0x000000380018a947 */ /* 0x000fec0003800000 */
[----:B------:R-:W-:Y:S01]  /*4de0*/  IMAD.MOV.U32 R5, RZ, RZ, R57 ;  /* 0x000000ffff057224 */ /* 0x000fe200078e0039 */
[----:B------:R-:W-:Y:S02]  /*4df0*/  MOV R6, R56 ;  /* 0x0000003800067202 */ /* 0x000fe40000000f00 */
        /* <DEDUP_REMOVED lines=16> */
[----:B------:R-:W-:Y:S01]  /*4f00*/  UMOV UR25, UR36 ;  /* 0x0000002400197c82 */ /* 0x000fe20008000000 */
[----:B------:R-:W-:Y:S01]  /*4f10*/  UMOV UR24, UR37 ;  /* 0x0000002500187c82 */ /* 0x000fe20008000000 */
[----:B------:R-:W-:-:S05]  /*4f20*/  ULDC UR20, c[0x0][0x988] ;  /* 0x0002620000147ab9 */ /* 0x000fca0000000800 */
.L_x_1662:
[----:B------:R-:W-:-:S04]  /*4f30*/  UISETP.NE.AND UP0, UPT, UR24, 0x1, UPT ;  /* 0x000000011800788c */ /* 0x000fc8000bf05270 */
[----:B------:R-:W-:-:S04]  /*4f40*/  USEL UR36, URZ, 0x1, UP0 ;  /* 0x000000013f247887 */ /* 0x000fc80008000000 */
[----:B------:R-:W-:Y:S01]  /*4f50*/  ULOP3.LUT UR36, UR25, UR36, URZ, 0x3c, !UPT ;  /* 0x0000002419247292 */ /* 0x000fe2000f8e3c3f */
[----:B------:R-:W-:Y:S11]  /*4f60*/  @!P0 BRA `(.L_x_1653) ;  /* 0x0000000000048947 */ /* 0x000ff60003800000 */
[----:B------:R-:W-:Y:S01]  /*4f70*/  BPT.TRAP 0x1 ;  /* 0x000000040000795c */ /* 0x000fe20000300000 */
.L_x_1653:
        /* <DEDUP_REMOVED lines=9> */
.L_x_1654:
[----:B-1----:R-:W-:Y:S05]  /*5010*/  @P2 BRA `(.L_x_1655) ;  /* 0x0000000000082947 */ /* 0x002fea0003800000 */
[----:B------:R-:W1:Y:S02]  /*5020*/  SYNCS.PHASECHK.TRANS64.TRYWAIT P2, [UR21+0x13230], R7 ;  /* 0x01323007ff0075a7 */ /* 0x000e640008040155 */
[----:B-1----:R-:W-:Y:S05]  /*5030*/  @!P2 BRA `(.L_x_1656) ;  /* 0x000000cc0054a947 */ /* 0x002fea0003800000 */
.L_x_1655:
        /* <DEDUP_REMOVED lines=64> */
.L_x_1657:
[----:B------:R-:W-:Y:S01]  /*5440*/  ULEA UR11, UR24, UR45, 0x3 ;  /* 0x0000002d180b7291 */ /* 0x000fe2000f8e183f */
[----:B01----:R-:W-:-:S05]  /*5450*/  IMAD.U32 R7, RZ, RZ, UR25 ;  /* 0x00000019ff077e24 */ /* 0x003fca000f8e00ff */
[----:B------:R-:W-:-:S04]  /*5460*/  SHF.L.U32 R7, R7, 0x1f, RZ ;  /* 0x0000001f07077819 */ /* 0x000fc800000006ff */
[----:B------:R0:W1:Y:S01]  /*5470*/  SYNCS.PHASECHK.TRANS64.TRYWAIT P2, [UR11+0x13250], R7 ;  /* 0x01325007ff0075a7 */ /* 0x000062000804014b */
[----:B------:R-:W-:Y:S05]  /*5480*/  @!P0 BRA `(.L_x_1658) ;  /* 0x0000000000048947 */ /* 0x000fea0003800000 */
[----:B------:R-:W-:Y:S01]  /*5490*/  BPT.TRAP 0x1 ;  /* 0x000000040000795c */ /* 0x000fe20000300000 */
.L_x_1658:
[----:B-1----:R-:W-:Y:S05]  /*54a0*/  @P2 BRA `(.L_x_1659) ;  /* 0x0000000000082947 */ /* 0x002fea0003800000 */
[----:B------:R-:W1:Y:S02]  /*54b0*/  SYNCS.PHASECHK.TRANS64.TRYWAIT P2, [UR11+0x13250], R7 ;  /* 0x01325007ff0075a7 */ /* 0x000e64000804014b */
[----:B-1----:R-:W-:Y:S05]  /*54c0*/  @!P2 BRA `(.L_x_1660) ;  /* 0x000000c80048a947 */ /* 0x002fea0003800000 */
.L_x_1659:
[----:B------:R-:W-:Y:S01]  /*54d0*/  UIADD3 UR6, UR45, 0x1000, URZ ;  /* 0x000010002d067890 */ /* 0x000fe2000fffe03f */
[----:B------:R-:W-:Y:S01]  /*54e0*/  WARPGROUP.ARRIVE ;  /* 0x00000000000079c5 */ /* 0x000fe20000000000 */
[----:B------:R-:W-:Y:S01]  /*54f0*/  UMOV UR7, 0xc0000010 ;  /* 0xc000001000077882 */ /* 0x000fe20000000000 */
[C---:B01----:R-:W-:Y:S01]  /*5500*/  FMUL.FTZ R7, R0.reuse, R120 ;  /* 0x0000007800077220 */ /* 0x043fe20000410000 */
[----:B------:R-:W-:Y:S01]  /*5510*/  USHF.R.U32.HI UR6, URZ, 0x4, UR6 ;  /* 0x000000043f067899 */ /* 0x000fe20008011606 */
[C---:B------:R-:W-:Y:S01]  /*5520*/  FMUL.FTZ R8, R0.reuse, R121 ;  /* 0x0000007900087220 */ /* 0x040fe20000410000 */
[C---:B------:R-:W-:Y:S01]  /*5530*/  FMUL.FTZ R12, R0.reuse, R125 ;  /* 0x0000007d000c7220 */ /* 0x040fe20000410000 */
[----:B------:R-:W-:Y:S01]  /*5540*/  IMAD.MOV.U32 R125, RZ, RZ, -0x2 ;  /* 0xfffffffeff7d7424 */ /* 0x000fe200078e00ff */
[----:B------:R-:W-:Y:S01]  /*5550*/  ULOP3.LUT UR6, UR6, 0x3fff, URZ, 0xc0, !UPT ;  /* 0x00003fff06067892 */ /* 0x000fe2000f8ec03f */
[----:B------:R-:W0:Y:S01]  /*5560*/  MUFU.TANH R7, R7 ;  /* 0x0000000700077308 */ /* 0x000e220000002400 */
        /* <DEDUP_REMOVED lines=16> */
[----:B------:R-:W-:Y:S01]  /*5670*/  UIMAD UR6, UR50, 0xc0, URZ ;  /* 0x000000c0320678a4 */ /* 0x000fe2000f8e023f */
[----:B------:R-:W2:Y:S01]  /*5680*/  MUFU.TANH R11, R11 ;  /* 0x0000000b000b7308 */ /* 0x000ea20000002400 */
[C---:B------:R-:W-:Y:S01]  /*5690*/  FMUL.FTZ R109, R0.reuse, R109 ;  /* 0x0000006d006d7220 */ /* 0x040fe20000410000 */
[C---:B------:R-:W-:Y:S01]  /*56a0*/  FMUL.FTZ R112, R0.reuse, R112 ;  /* 0x0000007000707220 */ /* 0x040fe20000410000 */
[----:B------:R-:W-:Y:S01]  /*56b0*/  UIMAD UR6, UR23, -0xa0, UR6 ;  /* 0xffffff60170678a4 */ /* 0x000fe2000f8e0206 */
[C---:B------:R-:W-:Y:S01]  /*56c0*/  FMUL.FTZ R113, R0.reuse, R113 ;  /* 0x0000007100717220 */ /* 0x040fe20000410000 */
[C---:B------:R-:W-:Y:S01]  /*56d0*/  FMUL.FTZ R116, R0.reuse, R116 ;  /* 0x0000007400747220 */ /* 0x040fe20000410000 */
[C---:B------:R-:W-:Y:S01]  /*56e0*/  FMUL.FTZ R117, R0.reuse, R117 ;  /* 0x0000007500757220 */ /* 0x040fe20000410000 */
[----:B------:R-:W-:Y:S01]  /*56f0*/  UIADD3 UR6, UR6, 0x1, UR48 ;  /* 0x0000000106067890 */ /* 0x000fe2000fffe030 */
[----:B------:R-:W3:Y:S01]  /*5700*/  MUFU.TANH R12, R12 ;  /* 0x0000000c000c7308 */ /* 0x000ee20000002400 */
[C---:B------:R-:W-:Y:S01]  /*5710*/  FMUL.FTZ R88, R0.reuse, R88 ;  /* 0x0000005800587220 */ /* 0x040fe20000410000 */
[C---:B------:R-:W-:Y:S01]  /*5720*/  FMUL.FTZ R89, R0.reuse, R89 ;  /* 0x0000005900597220 */ /* 0x040fe20000410000 */
[----:B------:R-:W-:Y:S01]  /*5730*/  UIADD3 UR6, UR6, -UR49, URZ ;  /* 0x8000003106067290 */ /* 0x000fe2000fffe03f */
[C---:B------:R-:W-:Y:S01]  /*5740*/  FMUL.FTZ R92, R0.reuse, R92 ;  /* 0x0000005c005c7220 */ /* 0x040fe20000410000 */
[C---:B------:R-:W-:Y:S01]  /*5750*/  FMUL.FTZ R93, R0.reuse, R93 ;  /* 0x0000005d005d7220 */ /* 0x040fe20000410000 */
[C---:B------:R-:W-:Y:S01]  /*5760*/  FMUL.FTZ R96, R0.reuse, R96 ;  /* 0x0000006000607220 */ /* 0x040fe20000410000 */
[----:B------:R-:W-:Y:S01]  /*5770*/  FMUL.FTZ R97, R0, R97 ;  /* 0x0000006100617220 */ /* 0x000fe20000410000 */
[----:B------:R-:W4:Y:S01]  /*5780*/  MUFU.TANH R15, R15 ;  /* 0x0000000f000f7308 */ /* 0x000f220000002400 */
[----:B------:R-:W-:-:S02]  /*5790*/  IMAD R126, R18, R125, UR6 ;  /* 0x00000006127e7e24 */ /* 0x000fc4000f8e027d */
[C---:B------:R-:W-:Y:S01]  /*57a0*/  FMUL.FTZ R125, R0.reuse, R103 ;  /* 0x00000067007d7220 */ /* 0x040fe20000410000 */
[C---:B------:R-:W-:Y:S01]  /*57b0*/  FMUL.FTZ R100, R0.reuse, R100 ;  /* 0x0000006400647220 */ /* 0x040fe20000410000 */
[C---:B------:R-:W-:Y:S01]  /*57c0*/  FMUL.FTZ R101, R0.reuse, R101 ;  /* 0x0000006500657220 */ /* 0x040fe20000410000 */
[----:B------:R-:W-:Y:S02]  /*57d0*/  IMAD.IADD R103, R19, 0x1, R126 ;  /* 0x0000000113677824 */ /* 0x000fe400078e027e */
[C---:B------:R-:W-:Y:S01]  /*57e0*/  FMUL.FTZ R126, R0.reuse, R72 ;  /* 0x00000048007e7220 */ /* 0x040fe20000410000 */
[C---:B------:R-:W-:Y:S01]  /*57f0*/  FMUL.FTZ R72, R0.reuse, R73 ;  /* 0x0000004900487220 */ /* 0x040fe20000410000 */
[----:B------:R-:W5:Y:S01]  /*5800*/  MUFU.TANH R20, R20 ;  /* 0x0000001400147308 */ /* 0x000f620000002400 */
[C---:B------:R-:W-:Y:S01]  /*5810*/  FMUL.FTZ R56, R0.reuse, R56 ;  /* 0x0000003800387220 */ /* 0x040fe20000410000 */
[C---:B------:R-:W-:Y:S01]  /*5820*/  ISETP.GT.AND P2, PT, R103.reuse, RZ, PT ;  /* 0x000000ff6700720c */ /* 0x040fe20003f44270 */
[C---:B------:R-:W-:Y:S01]  /*5830*/  FMUL.FTZ R21, R0.reuse, R130 ;  /* 0x0000008200157220 */ /* 0x040fe20000410000 */
[----:B------:R-:W-:Y:S01]  /*5840*/  ISETP.GT.AND P3, PT, R103, 0x1, PT ;  /* 0x000000016700780c */ /* 0x000fe20003f64270 */
[C---:B------:R-:W-:Y:S01]  /*5850*/  FMUL.FTZ R130, R0.reuse, R65 ;  /* 0x0000004100827220 */ /* 0x040fe20000410000 */
[----:B0-----:R-:W-:Y:S01]  /*5860*/  FSEL R127, R7, -INF , P2 ;  /* 0xff800000077f7808 */ /* 0x001fe20001000000 */
[----:B------:R-:W-:Y:S01]  /*5870*/  FMUL.FTZ R10, R0, R123 ;  /* 0x0000007b000a7220 */ /* 0x000fe20000410000 */
[----:B------:R-:W-:Y:S01]  /*5880*/  ISETP.GT.AND P2, PT, R103, 0x8, PT ;  /* 0x000000086700780c */ /* 0x000fe20003f44270 */
[----:B------:R-:W0:Y:S01]  /*5890*/  MUFU.TANH R121, R121 ;  /* 0x0000007900797308 */ /* 0x000e220000002400 */
[----:B-1----:R-:W-:Y:S01]  /*58a0*/  FSEL R8, R8, -INF , P3 ;  /* 0xff80000008087808 */ /* 0x002fe20001800000 */
[C---:B------:R-:W-:Y:S01]  /*58b0*/  FMUL.FTZ R120, R0.reuse, R131 ;  /* 0x0000008300787220 */ /* 0x040fe20000410000 */
[----:B------:R-:W-:Y:S01]  /*58c0*/  FMNMX.FTZ R129, R127, R6, !PT ;  /* 0x000000067f817209 */ /* 0x000fe20007810000 */
[C---:B------:R-:W-:Y:S01]  /*58d0*/  FMUL.FTZ R123, R0.reuse, R134 ;  /* 0x00000086007b7220 */ /* 0x040fe20000410000 */
[----:B------:R-:W-:Y:S01]  /*58e0*/  ISETP.GT.AND P3, PT, R103, 0x9, PT ;  /* 0x000000096700780c */ /* 0x000fe20003f64270 */
[----:B------:R-:W-:Y:S01]  /*58f0*/  FMUL.FTZ R124, R0, R135 ;  /* 0x00000087007c7220 */ /* 0x000fe20000410000 */
[----:B--2---:R-:W-:Y:S01]  /*5900*/  FSEL R11, R11, -INF , P2 ;  /* 0xff8000000b0b7808 */ /* 0x004fe20001000000 */
[----:B------:R-:W1:Y:S01]  /*5910*/  MUFU.TANH R122, R122 ;  /* 0x0000007a007a7308 */ /* 0x000e620000002400 */
[----:B------:R-:W-:Y:S01]  /*5920*/  FMNMX.FTZ R128, R8, R129, !PT ;  /* 0x0000008108807209 */ /* 0x000fe20007810000 */
[C---:B------:R-:W-:Y:S01]  /*5930*/  FMUL.FTZ R106, R0.reuse, R106 ;  /* 0x0000006a006a7220 */ /* 0x040fe20000410000 */
[----:B------:R-:W-:Y:S01]  /*5940*/  ISETP.GT.AND P2, PT, R103, 0x10, PT ;  /* 0x000000106700780c */ /* 0x000fe20003f44270 */
[----:B------:R-:W-:Y:S01]  /*5950*/  FMUL.FTZ R107, R0, R107 ;  /* 0x0000006b006b7220 */ /* 0x000fe20000410000 */
[----:B---3--:R-:W-:Y:S01]  /*5960*/  FSEL R12, R12, -INF , P3 ;  /* 0xff8000000c0c7808 */ /* 0x008fe20001800000 */
[C---:B------:R-:W-:Y:S01]  /*5970*/  FMUL.FTZ R110, R0.reuse, R110 ;  /* 0x0000006e006e7220 */ /* 0x040fe20000410000 */
[----:B------:R-:W-:Y:S01]  /*5980*/  FMNMX.FTZ R129, R11, R128, !PT ;  /* 0x000000800b817209 */ /* 0x000fe20007810000 */
[----:B------:R2:W-:Y:S01]  /*5990*/  MUFU.TANH R7, R126 ;  /* 0x0000007e00077308 */ /* 0x0005e20000002400 */
[----:B------:R-:W-:Y:S01]  /*59a0*/  ISETP.GT.AND P3, PT, R103, 0x11, PT ;  /* 0x000000116700780c */ /* 0x000fe20003f64270 */
[C---:B------:R-:W-:Y:S01]  /*59b0*/  FMUL.FTZ R111, R0.reuse, R111 ;  /* 0x0000006f006f7220 */ /* 0x040fe20000410000 */
[----:B----4-:R-:W-:Y:S01]  /*59c0*/  FSEL R73, R15, -INF , P2 ;  /* 0xff8000000f497808 */ /* 0x010fe20001000000 */
[C---:B------:R-:W-:Y:S01]  /*59d0*/  FMUL.FTZ R114, R0.reuse, R114 ;  /* 0x0000007200727220 */ /* 0x040fe20000410000 */
[C---:B------:R-:W-:Y:S01]  /*59e0*/  ISETP.GT.AND P2, PT, R103.reuse, 0x18, PT ;  /* 0x000000186700780c */ /* 0x040fe20003f44270 */
[----:B------:R-:W-:Y:S01]  /*59f0*/  FMUL.FTZ R115, R0, R115 ;  /* 0x0000007300737220 */ /* 0x000fe20000410000 */
[----:B-----5:R-:W-:Y:S01]  /*5a00*/  FSEL R20, R20, -INF , P3 ;  /* 0xff80000014147808 */ /* 0x020fe20001800000 */
[----:B------:R-:W3:Y:S01]  /*5a10*/  MUFU.TANH R104, R104 ;  /* 0x0000006800687308 */ /* 0x000ee20000002400 */
[----:B--2---:R-:W-:Y:S01]  /*5a20*/  FMUL.FTZ R126, R0, R74 ;  /* 0x0000004a007e7220 */ /* 0x004fe20000410000 */
[----:B------:R-:W-:Y:S01]  /*5a30*/  FMNMX.FTZ R74, R12, R129, !PT ;  /* 0x000000810c4a7209 */ /* 0x000fe20007810000 */
[C---:B------:R-:W-:Y:S01]  /*5a40*/  FMUL.FTZ R118, R0.reuse, R118 ;  /* 0x0000007600767220 */ /* 0x040fe20000410000 */
[----:B------:R-:W-:Y:S01]  /*5a50*/  ISETP.GT.AND P3, PT, R103, 0x19, PT ;  /* 0x000000196700780c */ /* 0x000fe20003f64270 */
[C---:B------:R-:W-:Y:S01]  /*5a60*/  FMUL.FTZ R119, R0.reuse, R119 ;  /* 0x0000007700777220 */ /* 0x040fe20000410000 */
[----:B------:R-:W-:Y:S01]  /*5a70*/  FMNMX.FTZ R129, R73, R74, !PT ;  /* 0x0000004a49817209 */ /* 0x000fe20007810000 */
[C---:B------:R-:W-:Y:S01]  /*5a80*/  FMUL.FTZ R74, R0.reuse, R75 ;  /* 0x0000004b004a7220 */ /* 0x040fe20000410000 */
[----:B------:R-:W2:Y:S01]  /*5a90*/  MUFU.TANH R105, R105 ;  /* 0x0000006900697308 */ /* 0x000ea20000002400 */
[----:B0-----:R-:W-:Y:S01]  /*5aa0*/  FSEL R121, R121, -INF , P2 ;  /* 0xff80000079797808 */ /* 0x001fe20001000000 */
[----:B------:R-:W-:Y:S01]  /*5ab0*/  FMUL.FTZ R75, R0, R76 ;  /* 0x0000004c004b7220 */ /* 0x000fe20000410000 */
[----:B------:R-:W-:Y:S01]  /*5ac0*/  FMNMX.FTZ R128, R20, R129, !PT ;  /* 0x0000008114807209 */ /* 0x000fe20007810000 */
[C---:B------:R-:W-:Y:S01]  /*5ad0*/  FMUL.FTZ R76, R0.reuse, R77 ;  /* 0x0000004d004c7220 */ /* 0x040fe20000410000 */
[----:B------:R-:W-:Y:S01]  /*5ae0*/  ISETP.GT.AND P2, PT, R103, 0x20, PT ;  /* 0x000000206700780c */ /* 0x000fe20003f44270 */
[----:B------:R-:W-:Y:S01]  /*5af0*/  FMUL.FTZ R90, R0, R90 ;  /* 0x0000005a005a7220 */ /* 0x000fe20000410000 */
[----:B-1----:R-:W-:Y:S01]  /*5b00*/  FSEL R122, R122, -INF , P3 ;  /* 0xff8000007a7a7808 */ /* 0x002fe20001800000 */
[----:B------:R-:W0:Y:S01]  /*5b10*/  MUFU.TANH R108, R108 ;  /* 0x0000006c006c7308 */ /* 0x000e220000002400 */
[----:B------:R-:W-:Y:S01]  /*5b20*/  FMNMX.FTZ R129, R121, R128, !PT ;  /* 0x0000008079817209 */ /* 0x000fe20007810000 */
[C---:B------:R-:W-:Y:S01]  /*5b30*/  FMUL.FTZ R91, R0.reuse, R91 ;  /* 0x0000005b005b7220 */ /* 0x040fe20000410000 */
[C---:B------:R-:W-:Y:S01]  /*5b40*/  ISETP.GT.AND P3, PT, R103.reuse, 0x21, PT ;  /* 0x000000216700780c */ /* 0x040fe20003f64270 */
[----:B------:R-:W-:Y:S01]  /*5b50*/  FMUL.FTZ R94, R0, R94 ;  /* 0x0000005e005e7220 */ /* 0x000fe20000410000 */
[----:B---3--:R-:W-:Y:S01]  /*5b60*/  FSEL R104, R104, -INF , P2 ;  /* 0xff80000068687808 */ /* 0x008fe20001000000 */
[----:B------:R-:W-:Y:S01]  /*5b70*/  FMUL.FTZ R95, R0, R95 ;  /* 0x0000005f005f7220 */ /* 0x000fe20000410000 */
[----:B------:R-:W-:Y:S01]  /*5b80*/  FMNMX.FTZ R129, R122, R129, !PT ;  /* 0x000000817a817209 */ /* 0x000fe20007810000 */
[----:B------:R-:W1:Y:S01]  /*5b90*/  MUFU.TANH R109, R109 ;  /* 0x0000006d006d7308 */ /* 0x000e620000002400 */
[----:B------:R-:W-:Y:S01]  /*5ba0*/  ISETP.GT.AND P2, PT, R103, 0x28, PT ;  /* 0x000000286700780c */ /* 0x000fe20003f44270 */
[C---:B------:R-:W-:Y:S01]  /*5bb0*/  FMUL.FTZ R98, R0.reuse, R98 ;  /* 0x0000006200627220 */ /* 0x040fe20000410000 */
[----:B--2---:R-:W-:Y:S01]  /*5bc0*/  FSEL R105, R105, -INF , P3 ;  /* 0xff80000069697808 */ /* 0x004fe20001800000 */
[C---:B------:R-:W-:Y:S01]  /*5bd0*/  FMUL.FTZ R99, R0.reuse, R99 ;  /* 0x0000006300637220 */ /* 0x040fe20000410000 */
[C---:B------:R-:W-:Y:S01]  /*5be0*/  ISETP.GT.AND P3, PT, R103.reuse, 0x29, PT ;  /* 0x000000296700780c */ /* 0x040fe20003f64270 */
[C---:B------:R-:W-:Y:S01]  /*5bf0*/  FMUL.FTZ R102, R0.reuse, R102 ;  /* 0x0000006600667220 */ /* 0x040fe20000410000 */
[----:B------:R-:W-:Y:S01]  /*5c00*/  FMUL.FTZ R79, R0, R79 ;  /* 0x0000004f004f7220 */ /* 0x000fe20000410000 */
[----:B------:R-:W2:Y:S01]  /*5c10*/  MUFU.TANH R112, R112 ;  /* 0x0000007000707308 */ /* 0x000ea20000002400 */
[----:B0-----:R-:W-:Y:S01]  /*5c20*/  FSEL R108, R108, -INF , P2 ;  /* 0xff8000006c6c7808 */ /* 0x001fe20001000000 */
[----:B------:R-:W-:Y:S01]  /*5c30*/  FMUL.FTZ R82, R0, R82 ;  /* 0x0000005200527220 */ /* 0x000fe20000410000 */
[----:B------:R-:W-:Y:S01]  /*5c40*/  ISETP.GT.AND P2, PT, R103, 0x30, PT ;  /* 0x000000306700780c */ /* 0x000fe20003f44270 */
[----:B------:R-:W-:Y:S01]  /*5c50*/  UIADD3 UR6, UR10, 0x80, URZ ;  /* 0x000000800a067890 */ /* 0x000fe2000fffe03f */
[----:B------:R-:W-:-:S02]  /*5c60*/  WARPGROUP.DEPBAR.LE gsb0, 0x0 ;  /* 0x00008000000079c5 */ /* 0x000fc40000010000 */
[----:B------:R-:W-:Y:S01]  /*5c70*/  WARPGROUP.ARRIVE ;  /* 0x00000000000079c5 */ /* 0x000fe20000000000 */
[----:B------:R-:W0:Y:S01]  /*5c80*/  MUFU.TANH R113, R113 ;  /* 0x0000007100717308 */ /* 0x000e220000002400 */
[----:B-1----:R-:W-:Y:S01]  /*5c90*/  FSEL R109, R109, -INF , P3 ;  /* 0xff8000006d6d7808 */ /* 0x002fe20001800000 */
[C---:B------:R-:W-:Y:S01]  /*5ca0*/  FMUL.FTZ R83, R0.reuse, R83 ;  /* 0x0000005300537220 */ /* 0x040fe20000410000 */
[C---:B------:R-:W-:Y:S01]  /*5cb0*/  ISETP.GT.AND P3, PT, R103.reuse, 0x31, PT ;  /* 0x000000316700780c */ /* 0x040fe20003f64270 */
[----:B------:R-:W-:Y:S01]  /*5cc0*/  UMOV UR7, 0xc0000010 ;  /* 0xc000001000077882 */ /* 0x000fe20000000000 */
[C---:B------:R-:W-:Y:S01]  /*5cd0*/  FMUL.FTZ R86, R0.reuse, R86 ;  /* 0x0000005600567220 */ /* 0x040fe20000410000 */
[----:B------:R-:W-:Y:S01]  /*5ce0*/  QGMMA.64x64x32.F32.E4M3.E4M3 R24, R148, gdesc[UR4], R24, gsb0 ;  /* 0x00e0000494187df3 */ /* 0x000fe20008000818 */
[----:B------:R-:W-:Y:S01]  /*5cf0*/  FMUL.FTZ R87, R0, R87 ;  /* 0x0000005700577220 */ /* 0x000fe20000410000 */
[----:B------:R1:W-:Y:S01]  /*5d00*/  MUFU.TANH R15, R126 ;  /* 0x0000007e000f7308 */ /* 0x0003e20000002400 */
[----:B--2---:R-:W-:Y:S01]  /*5d10*/  FSEL R112, R112, -INF , P2 ;  /* 0xff80000070707808 */ /* 0x004fe20001000000 */
[C---:B------:R-:W-:Y:S01]  /*5d20*/  FMUL.FTZ R58, R0.reuse, R58 ;  /* 0x0000003a003a7220 */ /* 0x040fe20000410000 */
[----:B------:R-:W-:Y:S01]  /*5d30*/  ISETP.GT.AND P2, PT, R103, 0x38, PT ;  /* 0x000000386700780c */ /* 0x000fe20003f44270 */
[C---:B------:R-:W-:Y:S01]  /*5d40*/  FMUL.FTZ R59, R0.reuse, R59 ;  /* 0x0000003b003b7220 */ /* 0x040fe20000410000 */
[C---:B------:R-:W-:Y:S01]  /*5d50*/  FMUL.FTZ R62, R0.reuse, R62 ;  /* 0x0000003e003e7220 */ /* 0x040fe20000410000 */
[C---:B------:R-:W-:Y:S01]  /*5d60*/  FMUL.FTZ R63, R0.reuse, R63 ;  /* 0x0000003f003f7220 */ /* 0x040fe20000410000 */
[----:B------:R-:W-:Y:S01]  /*5d70*/  FMUL.FTZ R66, R0, R66 ;  /* 0x0000004200427220 */ /* 0x000fe20000410000 */
[----:B------:R-:W2:Y:S01]  /*5d80*/  MUFU.TANH R116, R116 ;  /* 0x0000007400747308 */ /* 0x000ea20000002400 */
[----:B-1----:R-:W-:Y:S01]  /*5d90*/  FMNMX.FTZ R126, R104, R129, !PT ;  /* 0x00000081687e7209 */ /* 0x002fe20007810000 */
[C---:B------:R-:W-:Y:S01]  /*5da0*/  FMUL.FTZ R67, R0.reuse, R67 ;  /* 0x0000004300437220 */ /* 0x040fe20000410000 */
[----:B0-----:R-:W-:Y:S01]  /*5db0*/  FSEL R113, R113, -INF , P3 ;  /* 0xff80000071717808 */ /* 0x001fe20001800000 */
[----:B------:R-:W-:Y:S01]  /*5dc0*/  FMUL.FTZ R71, R0, R71 ;  /* 0x0000004700477220 */ /* 0x000fe20000410000 */
[----:B------:R-:W-:Y:S01]  /*5dd0*/  FMNMX.FTZ R77, R105, R126, !PT ;  /* 0x0000007e694d7209 */ /* 0x000fe20007810000 */
[----:B------:R-:W-:Y:S01]  /*5de0*/  UIADD3 UR6, UR10, 0x100, URZ ;  /* 0x000001000a067890 */ /* 0x000fe2000fffe03f */
[----:B------:R-:W-:Y:S01]  /*5df0*/  ISETP.GT.AND P3, PT, R103, 0x39, PT ;  /* 0x000000396700780c */ /* 0x000fe20003f64270 */
[----:B------:R-:W0:Y:S01]  /*5e00*/  MUFU.TANH R117, R117 ;  /* 0x0000007500757308 */ /* 0x000e220000002400 */
[----:B------:R-:W-:Y:S01]  /*5e10*/  FMNMX.FTZ R126, R108, R77, !PT ;  /* 0x0000004d6c7e7209 */ /* 0x000fe20007810000 */
[C---:B------:R-:W-:Y:S01]  /*5e20*/  FMUL.FTZ R77, R0.reuse, R80 ;  /* 0x00000050004d7220 */ /* 0x040fe20000410000 */
[----:B------:R-:W-:Y:S01]  /*5e30*/  FMUL.FTZ R80, R0, R81 ;  /* 0x0000005100507220 */ /* 0x000fe20000410000 */
[----:B------:R-:W-:Y:S01]  /*5e40*/  UMOV UR7, 0xc0000010 ;  /* 0xc000001000077882 */ /* 0x000fe20000000000 */
[----:B------:R-:W-:-:S03]  /*5e50*/  FMNMX.FTZ R129, R109, R126, !PT ;  /* 0x0000007e6d817209 */ /* 0x000fc60007810000 */
[----:B------:R-:W1:Y:S01]  /*5e60*/  MUFU.TANH R88, R88 ;  /* 0x0000005800587308 */ /* 0x000e620000002400 */
[----:B------:R-:W-:Y:S02]  /*5e70*/  FMNMX.FTZ R126, R112, R129, !PT ;  /* 0x00000081707e7209 */ /* 0x000fe40007810000 */
[----:B--2---:R-:W-:Y:S02]  /*5e80*/  FSEL R116, R116, -INF , P2 ;  /* 0xff80000074747808 */ /* 0x004fe40001000000 */
[----:B------:R-:W-:Y:S02]  /*5e90*/  FMNMX.FTZ R81, R113, R126, !PT ;  /* 0x0000007e71517209 */ /* 0x000fe40007810000 */
[----:B------:R-:W-:Y:S01]  /*5ea0*/  ISETP.GT.AND P2, PT, R103, 0x40, PT ;  /* 0x000000406700780c */ /* 0x000fe20003f44270 */
[----:B------:R-:W2:Y:S01]  /*5eb0*/  MUFU.TANH R89, R89 ;  /* 0x0000005900597308 */ /* 0x000ea20000002400 */
[----:B0-----:R-:W-:Y:S02]  /*5ec0*/  FSEL R117, R117, -INF , P3 ;  /* 0xff80000075757808 */ /* 0x001fe40001800000 */
[----:B------:R-:W-:Y:S01]  /*5ed0*/  FMNMX.FTZ R126, R116, R81, !PT ;  /* 0x00000051747e7209 */ /* 0x000fe20007810000 */
[C---:B------:R-:W-:Y:S01]  /*5ee0*/  FMUL.FTZ R81, R0.reuse, R84 ;  /* 0x0000005400517220 */ /* 0x040fe20000410000 */
[----:B------:R-:W-:Y:S01]  /*5ef0*/  ISETP.GT.AND P3, PT, R103, 0x41, PT ;  /* 0x000000416700780c */ /* 0x000fe20003f64270 */
[----:B------:R-:W-:Y:S01]  /*5f00*/  FMUL.FTZ R84, R0, R85 ;  /* 0x0000005500547220 */ /* 0x000fe20000410000 */
[----:B------:R-:W-:Y:S01]  /*5f10*/  FMNMX.FTZ R129, R117, R126, !PT ;  /* 0x0000007e75817209 */ /* 0x000fe20007810000 */
[----:B------:R-:W0:Y:S01]  /*5f20*/  MUFU.TANH R92, R92 ;  /* 0x0000005c005c7308 */ /* 0x000e220000002400 */
[----:B-1----:R-:W-:-:S02]  /*5f30*/  FSEL R88, R88, -INF , P2 ;  /* 0xff80000058587808 */ /* 0x002fc40001000000 */
[----:B------:R-:W-:Y:S02]  /*5f40*/  ISETP.GT.AND P2, PT, R103, 0x48, PT ;  /* 0x000000486700780c */ /* 0x000fe40003f44270 */
[----:B------:R-:W-:Y:S01]  /*5f50*/  FMNMX.FTZ R126, R88, R129, !PT ;  /* 0x00000081587e7209 */ /* 0x000fe20007810000 */
[----:B------:R-:W-:Y:S02]  /*5f60*/  FMUL.FTZ R129, R0, R64 ;  /* 0x0000004000817220 */ /* 0x000fe40000410000 */
[----:B------:R-:W1:Y:S01]  /*5f70*/  MUFU.TANH R93, R93 ;  /* 0x0000005d005d7308 */ /* 0x000e620000002400 */
[----:B--2---:R-:W-:Y:S02]  /*5f80*/  FSEL R89, R89, -INF , P3 ;  /* 0xff80000059597808 */ /* 0x004fe40001800000 */
[----:B------:R-:W-:Y:S02]  /*5f90*/  ISETP.GT.AND P3, PT, R103, 0x49, PT ;  /* 0x000000496700780c */ /* 0x000fe40003f64270 */
[----:B------:R-:W-:-:S03]  /*5fa0*/  FMNMX.FTZ R85, R89, R126, !PT ;  /* 0x0000007e59557209 */ /* 0x000fc60007810000 */
[----:B------:R-:W2:Y:S01]  /*5fb0*/  MUFU.TANH R96, R96 ;  /* 0x0000006000607308 */ /* 0x000ea20000002400 */
[----:B0-----:R-:W-:Y:S02]  /*5fc0*/  FSEL R92, R92, -INF , P2 ;  /* 0xff8000005c5c7808 */ /* 0x001fe40001000000 */
[----:B------:R-:W-:Y:S02]  /*5fd0*/  ISETP.GT.AND P2, PT, R103, 0x50, PT ;  /* 0x000000506700780c */ /* 0x000fe40003f44270 */
[----:B------:R-:W-:-:S03]  /*5fe0*/  FMNMX.FTZ R126, R92, R85, !PT ;  /* 0x000000555c7e7209 */ /* 0x000fc60007810000 */
[----:B------:R-:W0:Y:S01]  /*5ff0*/  MUFU.TANH R97, R97 ;  /* 0x0000006100617308 */ /* 0x000e220000002400 */
[----:B-1----:R-:W-:Y:S02]  /*6000*/  FSEL R93, R93, -INF , P3 ;  /* 0xff8000005d5d7808 */ /* 0x002fe40001800000 */
[----:B------:R-:W-:Y:S02]  /*6010*/  ISETP.GT.AND P3, PT, R103, 0x51, PT ;  /* 0x000000516700780c */ /* 0x000fe40003f64270 */
[----:B------:R-:W-:-:S03]  /*6020*/  FMNMX.FTZ R85, R93, R126, !PT ;  /* 0x0000007e5d557209 */ /* 0x000fc60007810000 */
[----:B------:R-:W1:Y:S01]  /*6030*/  MUFU.TANH R100, R100 ;  /* 0x0000006400647308 */ /* 0x000e620000002400 */
[----:B--2---:R-:W-:Y:S02]  /*6040*/  FSEL R96, R96, -INF , P2 ;  /* 0xff80000060607808 */ /* 0x004fe40001000000 */
[----:B------:R-:W-:Y:S01]  /*6050*/  ISETP.GT.AND P2, PT, R103, 0x58, PT ;  /* 0x000000586700780c */ /* 0x000fe20003f44270 */
[----:B------:R-:W-:Y:S02]  /*6060*/  WARPGROUP.DEPBAR.LE gsb0, 0x0 ;  /* 0x00008000000079c5 */ /* 0x000fe40000010000 */
[----:B------:R-:W-:Y:S01]  /*6070*/  FMNMX.FTZ R126, R96, R85, !PT ;  /* 0x00000055607e7209 */ /* 0x000fe20007810000 */
[----:B------:R-:W-:Y:S01]  /*6080*/  FMUL.FTZ R85, R0, R57 ;  /* 0x0000003900557220 */ /* 0x000fe20000410000 */
[----:B------:R-:W2:Y:S01]  /*6090*/  MUFU.TANH R101, R101 ;  /* 0x0000006500657308 */ /* 0x000ea20000002400 */
[----:B0-----:R-:W-:Y:S01]  /*60a0*/  FSEL R97, R97, -INF , P3 ;  /* 0xff80000061617808 */ /* 0x001fe20001800000 */
[----:B------:R-:W-:Y:S01]  /*60b0*/  WARPGROUP.ARRIVE ;  /* 0x00000000000079c5 */ /* 0x000fe20000000000 */
[----:B------:R-:W-:-:S02]  /*60c0*/  ISETP.GT.AND P3, PT, R103, 0x59, PT ;  /* 0x000000596700780c */ /* 0x000fc40003f64270 */
[----:B------:R-:W-:Y:S01]  /*60d0*/  FMNMX.FTZ R57, R97, R126, !PT ;  /* 0x0000007e61397209 */ /* 0x000fe20007810000 */
[----:B------:R-:W-:Y:S02]  /*60e0*/  FMUL.FTZ R126, R0, R60 ;  /* 0x0000003c007e7220 */ /* 0x000fe40000410000 */
[----:B------:R-:W0:Y:S01]  /*60f0*/  MUFU.TANH R72, R72 ;  /* 0x0000004800487308 */ /* 0x000e220000002400 */
[----:B-1----:R-:W-:Y:S01]  /*6100*/  FSEL R100, R100, -INF , P2 ;  /* 0xff80000064647808 */ /* 0x002fe20001000000 */
[----:B------:R-:W-:Y:S01]  /*6110*/  QGMMA.64x64x32.F32.E4M3.E4M3 R24, R144, gdesc[UR4], R24, gsb0 ;  /* 0x00e0000490187df3 */ /* 0x000fe20008000818 */
[----:B------:R-:W-:Y:S01]  /*6120*/  ISETP.GT.AND P2, PT, R103, 0x60, PT ;  /* 0x000000606700780c */ /* 0x000fe20003f44270 */
[----:B------:R-:W-:Y:S01]  /*6130*/  UIADD3 UR6, UR10, 0x180, URZ ;  /* 0x000001800a067890 */ /* 0x000fe2000fffe03f */
[----:B------:R-:W-:Y:S01]  /*6140*/  FMNMX.FTZ R128, R100, R57, !PT ;  /* 0x0000003964807209 */ /* 0x000fe20007810000 */
[----:B------:R-:W-:Y:S01]  /*6150*/  UMOV UR7, 0xc0000010 ;  /* 0xc000001000077882 */ /* 0x000fe20000000000 */
[----:B------:R-:W-:Y:S01]  /*6160*/  FSEL R7, R7, -INF , P2 ;  /* 0xff80000007077808 */ /* 0x000fe20001000000 */
[----:B------:R-:W1:Y:S01]  /*6170*/  MUFU.TANH R75, R75 ;  /* 0x0000004b004b7308 */ /* 0x000e620000002400 */
[----:B--2---:R-:W-:-:S02]  /*6180*/  FSEL R101, R101, -INF , P3 ;  /* 0xff80000065657808 */ /* 0x004fc40001800000 */
[----:B------:R-:W-:Y:S02]  /*6190*/  ISETP.GT.AND P3, PT, R103, 0x61, PT ;  /* 0x000000616700780c */ /* 0x000fe40003f64270 */
[----:B------:R-:W-:Y:S02]  /*61a0*/  FMNMX.FTZ R128, R101, R128, !PT ;  /* 0x0000008065807209 */ /* 0x000fe40007810000 */
[----:B------:R-:W-:Y:S01]  /*61b0*/  ISETP.GT.AND P2, PT, R103, 0x68, PT ;  /* 0x000000686700780c */ /* 0x000fe20003f44270 */
[----:B------:R-:W2:Y:S01]  /*61c0*/  MUFU.TANH R76, R76 ;  /* 0x0000004c004c7308 */ /* 0x000ea20000002400 */
[----:B0-----:R-:W-:Y:S02]  /*61d0*/  FSEL R72, R72, -INF , P3 ;  /* 0xff80000048487808 */ /* 0x001fe40001800000 */
[----:B------:R-:W-:Y:S01]  /*61e0*/  FMNMX.FTZ R57, R7, R128, !PT ;  /* 0x0000008007397209 */ /* 0x000fe20007810000 */
[----:B------:R-:W-:Y:S01]  /*61f0*/  FMUL.FTZ R128, R0, R61 ;  /* 0x0000003d00807220 */ /* 0x000fe20000410000 */
[----:B------:R-:W-:-:S02]  /*6200*/  ISETP.GT.AND P3, PT, R103, 0x69, PT ;  /* 0x000000696700780c */ /* 0x000fc40003f64270 */
[----:B------:R-:W-:Y:S01]  /*6210*/  FMNMX.FTZ R60, R72, R57, !PT ;  /* 0x00000039483c7209 */ /* 0x000fe20007810000 */
[----:B------:R-:W0:Y:S01]  /*6220*/  MUFU.TANH R77, R77 ;  /* 0x0000004d004d7308 */ /* 0x000e220000002400 */
[----:B-1----:R-:W-:Y:S02]  /*6230*/  FSEL R75, R75, -INF , P2 ;  /* 0xff8000004b4b7808 */ /* 0x002fe40001000000 */
[----:B------:R-:W-:Y:S02]  /*6240*/  ISETP.GT.AND P2, PT, R103, 0x70, PT ;  /* 0x000000706700780c */ /* 0x000fe40003f44270 */
[----:B------:R-:W-:-:S03]  /*6250*/  FMNMX.FTZ R57, R75, R60, !PT ;  /* 0x0000003c4b397209 */ /* 0x000fc60007810000 */
        /* <DEDUP_REMOVED lines=17> */
[----:B0-----:R-:W-:Y:S01]  /*6370*/  FSEL R57, R84, -INF , P3 ;  /* 0xff80000054397808 */ /* 0x001fe20001800000 */
[C---:B------:R-:W-:Y:S01]  /*6380*/  FMUL.FTZ R84, R0.reuse, R68 ;  /* 0x0000004400547220 */ /* 0x040fe20000410000 */
[----:B------:R-:W-:Y:S01]  /*6390*/  ISETP.GT.AND P3, PT, R103, 0x81, PT ;  /* 0x000000816700780c */ /* 0x000fe20003f64270 */
[----:B------:R-:W-:Y:S01]  /*63a0*/  FMUL.FTZ R68, R0, R78 ;  /* 0x0000004e00447220 */ /* 0x000fe20000410000 */
[----:B------:R-:W-:-:S03]  /*63b0*/  FMNMX.FTZ R65, R57, R64, !PT ;  /* 0x0000004039417209 */ /* 0x000fc60007810000 */
[----:B------:R-:W0:Y:S01]  /*63c0*/  MUFU.TANH R126, R126 ;  /* 0x0000007e007e7308 */ /* 0x000e220000002400 */
[----:B-1----:R-:W-:Y:S02]  /*63d0*/  FSEL R60, R56, -INF , P2 ;  /* 0xff800000383c7808 */ /* 0x002fe40001000000 */
[----:B------:R-:W-:Y:S02]  /*63e0*/  ISETP.GT.AND P2, PT, R103, 0x88, PT ;  /* 0x000000886700780c */ /* 0x000fe40003f44270 */
[----:B------:R-:W-:-:S03]  /*63f0*/  FMNMX.FTZ R56, R60, R65, !PT ;  /* 0x000000413c387209 */ /* 0x000fc60007810000 */
[----:B------:R-:W1:Y:S01]  /*6400*/  MUFU.TANH R128, R128 ;  /* 0x0000008000807308 */ /* 0x000e620000002400 */
[----:B--2---:R-:W-:Y:S01]  /*6410*/  FSEL R61, R85, -INF , P3 ;  /* 0xff800000553d7808 */ /* 0x004fe20001800000 */
[----:B------:R-:W-:Y:S01]  /*6420*/  FMUL.FTZ R85, R0, R69 ;  /* 0x0000004500557220 */ /* 0x000fe20000410000 */
[----:B------:R-:W-:Y:S01]  /*6430*/  ISETP.GT.AND P3, PT, R103, 0x89, PT ;  /* 0x000000896700780c */ /* 0x000fe20003f64270 */
[----:B------:R-:W-:Y:S02]  /*6440*/  WARPGROUP.DEPBAR.LE gsb0, 0x0 ;  /* 0x00008000000079c5 */ /* 0x000fe40000010000 */
[----:B------:R-:W-:Y:S01]  /*6450*/  FMNMX.FTZ R69, R61, R56, !PT ;  /* 0x000000383d457209 */ /* 0x000fe20007810000 */
[----:B------:R-:W-:Y:S01]  /*6460*/  WARPGROUP.ARRIVE ;  /* 0x00000000000079c5 */ /* 0x000fe20000000000 */
[----:B------:R-:W2:Y:S01]  /*6470*/  MUFU.TANH R129, R129 ;  /* 0x0000008100817308 */ /* 0x000ea20000002400 */
[----:B0-----:R-:W-:Y:S01]  /*6480*/  FSEL R64, R126, -INF , P2 ;  /* 0xff8000007e407808 */ /* 0x001fe20001000000 */
[----:B------:R-:W-:Y:S01]  /*6490*/  FMUL.FTZ R126, R0, R70 ;  /* 0x00000046007e7220 */ /* 0x000fe20000410000 */
[----:B------:R-:W-:-:S02]  /*64a0*/  ISETP.GT.AND P2, PT, R103, 0x90, PT ;  /* 0x000000906700780c */ /* 0x000fc40003f44270 */
[----:B------:R-:W-:Y:S01]  /*64b0*/  FMNMX.FTZ R56, R64, R69, !PT ;  /* 0x0000004540387209 */ /* 0x000fe20007810000 */
[----:B------:R-:W-:Y:S01]  /*64c0*/  QGMMA.64x64x32.F32.E4M3.E4M3 R24, R140, gdesc[UR4], R24, gsb0 ;  /* 0x00e000048c187df3 */ /* 0x000fe20008000818 */
[----:B------:R-:W-:Y:S01]  /*64d0*/  UIADD3 UR6, UR10, 0x200, URZ ;  /* 0x000002000a067890 */ /* 0x000fe2000fffe03f */
[----:B------:R-:W0:Y:S01]  /*64e0*/  MUFU.TANH R130, R130 ;  /* 0x0000008200827308 */ /* 0x000e220000002400 */
[----:B-1----:R-:W-:Y:S01]  /*64f0*/  FSEL R65, R128, -INF , P3 ;  /* 0xff80000080417808 */ /* 0x002fe20001800000 */
[----:B------:R-:W-:Y:S01]  /*6500*/  UMOV UR7, 0xc0000010 ;  /* 0xc000001000077882 */ /* 0x000fe20000000000 */
        /* <DEDUP_REMOVED lines=8> */
[C---:B------:R-:W-:Y:S01]  /*6590*/  ISETP.GT.AND P3, PT, R103.reuse, 0x99, PT ;  /* 0x000000996700780c */ /* 0x040fe20003f64270 */
[----:B------:R-:W-:Y:S01]  /*65a0*/  VIADD R103, R103, 0x8 ;  /* 0x0000000867677836 */ /* 0x000fe20000000000 */
[----:B------:R-:W-:-:S03]  /*65b0*/  FMNMX.FTZ R129, R78, R129, !PT ;  /* 0x000000814e817209 */ /* 0x000fc60007810000 */
[----:B------:R-:W-:Y:S01]  /*65c0*/  MUFU.TANH R9, R9 ;  /* 0x0000000900097308 */ /* 0x000fe20000002400 */
[----:B-1----:R-:W-:Y:S02]  /*65d0*/  FSEL R84, R84, -INF , P2 ;  /* 0xff80000054547808 */ /* 0x002fe40001000000 */
[----:B------:R-:W-:Y:S02]  /*65e0*/  ISETP.GT.AND P4, PT, R103, 0x1, PT ;  /* 0x000000016700780c */ /* 0x000fe40003f84270 */
[----:B------:R-:W-:-:S03]  /*65f0*/  FMNMX.FTZ R56, R84, R129, !PT ;  /* 0x0000008154387209 */ /* 0x000fc60007810000 */
[----:B------:R-:W0:Y:S01]  /*6600*/  MUFU.TANH R10, R10 ;  /* 0x0000000a000a7308 */ /* 0x000e220000002400 */
[----:B--2---:R-:W-:Y:S02]  /*6610*/  FSEL R85, R85, -INF , P3 ;  /* 0xff80000055557808 */ /* 0x004fe40001800000 */
[----:B------:R-:W-:Y:S02]  /*6620*/  ISETP.GT.AND P3, PT, R103, RZ, PT ;  /* 0x000000ff6700720c */ /* 0x000fe40003f64270 */
[----:B------:R-:W-:-:S03]  /*6630*/  FMNMX.FTZ R56, R85, R56, !PT ;  /* 0x0000003855387209 */ /* 0x000fc60007810000 */
[----:B------:R-:W1:Y:S02]  /*6640*/  MUFU.TANH R13, R13 ;  /* 0x0000000d000d7308 */ /* 0x000e640000002400 */
[----:B------:R-:W2:Y:S06]  /*6650*/  SHFL.BFLY PT, R129, R56, 0x2, 0x1f ;  /* 0x0c401f0038817f89 */ /* 0x000eac00000e0000 */
[----:B------:R-:W3:Y:S01]  /*6660*/  MUFU.TANH R14, R14 ;  /* 0x0000000e000e7308 */ /* 0x000ee20000002400 */
[----:B0-----:R-:W-:Y:S02]  /*6670*/  FSEL R10, R10, -INF , P4 ;  /* 0xff8000000a0a7808 */ /* 0x001fe40002000000 */
[----:B------:R-:W-:-:S05]  /*6680*/  ISETP.GT.AND P4, PT, R103, 0x9, PT ;  /* 0x000000096700780c */ /* 0x000fca0003f84270 */
[----:B------:R-:W0:Y:S08]  /*6690*/  MUFU.TANH R21, R21 ;  /* 0x0000001500157308 */ /* 0x000e300000002400 */
[----:B------:R-:W4:Y:S01]  /*66a0*/  MUFU.TANH R120, R120 ;  /* 0x0000007800787308 */ /* 0x000f220000002400 */
[----:B--2---:R-:W-:-:S05]  /*66b0*/  FMNMX.FTZ R129, R56, R129, !PT ;  /* 0x0000008138817209 */ /* 0x004fca0007810000 */
[----:B------:R-:W2:Y:S02]  /*66c0*/  SHFL.BFLY PT, R56, R129, 0x1, 0x1f ;  /* 0x0c201f0081387f89 */ /* 0x000ea400000e0000 */
[----:B------:R-:W5:Y:S01]  /*66d0*/  MUFU.TANH R123, R123 ;  /* 0x0000007b007b7308 */ /* 0x000f620000002400 */
[----:B------:R-:W-:Y:S02]  /*66e0*/  WARPGROUP.DEPBAR.LE gsb0, 0x0 ;  /* 0x00008000000079c5 */ /* 0x000fe40000010000 */
[----:B------:R-:W-:-:S05]  /*66f0*/  WARPGROUP.ARRIVE ;  /* 0x00000000000079c5 */ /* 0x000fca0000000000 */
[----:B------:R-:W5:Y:S01]  /*6700*/  MUFU.TANH R124, R124 ;  /* 0x0000007c007c7308 */ /* 0x000f620000002400 */
[----:B------:R-:W-:Y:S07]  /*6710*/  QGMMA.64x64x32.F32.E4M3.E4M3 R24, R136, gdesc[UR4], R24, gsb0 ;  /* 0x00e0000488187df3 */ /* 0x000fee0008000818 */
[----:B------:R-:W5:Y:S01]  /*6720*/  MUFU.TANH R106, R106 ;  /* 0x0000006a006a7308 */ /* 0x000f620000002400 */
[----:B--2---:R-:W-:Y:S01]  /*6730*/  FMNMX.FTZ R56, R129, R56, !PT ;  /* 0x0000003881387209 */ /* 0x004fe20007810000 */
[----:B------:R-:W-:-:S06]  /*6740*/  IMAD.U32 R129, RZ, RZ, UR20 ;  /* 0x00000014ff817e24 */ /* 0x000fcc000f8e00ff */
[----:B------:R-:W2:Y:S01]  /*6750*/  MUFU.TANH R107, R107 ;  /* 0x0000006b006b7308 */ /* 0x000ea20000002400 */
[C---:B------:R-:W-:Y:S01]  /*6760*/  FSETP.NEU.FTZ.AND P2, PT, R56.reuse, -INF , PT ;  /* 0xff8000003800780b */ /* 0x040fe20003f5d000 */
[----:B------:R-:W-:-:S05]  /*6770*/  FFMA.FTZ R70, R56, R129, -8 ;  /* 0xc100000038467423 */ /* 0x000fca0000010081 */
[----:B------:R-:W-:Y:S01]  /*6780*/  FSEL R70, R70, RZ, P2 ;  /* 0x000000ff46467208 */ /* 0x000fe20001000000 */
[----:B------:R-:W2:Y:S04]  /*6790*/  MUFU.TANH R110, R110 ;  /* 0x0000006e006e7308 */ /* 0x000ea80000002400 */
[----:B------:R-:W-:-:S01]  /*67a0*/  FFMA.FTZ R128, R127, UR20, -R70 ;  /* 0x000000147f807c23 */ /* 0x000fc20008010846 */
[--C-:B------:R-:W-:Y:S01]  /*67b0*/  FFMA.FTZ R127, R8, UR20, -R70.reuse ;  /* 0x00000014087f7c23 */ /* 0x100fe20008010846 */
[----:B------:R-:W-:-:S01]  /*67c0*/  FFMA.FTZ R8, R11, UR20, -R70 ;  /* 0x000000140b087c23 */ /* 0x000fc20008010846 */
[--C-:B------:R-:W-:Y:S01]  /*67d0*/  FFMA.FTZ R129, R122, UR20, -R70.reuse ;  /* 0x000000147a817c23 */ /* 0x100fe20008010846 */
[----:B------:R-:W-:-:S01]  /*67e0*/  FFMA.FTZ R11, R12, UR20, -R70 ;  /* 0x000000140c0b7c23 */ /* 0x000fc20008010846 */
[----:B------:R-:W-:Y:S01]  /*67f0*/  FSEL R122, R9, -INF , P3 ;  /* 0xff800000097a7808 */ /* 0x000fe20001800000 */
[----:B------:R-:W-:-:S01]  /*6800*/  FFMA.FTZ R12, R73, UR20, -R70 ;  /* 0x00000014490c7c23 */ /* 0x000fc20008010846 */
[--C-:B------:R-:W-:Y:S01]  /*6810*/  FFMA.FTZ R73, R20, UR20, -R70.reuse ;  /* 0x0000001414497c23 */ /* 0x100fe20008010846 */
[----:B------:R-:W-:-:S01]  /*6820*/  FFMA.FTZ R20, R121, UR20, -R70 ;  /* 0x0000001479147c23 */ /* 0x000fc20008010846 */
[----:B------:R-:W-:Y:S01]  /*6830*/  ISETP.GT.AND P3, PT, R103, 0x8, PT ;  /* 0x000000086700780c */ /* 0x000fe20003f64270 */
[----:B------:R-:W-:-:S01]  /*6840*/  FFMA.FTZ R131, R104, UR20, -R70 ;  /* 0x0000001468837c23 */ /* 0x000fc20008010846 */
[----:B------:R-:W-:Y:S01]  /*6850*/  FMNMX.FTZ R121, R122, R5, !PT ;  /* 0x000000057a797209 */ /* 0x000fe20007810000 */
[----:B------:R-:W2:Y:S01]  /*6860*/  MUFU.TANH R111, R111 ;  /* 0x0000006f006f7308 */ /* 0x000ea20000002400 */
[----:B-1----:R-:W-:Y:S01]  /*6870*/  FSEL R13, R13, -INF , P3 ;  /* 0xff8000000d0d7808 */ /* 0x002fe20001800000 */
[--C-:B------:R-:W-:Y:S01]  /*6880*/  FFMA.FTZ R105, R105, UR20, -R70.reuse ;  /* 0x0000001469697c23 */ /* 0x100fe20008010846 */
[----:B------:R-:W-:Y:S01]  /*6890*/  FMNMX.FTZ R130, R10, R121, !PT ;  /* 0x000000790a827209 */ /* 0x000fe20007810000 */
[--C-:B------:R-:W-:Y:S01]  /*68a0*/  FFMA.FTZ R108, R108, UR20, -R70.reuse ;  /* 0x000000146c6c7c23 */ /* 0x100fe20008010846 */
[----:B------:R-:W-:Y:S01]  /*68b0*/  ISETP.GT.AND P3, PT, R103, 0x10, PT ;  /* 0x000000106700780c */ /* 0x000fe20003f64270 */
[--C-:B------:R-:W-:Y:S01]  /*68c0*/  FFMA.FTZ R88, R88, UR20, -R70.reuse ;  /* 0x0000001458587c23 */ /* 0x100fe20008010846 */
[----:B---3--:R-:W-:Y:S01]  /*68d0*/  FSEL R104, R14, -INF , P4 ;  /* 0xff8000000e687808 */ /* 0x008fe20002000000 */
        /* <DEDUP_REMOVED lines=8> */
[----:B------:R0:W-:Y:S01]  /*6960*/  MUFU.EX2 R9, R129 ;  /* 0x0000008100097308 */ /* 0x0001e20000000800 */
[----:B------:R-:W-:Y:S01]  /*6970*/  ISETP.GT.AND P3, PT, R103, 0x18, PT ;  /* 0x000000186700780c */ /* 0x000fe20003f64270 */
[--C-:B------:R-:W-:Y:S01]  /*6980*/  FFMA.FTZ R7, R7, UR20, -R70.reuse ;  /* 0x0000001407077c23 */ /* 0x100fe20008010846 */
[----:B----4-:R-:W-:Y:S01]  /*6990*/  FSEL R120, R120, -INF , P4 ;  /* 0xff80000078787808 */ /* 0x010fe20002000000 */
[--C-:B------:R-:W-:Y:S01]  /*69a0*/  FFMA.FTZ R72, R72, UR20, -R70.reuse ;  /* 0x0000001448487c23 */ /* 0x100fe20008010846 */
[----:B------:R-:W-:Y:S01]  /*69b0*/  FMNMX.FTZ R121, R21, R130, !PT ;  /* 0x0000008215797209 */ /* 0x000fe20007810000 */
[--C-:B------:R-:W-:Y:S01]  /*69c0*/  FFMA.FTZ R75, R75, UR20, -R70.reuse ;  /* 0x000000144b4b7c23 */ /* 0x100fe20008010846 */
[----:B------:R-:W-:Y:S01]  /*69d0*/  ISETP.GT.AND P4, PT, R103, 0x19, PT ;  /* 0x000000196700780c */ /* 0x000fe20003f84270 */
[----:B------:R-:W3:Y:S01]  /*69e0*/  MUFU.TANH R115, R115 ;  /* 0x0000007300737308 */ /* 0x000ee20000002400 */
[----:B-----5:R-:W-:Y:S01]  /*69f0*/  FSEL R123, R123, -INF , P3 ;  /* 0xff8000007b7b7808 */ /* 0x020fe20001800000 */
[--C-:B0-----:R-:W-:Y:S01]  /*6a00*/  FFMA.FTZ R129, R109, UR20, -R70.reuse ;  /* 0x000000146d817c23 */ /* 0x101fe20008010846 */
[----:B------:R-:W-:Y:S01]  /*6a10*/  FMNMX.FTZ R130, R120, R121, !PT ;  /* 0x0000007978827209 */ /* 0x000fe20007810000 */
[--C-:B------:R-:W-:Y:S01]  /*6a20*/  FFMA.FTZ R76, R76, UR20, -R70.reuse ;  /* 0x000000144c4c7c23 */ /* 0x100fe20008010846 */
[----:B------:R-:W-:Y:S01]  /*6a30*/  ISETP.GT.AND P3, PT, R103, 0x20, PT ;  /* 0x000000206700780c */ /* 0x000fe20003f64270 */
[--C-:B------:R-:W-:Y:S01]  /*6a40*/  FFMA.FTZ R77, R77, UR20, -R70.reuse ;  /* 0x000000144d4d7c23 */ /* 0x100fe20008010846 */
[----:B------:R-:W-:Y:S01]  /*6a50*/  FSEL R124, R124, -INF , P4 ;  /* 0xff8000007c7c7808 */ /* 0x000fe20002000000 */
[----:B------:R-:W0:Y:S01]  /*6a60*/  MUFU.TANH R118, R118 ;  /* 0x0000007600767308 */ /* 0x000e220000002400 */
[----:B------:R-:W-:Y:S01]  /*6a70*/  FMNMX.FTZ R121, R123, R130, !PT ;  /* 0x000000827b797209 */ /* 0x000fe20007810000 */
[--C-:B------:R-:W-:Y:S01]  /*6a80*/  FFMA.FTZ R80, R80, UR20, -R70.reuse ;  /* 0x0000001450507c23 */ /* 0x100fe20008010846 */
[----:B------:R-:W-:Y:S01]  /*6a90*/  ISETP.GT.AND P4, PT, R103, 0x21, PT ;  /* 0x000000216700780c */ /* 0x000fe20003f84270 */
[--C-:B------:R-:W-:Y:S01]  /*6aa0*/  FFMA.FTZ R81, R81, UR20, -R70.reuse ;  /* 0x0000001451517c23 */ /* 0x100fe20008010846 */
[----:B------:R-:W-:Y:S01]  /*6ab0*/  FSEL R106, R106, -INF , P3 ;  /* 0xff8000006a6a7808 */ /* 0x000fe20001800000 */
[--C-:B------:R-:W-:Y:S01]  /*6ac0*/  FFMA.FTZ R60, R60, UR20, -R70.reuse ;  /* 0x000000143c3c7c23 */ /* 0x100fe20008010846 */
[----:B------:R-:W-:Y:S01]  /*6ad0*/  FMNMX.FTZ R121, R124, R121, !PT ;  /* 0x000000797c797209 */ /* 0x000fe20007810000 */
[----:B------:R4:W-:Y:S01]  /*6ae0*/  MUFU.EX2 R14, R131 ;  /* 0x00000083000e7308 */ /* 0x0009e20000000800 */
[----:B------:R-:W-:Y:S01]  /*6af0*/  ISETP.GT.AND P3, PT, R103, 0x28, PT ;  /* 0x000000286700780c */ /* 0x000fe20003f64270 */
[--C-:B------:R-:W-:Y:S01]  /*6b00*/  FFMA.FTZ R61, R61, UR20, -R70.reuse ;  /* 0x000000143d3d7c23 */ /* 0x100fe20008010846 */
[----:B--2---:R-:W-:Y:S01]  /*6b10*/  FSEL R109, R107, -INF , P4 ;  /* 0xff8000006b6d7808 */ /* 0x004fe20002000000 */
[--C-:B------:R-:W-:Y:S01]  /*6b20*/  FFMA.FTZ R64, R64, UR20, -R70.reuse ;  /* 0x0000001440407c23 */ /* 0x100fe20008010846 */
[----:B------:R-:W-:Y:S01]  /*6b30*/  FMNMX.FTZ R130, R106, R121, !PT ;  /* 0x000000796a827209 */ /* 0x000fe20007810000 */
[--C-:B------:R-:W-:Y:S01]  /*6b40*/  FFMA.FTZ R65, R65, UR20, -R70.reuse ;  /* 0x0000001441417c23 */ /* 0x100fe20008010846 */
[----:B------:R-:W-:Y:S01]  /*6b50*/  ISETP.GT.AND P4, PT, R103, 0x29, PT ;  /* 0x000000296700780c */ /* 0x000fe20003f84270 */
[----:B------:R-:W2:Y:S01]  /*6b60*/  MUFU.TANH R119, R119 ;  /* 0x0000007700777308 */ /* 0x000ea20000002400 */
[----:B------:R-:W-:Y:S01]  /*6b70*/  FSEL R110, R110, -INF , P3 ;  /* 0xff8000006e6e7808 */ /* 0x000fe20001800000 */
[--C-:B----4-:R-:W-:Y:S01]  /*6b80*/  FFMA.FTZ R131, R112, UR20, -R70.reuse ;  /* 0x0000001470837c23 */ /* 0x110fe20008010846 */
[----:B------:R-:W-:Y:S01]  /*6b90*/  FMNMX.FTZ R121, R109, R130, !PT ;  /* 0x000000826d797209 */ /* 0x000fe20007810000 */
[--C-:B------:R-:W-:Y:S01]  /*6ba0*/  FFMA.FTZ R130, R113, UR20, -R70.reuse ;  /* 0x0000001471827c23 */ /* 0x100fe20008010846 */
[----:B------:R-:W-:Y:S01]  /*6bb0*/  ISETP.GT.AND P3, PT, R103, 0x30, PT ;  /* 0x000000306700780c */ /* 0x000fe20003f64270 */
[--C-:B------:R-:W-:Y:S01]  /*6bc0*/  FFMA.FTZ R113, R116, UR20, -R70.reuse ;  /* 0x0000001474717c23 */ /* 0x100fe20008010846 */
[----:B------:R-:W-:Y:S01]  /*6bd0*/  FSEL R112, R111, -INF , P4 ;  /* 0xff8000006f707808 */ /* 0x000fe20002000000 */
[----:B------:R-:W4:Y:S01]  /*6be0*/  MUFU.TANH R90, R90 ;  /* 0x0000005a005a7308 */ /* 0x000f220000002400 */
[----:B------:R-:W-:Y:S01]  /*6bf0*/  FMNMX.FTZ R121, R110, R121, !PT ;  /* 0x000000796e797209 */ /* 0x000fe20007810000 */
[--C-:B------:R-:W-:Y:S01]  /*6c00*/  FFMA.FTZ R69, R69, UR20, -R70.reuse ;  /* 0x0000001445457c23 */ /* 0x100fe20008010846 */
[C---:B------:R-:W-:Y:S01]  /*6c10*/  ISETP.GT.AND P4, PT, R103.reuse, 0x31, PT ;  /* 0x000000316700780c */ /* 0x040fe20003f84270 */
[--C-:B------:R-:W-:Y:S01]  /*6c20*/  FFMA.FTZ R78, R78, UR20, -R70.reuse ;  /* 0x000000144e4e7c23 */ /* 0x100fe20008010846 */
[----:B-1----:R-:W-:Y:S01]  /*6c30*/  FSEL R114, R114, -INF , P3 ;  /* 0xff80000072727808 */ /* 0x002fe20001800000 */
[----:B------:R-:W-:Y:S01]  /*6c40*/  FFMA.FTZ R84, R84, UR20, -R70 ;  /* 0x0000001454547c23 */ /* 0x000fe20008010846 */
[----:B------:R-:W-:Y:S01]  /*6c50*/  FMNMX.FTZ R121, R112, R121, !PT ;  /* 0x0000007970797209 */ /* 0x000fe20007810000 */
[----:B------:R-:W1:Y:S01]  /*6c60*/  MUFU.TANH R91, R91 ;  /* 0x0000005b005b7308 */ /* 0x000e620000002400 */
[----:B------:R-:W-:Y:S01]  /*6c70*/  ISETP.GT.AND P3, PT, R103, 0x38, PT ;  /* 0x000000386700780c */ /* 0x000fe20003f64270 */
[----:B------:R-:W-:-:S02]  /*6c80*/  WARPGROUP.DEPBAR.LE gsb0, 0x0 ;  /* 0x00008000000079c5 */ /* 0x000fc40000010000 */
[----:B---3--:R-:W-:Y:S02]  /*6c90*/  FSEL R115, R115, -INF , P4 ;  /* 0xff80000073737808 */ /* 0x008fe40002000000 */
[----:B------:R-:W-:Y:S02]  /*6ca0*/  FMNMX.FTZ R132, R114, R121, !PT ;  /* 0x0000007972847209 */ /* 0x000fe40007810000 */
[----:B------:R-:W3:Y:S01]  /*6cb0*/  MUFU.TANH R94, R94 ;  /* 0x0000005e005e7308 */ /* 0x000ee20000002400 */
[----:B------:R-:W-:Y:S02]  /*6cc0*/  ISETP.GT.AND P4, PT, R103, 0x39, PT ;  /* 0x000000396700780c */ /* 0x000fe40003f84270 */
[----:B0-----:R-:W-:Y:S02]  /*6cd0*/  FSEL R118, R118, -INF , P3 ;  /* 0xff80000076767808 */ /* 0x001fe40001800000 */
[----:B------:R-:W-:Y:S02]  /*6ce0*/  FMNMX.FTZ R121, R115, R132, !PT ;  /* 0x0000008473797209 */ /* 0x000fe40007810000 */
[----:B------:R-:W-:Y:S01]  /*6cf0*/  ISETP.GT.AND P3, PT, R103, 0x40, PT ;  /* 0x000000406700780c */ /* 0x000fe20003f64270 */
[----:B------:R-:W0:Y:S01]  /*6d00*/  MUFU.TANH R95, R95 ;  /* 0x0000005f005f7308 */ /* 0x000e220000002400 */
[----:B--2---:R-:W-:-:S02]  /*6d10*/  FSEL R119, R119, -INF , P4 ;  /* 0xff80000077777808 */ /* 0x004fc40002000000 */
[----:B------:R-:W-:Y:S01]  /*6d20*/  FMNMX.FTZ R116, R118, R121, !PT ;  /* 0x0000007976747209 */ /* 0x000fe20007810000 */
[----:B------:R-:W-:-:S01]  /*6d30*/  FFMA.FTZ R121, R117, UR20, -R70 ;  /* 0x0000001475797c23 */ /* 0x000fc20008010846 */
[----:B------:R-:W-:Y:S02]  /*6d40*/  ISETP.GT.AND P4, PT, R103, 0x41, PT ;  /* 0x000000416700780c */ /* 0x000fe40003f84270 */
[----:B----4-:R-:W-:Y:S01]  /*6d50*/  FSEL R90, R90, -INF , P3 ;  /* 0xff8000005a5a7808 */ /* 0x010fe20001800000 */
[----:B------:R-:W2:Y:S01]  /*6d60*/  MUFU.TANH R98, R98 ;  /* 0x0000006200627308 */ /* 0x000ea20000002400 */
[----:B------:R-:W-:Y:S02]  /*6d70*/  FMNMX.FTZ R117, R119, R116, !PT ;  /* 0x0000007477757209 */ /* 0x000fe40007810000 */
[----:B------:R-:W-:Y:S02]  /*6d80*/  ISETP.GT.AND P3, PT, R103, 0x48, PT ;  /* 0x000000486700780c */ /* 0x000fe40003f64270 */
[----:B-1----:R-:W-:-:S02]  /*6d90*/  FSEL R91, R91, -INF , P4 ;  /* 0xff8000005b5b7808 */ /* 0x002fc40002000000 */
[----:B------:R-:W-:Y:S01]  /*6da0*/  FMNMX.FTZ R132, R90, R117, !PT ;  /* 0x000000755a847209 */ /* 0x000fe20007810000 */
[----:B------:R-:W1:Y:S01]  /*6db0*/  MUFU.TANH R99, R99 ;  /* 0x0000006300637308 */ /* 0x000e620000002400 */
[----:B------:R-:W-:Y:S02]  /*6dc0*/  ISETP.GT.AND P4, PT, R103, 0x49, PT ;  /* 0x000000496700780c */ /* 0x000fe40003f84270 */
[----:B---3--:R-:W-:Y:S02]  /*6dd0*/  FSEL R94, R94, -INF , P3 ;  /* 0xff8000005e5e7808 */ /* 0x008fe40001800000 */
[----:B------:R-:W-:Y:S02]  /*6de0*/  FMNMX.FTZ R117, R91, R132, !PT ;  /* 0x000000845b757209 */ /* 0x000fe40007810000 */
[----:B------:R-:W-:Y:S01]  /*6df0*/  ISETP.GT.AND P3, PT, R103, 0x50, PT ;  /* 0x000000506700780c */ /* 0x000fe20003f64270 */
[----:B------:R-:W3:Y:S01]  /*6e00*/  MUFU.TANH R102, R102 ;  /* 0x0000006600667308 */ /* 0x000ee20000002400 */
[----:B0-----:R-:W-:-:S02]  /*6e10*/  FSEL R95, R95, -INF , P4 ;  /* 0xff8000005f5f7808 */ /* 0x001fc40002000000 */
[----:B------:R-:W-:Y:S02]  /*6e20*/  FMNMX.FTZ R132, R94, R117, !PT ;  /* 0x000000755e847209 */ /* 0x000fe40007810000 */
[----:B------:R-:W-:Y:S02]  /*6e30*/  ISETP.GT.AND P4, PT, R103, 0x51, PT ;  /* 0x000000516700780c */ /* 0x000fe40003f84270 */
[----:B--2---:R-:W-:Y:S01]  /*6e40*/  FSEL R98, R98, -INF , P3 ;  /* 0xff80000062627808 */ /* 0x004fe20001800000 */
[----:B------:R-:W0:Y:S01]  /*6e50*/  MUFU.TANH R125, R125 ;  /* 0x0000007d007d7308 */ /* 0x000e220000002400 */
        /* <DEDUP_REMOVED lines=9> */
[----:B------:R-:W2:Y:S01]  /*6ef0*/  MUFU.TANH R68, R68 ;  /* 0x0000004400447308 */ /* 0x000ea20000002400 */
[----:B0-----:R-:W-:-:S02]  /*6f00*/  FSEL R125, R125, -INF , P4 ;  /* 0xff8000007d7d7808 */ /* 0x001fc40002000000 */
[----:B------:R-:W-:Y:S02]  /*6f10*/  FMNMX.FTZ R132, R102, R117, !PT ;  /* 0x0000007566847209 */ /* 0x000fe40007810000 */
[----:B------:R-:W-:Y:S02]  /*6f20*/  ISETP.GT.AND P4, PT, R103, 0x61, PT ;  /* 0x000000616700780c */ /* 0x000fe40003f84270 */
[----:B------:R-:W-:Y:S01]  /*6f30*/  FSEL R15, R15, -INF , P3 ;  /* 0xff8000000f0f7808 */ /* 0x000fe20001800000 */
[----:B------:R-:W-:Y:S01]  /*6f40*/  MUFU.TANH R79, R79 ;  /* 0x0000004f004f7308 */ /* 0x000fe20000002400 */
[----:B------:R-:W-:Y:S02]  /*6f50*/  FMNMX.FTZ R132, R125, R132, !PT ;  /* 0x000000847d847209 */ /* 0x000fe40007810000 */
[----:B------:R-:W-:Y:S02]  /*6f60*/  ISETP.GT.AND P3, PT, R103, 0x68, PT ;  /* 0x000000686700780c */ /* 0x000fe40003f64270 */
[----:B-1----:R-:W-:-:S02]  /*6f70*/  FSEL R74, R74, -INF , P4 ;  /* 0xff8000004a4a7808 */ /* 0x002fc40002000000 */
[----:B------:R-:W-:Y:S01]  /*6f80*/  FMNMX.FTZ R117, R15, R132, !PT ;  /* 0x000000840f757209 */ /* 0x000fe20007810000 */
[----:B------:R-:W0:Y:S01]  /*6f90*/  MUFU.TANH R82, R82 ;  /* 0x0000005200527308 */ /* 0x000e220000002400 */
[----:B------:R-:W-:Y:S01]  /*6fa0*/  ISETP.GT.AND P4, PT, R103, 0x69, PT ;  /* 0x000000696700780c */ /* 0x000fe20003f84270 */
[----:B------:R-:W-:Y:S01]  /*6fb0*/  FFMA.FTZ R132, R97, UR20, -R70 ;  /* 0x0000001461847c23 */ /* 0x000fe20008010846 */
[----:B--2---:R-:W-:Y:S02]  /*6fc0*/  FSEL R68, R68, -INF , P3 ;  /* 0xff80000044447808 */ /* 0x004fe40001800000 */
[----:B------:R-:W-:Y:S02]  /*6fd0*/  FMNMX.FTZ R117, R74, R117, !PT ;  /* 0x000000754a757209 */ /* 0x000fe40007810000 */
[----:B------:R-:W-:Y:S01]  /*6fe0*/  ISETP.GT.AND P3, PT, R103, 0x70, PT ;  /* 0x000000706700780c */ /* 0x000fe20003f64270 */
[----:B------:R-:W1:Y:S01]  /*6ff0*/  MUFU.TANH R83, R83 ;  /* 0x0000005300537308 */ /* 0x000e620000002400 */
[----:B------:R-:W-:-:S07]  /*7000*/  FMNMX.FTZ R117, R68, R117, !PT ;  /* 0x0000007544757209 */ /* 0x000fce0007810000 */
[----:B------:R-:W2:Y:S01]  /*7010*/  MUFU.TANH R86, R86 ;  /* 0x0000005600567308 */ /* 0x000ea20000002400 */
[----:B0-----:R-:W-:Y:S02]  /*7020*/  FSEL R82, R82, -INF , P3 ;  /* 0xff80000052527808 */ /* 0x001fe40001800000 */
[----:B------:R-:W-:-:S05]  /*7030*/  ISETP.GT.AND P3, PT, R103, 0x78, PT ;  /* 0x000000786700780c */ /* 0x000fca0003f64270 */
[----:B------:R0:W-:Y:S08]  /*7040*/  MUFU.EX2 R116, R121 ;  /* 0x0000007900747308 */ /* 0x0001f00000000800 */
[----:B------:R-:W3:Y:S01]  /*7050*/  MUFU.TANH R87, R87 ;  /* 0x0000005700577308 */ /* 0x000ee20000002400 */
[----:B0-----:R-:W-:-:S01]  /*7060*/  FFMA.FTZ R121, R96, UR20, -R70 ;  /* 0x0000001460797c23 */ /* 0x001fc20008010846 */
[----:B------:R-:W-:-:S02]  /*7070*/  FSEL R96, R79, -INF , P4 ;  /* 0xff8000004f607808 */ /* 0x000fc40002000000 */
[----:B------:R-:W-:Y:S02]  /*7080*/  ISETP.GT.AND P4, PT, R103, 0x71, PT ;  /* 0x000000716700780c */ /* 0x000fe40003f84270 */
[----:B------:R-:W-:Y:S02]  /*7090*/  FMNMX.FTZ R117, R96, R117, !PT ;  /* 0x0000007560757209 */ /* 0x000fe40007810000 */
[----:B------:R-:W0:Y:S01]  /*70a0*/  MUFU.TANH R58, R58 ;  /* 0x0000003a003a7308 */ /* 0x000e220000002400 */
[----:B-1----:R-:W-:Y:S02]  /*70b0*/  FSEL R83, R83, -INF , P4 ;  /* 0xff80000053537808 */ /* 0x002fe40002000000 */
[----:B------:R-:W-:Y:S02]  /*70c0*/  FMNMX.FTZ R134, R82, R117, !PT ;  /* 0x0000007552867209 */ /* 0x000fe40007810000 */
[----:B------:R-:W-:Y:S02]  /*70d0*/  ISETP.GT.AND P4, PT, R103, 0x79, PT ;  /* 0x000000796700780c */ /* 0x000fe40003f84270 */
[----:B--2---:R-:W-:Y:S01]  /*70e0*/  FSEL R86, R86, -INF , P3 ;  /* 0xff80000056567808 */ /* 0x004fe20001800000 */
[----:B------:R-:W1:Y:S01]  /*70f0*/  MUFU.TANH R59, R59 ;  /* 0x0000003b003b7308 */ /* 0x000e620000002400 */
[----:B------:R-:W-:-:S02]  /*7100*/  FMNMX.FTZ R117, R83, R134, !PT ;  /* 0x0000008653757209 */ /* 0x000fc40007810000 */
[----:B------:R-:W-:Y:S02]  /*7110*/  ISETP.GT.AND P3, PT, R103, 0x80, PT ;  /* 0x000000806700780c */ /* 0x000fe40003f64270 */
[----:B---3--:R-:W-:Y:S02]  /*7120*/  FSEL R97, R87, -INF , P4 ;  /* 0xff80000057617808 */ /* 0x008fe40002000000 */
[C---:B------:R-:W-:Y:S01]  /*7130*/  ISETP.GT.AND P4, PT, R103.reuse, 0x81, PT ;  /* 0x000000816700780c */ /* 0x040fe20003f84270 */
[----:B------:R-:W2:Y:S01]  /*7140*/  MUFU.TANH R62, R62 ;  /* 0x0000003e003e7308 */ /* 0x000ea20000002400 */
[----:B0-----:R-:W-:Y:S02]  /*7150*/  FSEL R58, R58, -INF , P3 ;  /* 0xff8000003a3a7808 */ /* 0x001fe40001800000 */
[----:B------:R-:W-:-:S05]  /*7160*/  ISETP.GT.AND P3, PT, R103, 0x88, PT ;  /* 0x000000886700780c */ /* 0x000fca0003f64270 */
[----:B------:R0:W-:Y:S01]  /*7170*/  MUFU.EX2 R79, R121 ;  /* 0x00000079004f7308 */ /* 0x0001e20000000800 */
[----:B-1----:R-:W-:Y:S02]  /*7180*/  FSEL R59, R59, -INF , P4 ;  /* 0xff8000003b3b7808 */ /* 0x002fe40002000000 */
[----:B------:R-:W-:-:S05]  /*7190*/  ISETP.GT.AND P4, PT, R103, 0x89, PT ;  /* 0x000000896700780c */ /* 0x000fca0003f84270 */
[----:B------:R-:W1:Y:S01]  /*71a0*/  MUFU.TANH R63, R63 ;  /* 0x0000003f003f7308 */ /* 0x000e620000002400 */
[----:B0-----:R-:W-:-:S01]  /*71b0*/  FFMA.FTZ R121, R100, UR20, -R70 ;  /* 0x0000001464797c23 */ /* 0x001fc20008010846 */
[----:B------:R-:W-:Y:S01]  /*71c0*/  FMNMX.FTZ R100, R86, R117, !PT ;  /* 0x0000007556647209 */ /* 0x000fe20007810000 */
[----:B------:R-:W-:-:S01]  /*71d0*/  FFMA.FTZ R117, R101, UR20, -R70 ;  /* 0x0000001465757c23 */ /* 0x000fc20008010846 */
[----:B--2---:R-:W-:Y:S02]  /*71e0*/  FSEL R62, R62, -INF , P3 ;  /* 0xff8000003e3e7808 */ /* 0x004fe40001800000 */
[----:B------:R-:W-:Y:S02]  /*71f0*/  FMNMX.FTZ R101, R97, R100, !PT ;  /* 0x0000006461657209 */ /* 0x000fe40007810000 */
[----:B------:R-:W0:Y:S01]  /*7200*/  MUFU.TANH R66, R66 ;  /* 0x0000004200427308 */ /* 0x000e220000002400 */
[----:B------:R-:W-:Y:S02]  /*7210*/  ISETP.GT.AND P3, PT, R103, 0x90, PT ;  /* 0x000000906700780c */ /* 0x000fe40003f64270 */
[----:B------:R-:W-:-:S04]  /*7220*/  FMNMX.FTZ R134, R58, R101, !PT ;  /* 0x000000653a867209 */ /* 0x000fc80007810000 */
[----:B------:R-:W-:Y:S01]  /*7230*/  FMNMX.FTZ R101, R59, R134, !PT ;  /* 0x000000863b657209 */ /* 0x000fe20007810000 */
[----:B------:R-:W2:Y:S01]  /*7240*/  MUFU.TANH R67, R67 ;  /* 0x0000004300437308 */ /* 0x000ea20000002400 */
[----:B-1----:R-:W-:Y:S02]  /*7250*/  FSEL R63, R63, -INF , P4 ;  /* 0xff8000003f3f7808 */ /* 0x002fe40002000000 */
[----:B------:R-:W-:Y:S02]  /*7260*/  FMNMX.FTZ R134, R62, R101, !PT ;  /* 0x000000653e867209 */ /* 0x000fe40007810000 */
[----:B------:R-:W-:Y:S02]  /*7270*/  ISETP.GT.AND P4, PT, R103, 0x91, PT ;  /* 0x000000916700780c */ /* 0x000fe40003f84270 */
[----:B------:R-:W-:Y:S01]  /*7280*/  FMNMX.FTZ R101, R63, R134, !PT ;  /* 0x000000863f657209 */ /* 0x000fe20007810000 */
[----:B------:R-:W1:Y:S01]  /*7290*/  MUFU.TANH R126, R126 ;  /* 0x0000007e007e7308 */ /* 0x000e620000002400 */
[----:B0-----:R-:W-:-:S02]  /*72a0*/  FSEL R66, R66, -INF , P3 ;  /* 0xff80000042427808 */ /* 0x001fc40001800000 */
[----:B------:R-:W-:Y:S02]  /*72b0*/  ISETP.GT.AND P3, PT, R103, 0x98, PT ;  /* 0x000000986700780c */ /* 0x000fe40003f64270 */
[----:B------:R-:W-:-:S03]  /*72c0*/  FMNMX.FTZ R134, R66, R101, !PT ;  /* 0x0000006542867209 */ /* 0x000fc60007810000 */
[----:B------:R-:W0:Y:S01]  /*72d0*/  MUFU.TANH R71, R71 ;  /* 0x0000004700477308 */ /* 0x000e220000002400 */
[----:B--2---:R-:W-:Y:S02]  /*72e0*/  FSEL R67, R67, -INF , P4 ;  /* 0xff80000043437808 */ /* 0x004fe40002000000 */
[----:B------:R-:W-:Y:S02]  /*72f0*/  ISETP.GT.AND P4, PT, R103, 0x99, PT ;  /* 0x000000996700780c */ /* 0x000fe40003f84270 */
[----:B------:R-:W-:-:S03]  /*7300*/  FMNMX.FTZ R101, R67, R134, !PT ;  /* 0x0000008643657209 */ /* 0x000fc60007810000 */
[----:B------:R-:W-:Y:S01]  /*7310*/  MUFU.EX2 R100, R117 ;  /* 0x0000007500647308 */ /* 0x000fe20000000800 */
[----:B-1----:R-:W-:-:S04]  /*7320*/  FSEL R126, R126, -INF , P3 ;  /* 0xff8000007e7e7808 */ /* 0x002fc80001800000 */
[----:B------:R-:W-:-:S03]  /*7330*/  FMNMX.FTZ R134, R126, R101, !PT ;  /* 0x000000657e867209 */ /* 0x000fc60007810000 */
[----:B------:R-:W-:Y:S01]  /*7340*/  MUFU.EX2 R128, R128 ;  /* 0x0000008000807308 */ /* 0x000fe20000000800 */
[----:B0-----:R-:W-:-:S04]  /*7350*/  FSEL R71, R71, -INF , P4 ;  /* 0xff80000047477808 */ /* 0x001fc80002000000 */
[----:B------:R-:W-:Y:S01]  /*7360*/  FMNMX.FTZ R101, R71, R134, !PT ;  /* 0x0000008647657209 */ /* 0x000fe20007810000 */
[----:B------:R-:W-:-:S01]  /*7370*/  FFMA.FTZ R134, R57, UR20, -R70 ;  /* 0x0000001439867c23 */ /* 0x000fc20008010846 */
[----:B------:R-:W-:Y:S01]  /*7380*/  FFMA.FTZ R70, R85, UR20, -R70 ;  /* 0x0000001455467c23 */ /* 0x000fe20008010846 */
[----:B------:R-:W-:Y:S02]  /*7390*/  MUFU.EX2 R127, R127 ;  /* 0x0000007f007f7308 */ /* 0x000fe40000000800 */
[----:B------:R-:W0:Y:S06]  /*73a0*/  SHFL.BFLY PT, R148, R101, 0x2, 0x1f ;  /* 0x0c401f0065947f89 */ /* 0x000e2c00000e0000 */
[----:B------:R-:W-:Y:S08]  /*73b0*/  MUFU.EX2 R8, R8 ;  /* 0x0000000800087308 */ /* 0x000ff00000000800 */
[----:B------:R-:W-:Y:S08]  /*73c0*/  MUFU.EX2 R11, R11 ;  /* 0x0000000b000b7308 */ /* 0x000ff00000000800 */
[----:B------:R-:W-:Y:S01]  /*73d0*/  MUFU.EX2 R12, R12 ;  /* 0x0000000c000c7308 */ /* 0x000fe20000000800 */
[----:B0-----:R-:W-:-:S02]  /*73e0*/  FMNMX.FTZ R148, R101, R148, !PT ;  /* 0x0000009465947209 */ /* 0x001fc40007810000 */
[----:B------:R-:W-:-:S03]  /*73f0*/  FSEL R101, R56, RZ, P2 ;  /* 0x000000ff38657208 */ /* 0x000fc60001000000 */
[----:B------:R-:W0:Y:S02]  /*7400*/  SHFL.BFLY PT, R57, R148, 0x1, 0x1f ;  /* 0x0c201f0094397f89 */ /* 0x000e2400000e0000 */
[----:B------:R-:W-:Y:S01]  /*7410*/  MUFU.EX2 R73, R73 ;  /* 0x0000004900497308 */ /* 0x000fe20000000800 */
[----:B------:R-:W-:-:S04]  /*7420*/  FADD.FTZ R6, -R101, R6 ;  /* 0x0000000665067221 */ /* 0x000fc80000010100 */
[----:B------:R-:W-:-:S03]  /*7430*/  FMUL.FTZ R85, R6, UR20 ;  /* 0x0000001406557c20 */ /* 0x000fc60008410000 */
[----:B------:R1:W-:Y:S08]  /*7440*/  MUFU.EX2 R101, R70 ;  /* 0x0000004600657308 */ /* 0x0003f00000000800 */
[----:B------:R-:W2:Y:S01]  /*7450*/  MUFU.EX2 R85, R85 ;  /* 0x0000005500557308 */ /* 0x000ea20000000800 */
[----:B0-----:R-:W-:Y:S01]  /*7460*/  FMNMX.FTZ R57, R148, R57, !PT ;  /* 0x0000003994397209 */ /* 0x001fe20007810000 */
[----:B------:R-:W-:-:S06]  /*7470*/  IMAD.U32 R148, RZ, RZ, UR20 ;  /* 0x00000014ff947e24 */ /* 0x000fcc000f8e00ff */
[----:B------:R-:W-:Y:S01]  /*7480*/  MUFU.EX2 R107, R129 ;  /* 0x00000081006b7308 */ /* 0x000fe20000000800 */
[C---:B------:R-:W-:Y:S01]  /*7490*/  FSETP.NEU.FTZ.AND P2, PT, R57.reuse, -INF , PT ;  /* 0xff8000003900780b */ /* 0x040fe20003f5d000 */
[----:B------:R-:W-:-:S05]  /*74a0*/  FFMA.FTZ R103, R57, R148, -8 ;  /* 0xc100000039677423 */ /* 0x000fca0000010094 */
[----:B------:R-:W-:Y:S01]  /*74b0*/  FSEL R103, R103, RZ, P2 ;  /* 0x000000ff67677208 */ /* 0x000fe20001000000 */
[----:B------:R0:W-:Y:S04]  /*74c0*/  MUFU.EX2 R87, R121 ;  /* 0x0000007900577308 */ /* 0x0001e80000000800 */
        /* <DEDUP_REMOVED lines=8> */
[----:B-1----:R-:W-:-:S01]  /*7550*/  FFMA.FTZ R70, R120, UR20, -R103 ;  /* 0x0000001478467c23 */ /* 0x002fc20008010867 */
[--C-:B------:R-:W-:Y:S01]  /*7560*/  FFMA.FTZ R120, R94, UR20, -R103.reuse ;  /* 0x000000145e787c23 */ /* 0x100fe20008010867 */
[----:B------:R-:W-:-:S01]  /*7570*/  FFMA.FTZ R117, R122, UR20, -R103 ;  /* 0x000000147a757c23 */ /* 0x000fc20008010867 */
[----:B------:R-:W-:Y:S01]  /*7580*/  MUFU.EX2 R6, R6 ;  /* 0x0000000600067308 */ /* 0x000fe20000000800 */
[----:B------:R-:W-:-:S01]  /*7590*/  FADD.FTZ R118, -R118, R5 ;  /* 0x0000000576767221 */ /* 0x000fc20000010100 */
[--C-:B------:R-:W-:Y:S01]  /*75a0*/  FFMA.FTZ R21, R21, UR20, -R103.reuse ;  /* 0x0000001415157c23 */ /* 0x100fe20008010867 */
[----:B0-----:R-:W-:-:S01]  /*75b0*/  FFMA.FTZ R121, R124, UR20, -R103 ;  /* 0x000000147c797c23 */ /* 0x001fc20008010867 */
[--C-:B------:R-:W-:Y:S01]  /*75c0*/  FFMA.FTZ R106, R106, UR20, -R103.reuse ;  /* 0x000000146a6a7c23 */ /* 0x100fe20008010867 */
[----:B------:R-:W-:Y:S01]  /*75d0*/  FMUL.FTZ R94, R118, UR20 ;  /* 0x00000014765e7c20 */ /* 0x000fe20008410000 */
[--C-:B------:R-:W-:Y:S01]  /*75e0*/  FFMA.FTZ R118, R95, UR20, -R103.reuse ;  /* 0x000000145f767c23 */ /* 0x100fe20008010867 */
[----:B------:R-:W-:-:S01]  /*75f0*/  FFMA.FTZ R95, R98, UR20, -R103 ;  /* 0x00000014625f7c23 */ /* 0x000fc20008010867 */
[----:B------:R-:W-:Y:S01]  /*7600*/  MUFU.EX2 R117, R117 ;  /* 0x0000007500757308 */ /* 0x000fe20000000800 */
[----:B------:R-:W-:-:S01]  /*7610*/  FFMA.FTZ R98, R99, UR20, -R103 ;  /* 0x0000001463627c23 */ /* 0x000fc20008010867 */
[----:B------:R-:W-:Y:S01]  /*7620*/  FFMA.FTZ R99, R102, UR20, -R103 ;  /* 0x0000001466637c23 */ /* 0x000fe20008010867 */
[----:B--2---:R-:W-:-:S01]  /*7630*/  FFMA.FTZ R102, R85, R3, R128 ;  /* 0x0000000355667223 */ /* 0x004fc20000010080 */
[--C-:B------:R-:W-:Y:S01]  /*7640*/  FFMA.FTZ R109, R109, UR20, -R103.reuse ;  /* 0x000000146d6d7c23 */ /* 0x100fe20008010867 */
[----:B------:R-:W-:-:S01]  /*7650*/  FFMA.FTZ R110, R110, UR20, -R103 ;  /* 0x000000146e6e7c23 */ /* 0x000fc20008010867 */
[----:B------:R-:W-:Y:S01]  /*7660*/  FFMA.FTZ R115, R115, UR20, -R103 ;  /* 0x0000001473737c23 */ /* 0x000fe20008010867 */
[----:B------:R-:W-:-:S01]  /*7670*/  FADD.FTZ R129, R127, R102 ;  /* 0x000000667f817221 */ /* 0x000fc20000010000 */
        /* <DEDUP_REMOVED lines=17> */
[----:B0-----:R-:W-:-:S01]  /*7790*/  FFMA.FTZ R3, R94, R2, R117 ;  /* 0x000000025e037223 */ /* 0x001fc20000010075 */
[----:B------:R-:W-:Y:S01]  /*77a0*/  FADD.FTZ R2, R8, R129 ;  /* 0x0000008108027221 */ /* 0x000fe20000010000 */
[----:B------:R-:W-:-:S01]  /*77b0*/  FFMA.FTZ R63, R63, UR20, -R103 ;  /* 0x000000143f3f7c23 */ /* 0x000fc20008010867 */
[----:B------:R-:W-:Y:S01]  /*77c0*/  FFMA.FTZ R66, R66, UR20, -R103 ;  /* 0x0000001442427c23 */ /* 0x000fe20008010867 */
[----:B------:R-:W-:-:S01]  /*77d0*/  FADD.FTZ R3, R6, R3 ;  /* 0x0000000306037221 */ /* 0x000fc20000010000 */
[--C-:B------:R-:W-:Y:S01]  /*77e0*/  FFMA.FTZ R67, R67, UR20, -R103.reuse ;  /* 0x0000001443437c23 */ /* 0x100fe20008010867 */
[----:B------:R-:W-:-:S01]  /*77f0*/  FFMA.FTZ R71, R71, UR20, -R103 ;  /* 0x0000001447477c23 */ /* 0x000fc20008010867 */
[----:B------:R-:W0:Y:S08]  /*7800*/  MUFU.EX2 R21, R21 ;  /* 0x0000001500157308 */ /* 0x000e300000000800 */
[----:B------:R-:W3:Y:S08]  /*7810*/  MUFU.EX2 R70, R70 ;  /* 0x0000004600467308 */ /* 0x000ef00000000800 */
[----:B------:R-:W4:Y:S08]  /*7820*/  MUFU.EX2 R20, R20 ;  /* 0x0000001400147308 */ /* 0x000f300000000800 */
[----:B------:R-:W5:Y:S08]  /*7830*/  MUFU.EX2 R104, R104 ;  /* 0x0000006800687308 */ /* 0x000f700000000800 */
[----:B------:R1:W-:Y:S08]  /*7840*/  MUFU.EX2 R5, R120 ;  /* 0x0000007800057308 */ /* 0x0003f00000000800 */
[----:B------:R-:W5:Y:S01]  /*7850*/  MUFU.EX2 R121, R121 ;  /* 0x0000007900797308 */ /* 0x000f620000000800 */
[----:B-1----:R-:W-:-:S01]  /*7860*/  FADD.FTZ R120, R10, R3 ;  /* 0x000000030a787221 */ /* 0x002fc20000010000 */
[----:B------:R-:W-:-:S03]  /*7870*/  FADD.FTZ R3, R11, R2 ;  /* 0x000000020b037221 */ /* 0x000fc60000010000 */
[----:B--2---:R-:W-:Y:S01]  /*7880*/  FADD.FTZ R120, R13, R120 ;  /* 0x000000780d787221 */ /* 0x004fe20000010000 */
[----:B------:R-:W-:-:S02]  /*7890*/  FADD.FTZ R2, R12, R3 ;  /* 0x000000030c027221 */ /* 0x000fc40000010000 */
[----:B------:R-:W1:Y:S01]  /*78a0*/  MUFU.EX2 R106, R106 ;  /* 0x0000006a006a7308 */ /* 0x000e620000000800 */
[----:B0-----:R-:W-:-:S01]  /*78b0*/  FADD.FTZ R3, R21, R120 ;  /* 0x0000007815037221 */ /* 0x001fc20000010000 */
[----:B------:R-:W-:-:S03]  /*78c0*/  FADD.FTZ R125, R73, R2 ;  /* 0x00000002497d7221 */ /* 0x000fc60000010000 */
[----:B---3--:R-:W-:Y:S01]  /*78d0*/  FADD.FTZ R3, R70, R3 ;  /* 0x0000000346037221 */ /* 0x008fe20000010000 */
[----:B----4-:R-:W-:-:S02]  /*78e0*/  FADD.FTZ R2, R20, R125 ;  /* 0x0000007d14027221 */ /* 0x010fc40000010000 */
[----:B------:R-:W0:Y:S01]  /*78f0*/  MUFU.EX2 R105, R105 ;  /* 0x0000006900697308 */ /* 0x000e220000000800 */
[----:B-----5:R-:W-:-:S01]  /*7900*/  FADD.FTZ R120, R104, R3 ;  /* 0x0000000368787221 */ /* 0x020fc20000010000 */
[----:B------:R-:W-:-:S03]  /*7910*/  FADD.FTZ R3, R9, R2 ;  /* 0x0000000209037221 */ /* 0x000fc60000010000 */
[----:B------:R-:W-:Y:S01]  /*7920*/  FADD.FTZ R125, R121, R120 ;  /* 0x00000078797d7221 */ /* 0x000fe20000010000 */
[----:B------:R-:W-:-:S02]  /*7930*/  FADD.FTZ R2, R14, R3 ;  /* 0x000000030e027221 */ /* 0x000fc40000010000 */
[----:B------:R-:W2:Y:S01]  /*7940*/  MUFU.EX2 R109, R109 ;  /* 0x0000006d006d7308 */ /* 0x000ea20000000800 */
[----:B-1----:R-:W-:-:S01]  /*7950*/  FADD.FTZ R120, R106, R125 ;  /* 0x0000007d6a787221 */ /* 0x002fc20000010000 */
[----:B------:R-:W-:-:S06]  /*7960*/  FFMA.FTZ R125, R96, UR20, -R103 ;  /* 0x00000014607d7c23 */ /* 0x000fcc0008010867 */
[----:B------:R-:W1:Y:S01]  /*7970*/  MUFU.EX2 R108, R108 ;  /* 0x0000006c006c7308 */ /* 0x000e620000000800 */
[----:B0-----:R-:W-:-:S07]  /*7980*/  FADD.FTZ R3, R105, R2 ;  /* 0x0000000269037221 */ /* 0x001fce0000010000 */
[----:B------:R-:W0:Y:S01]  /*7990*/  MUFU.EX2 R110, R110 ;  /* 0x0000006e006e7308 */ /* 0x000e220000000800 */
[----:B--2---:R-:W-:-:S07]  /*79a0*/  FADD.FTZ R129, R109, R120 ;  /* 0x000000786d817221 */ /* 0x004fce0000010000 */
[----:B------:R-:W2:Y:S01]  /*79b0*/  MUFU.EX2 R123, R123 ;  /* 0x0000007b007b7308 */ /* 0x000ea20000000800 */
[----:B-1----:R-:W-:-:S04]  /*79c0*/  FADD.FTZ R2, R108, R3 ;  /* 0x000000036c027221 */ /* 0x002fc80000010000 */
[----:B------:R-:W-:-:S03]  /*79d0*/  FADD.FTZ R2, R107, R2 ;  /* 0x000000026b027221 */ /* 0x000fc60000010000 */
        /* <DEDUP_REMOVED lines=13> */
[----:B0-----:R-:W-:-:S04]  /*7ab0*/  FADD.FTZ R129, R113, R96 ;  /* 0x0000006071817221 */ /* 0x001fc80000010000 */
[----:B------:R-:W-:-:S03]  /*7ac0*/  FADD.FTZ R129, R116, R129 ;  /* 0x0000008174817221 */ /* 0x000fc60000010000 */
        /* <DEDUP_REMOVED lines=13> */
[----:B--2---:R-:W-:-:S01]  /*7ba0*/  FADD.FTZ R2, R92, R3 ;  /* 0x000000035c027221 */ /* 0x004fc20000010000 */
[----:B------:R-:W-:-:S06]  /*7bb0*/  FADD.FTZ R3, R5, R96 ;  /* 0x0000006005037221 */ /* 0x000fcc0000010000 */
[----:B------:R-:W2:Y:S01]  /*7bc0*/  MUFU.EX2 R95, R95 ;  /* 0x0000005f005f7308 */ /* 0x000ea20000000800 */
[----:B-1----:R-:W-:-:S07]  /*7bd0*/  FADD.FTZ R2, R93, R2 ;  /* 0x000000025d027221 */ /* 0x002fce0000010000 */
[----:B------:R-:W1:Y:S01]  /*7be0*/  MUFU.EX2 R132, R132 ;  /* 0x0000008400847308 */ /* 0x000e620000000800 */
[----:B0-----:R-:W-:-:S01]  /*7bf0*/  FADD.FTZ R96, R118, R3 ;  /* 0x0000000376607221 */ /* 0x001fc20000010000 */
[----:B------:R-:W-:-:S06]  /*7c00*/  FADD.FTZ R3, R79, R2 ;  /* 0x000000024f037221 */ /* 0x000fcc0000010000 */
[----:B------:R-:W0:Y:S01]  /*7c10*/  MUFU.EX2 R98, R98 ;  /* 0x0000006200627308 */ /* 0x000e220000000800 */
[----:B--2---:R-:W-:-:S07]  /*7c20*/  FADD.FTZ R129, R95, R96 ;  /* 0x000000605f817221 */ /* 0x004fce0000010000 */
[----:B------:R-:W2:Y:S01]  /*7c30*/  MUFU.EX2 R99, R99 ;  /* 0x0000006300637308 */ /* 0x000ea20000000800 */
[----:B-1----:R-:W-:-:S04]  /*7c40*/  FADD.FTZ R2, R132, R3 ;  /* 0x0000000384027221 */ /* 0x002fc80000010000 */
[----:B------:R-:W-:-:S03]  /*7c50*/  FADD.FTZ R3, R87, R2 ;  /* 0x0000000257037221 */ /* 0x000fc60000010000 */
[----:B------:R-:W1:Y:S01]  /*7c60*/  MUFU.EX2 R102, R102 ;  /* 0x0000006600667308 */ /* 0x000e620000000800 */
[----:B0-----:R-:W-:-:S01]  /*7c70*/  FADD.FTZ R96, R98, R129 ;  /* 0x0000008162607221 */ /* 0x001fc20000010000 */
[----:B------:R-:W-:-:S06]  /*7c80*/  FADD.FTZ R2, R100, R3 ;  /* 0x0000000364027221 */ /* 0x000fcc0000010000 */
        /* <DEDUP_REMOVED lines=30> */
[----:B------:R-:W-:-:S06]  /*7e70*/  FFMA.FTZ R96, R126, UR20, -R103 ;  /* 0x000000147e607c23 */ /* 0x000fcc0008010867 */
[----:B------:R-:W0:Y:S01]  /*7e80*/  MUFU.EX2 R97, R97 ;  /* 0x0000006100617308 */ /* 0x000e220000000800 */
[----:B--2---:R-:W-:-:S07]  /*7e90*/  FADD.FTZ R2, R86, R3 ;  /* 0x0000000356027221 */ /* 0x004fce0000010000 */
[----:B------:R-:W2:Y:S01]  /*7ea0*/  MUFU.EX2 R60, R60 ;  /* 0x0000003c003c7308 */ /* 0x000ea20000000800 */
[----:B-1----:R-:W-:-:S07]  /*7eb0*/  FADD.FTZ R129, R134, R129 ;  /* 0x0000008186817221 */ /* 0x002fce0000010000 */
[----:B------:R-:W1:Y:S01]  /*7ec0*/  MUFU.EX2 R58, R58 ;  /* 0x0000003a003a7308 */ /* 0x000e620000000800 */
[----:B0-----:R-:W-:-:S01]  /*7ed0*/  FADD.FTZ R3, R97, R2 ;  /* 0x0000000261037221 */ /* 0x001fc20000010000 */
[----:B------:R-:W-:-:S04]  /*7ee0*/  IMAD.U32 R2, RZ, RZ, UR21 ;  /* 0x00000015ff027e24 */ /* 0x000fc8000f8e00ff */
[----:B------:R-:W-:Y:S02]  /*7ef0*/  @!P1 VIADD R2, R2, 0x13240 ;  /* 0x0001324002029836 */ /* 0x000fe40000000000 */
[----:B------:R-:W0:Y:S01]  /*7f00*/  MUFU.EX2 R61, R61 ;  /* 0x0000003d003d7308 */ /* 0x000e220000000800 */
[----:B--2---:R-:W-:-:S02]  /*7f10*/  FADD.FTZ R120, R60, R129 ;  /* 0x000000813c787221 */ /* 0x004fc40000010000 */
[----:B------:R-:W-:-:S04]  /*7f20*/  @!P1 PRMT R2, RZ, 0x654, R2 ;  /* 0x00000654ff029816 */ /* 0x000fc80000000002 */
[----:B------:R2:W-:Y:S01]  /*7f30*/  @!P1 SYNCS.ARRIVE.TRANS64.RED.A1T0 RZ, [R2+URZ], RZ ;  /* 0x000000ff02ff99a7 */ /* 0x0005e2000810043f */
[----:B------:R-:W3:Y:S01]  /*7f40*/  MUFU.EX2 R59, R59 ;  /* 0x0000003b003b7308 */ /* 0x000ee20000000800 */
[----:B-1----:R-:W-:-:S07]  /*7f50*/  FADD.FTZ R122, R58, R3 ;  /* 0x000000033a7a7221 */ /* 0x002fce0000010000 */
[----:B------:R-:W1:Y:S01]  /*7f60*/  MUFU.EX2 R64, R64 ;  /* 0x0000004000407308 */ /* 0x000e620000000800 */
[----:B0-----:R-:W-:-:S07]  /*7f70*/  FADD.FTZ R3, R61, R120 ;  /* 0x000000783d037221 */ /* 0x001fce0000010000 */
[----:B------:R-:W0:Y:S01]  /*7f80*/  MUFU.EX2 R62, R62 ;  /* 0x0000003e003e7308 */ /* 0x000e220000000800 */
[----:B---3--:R-:W-:-:S07]  /*7f90*/  FADD.FTZ R129, R59, R122 ;  /* 0x0000007a3b817221 */ /* 0x008fce0000010000 */
[----:B------:R-:W3:Y:S01]  /*7fa0*/  MUFU.EX2 R65, R65 ;  /* 0x0000004100417308 */ /* 0x000ee20000000800 */
[----:B-1----:R-:W-:-:S07]  /*7fb0*/  FADD.FTZ R120, R64, R3 ;  /* 0x0000000340787221 */ /* 0x002fce0000010000 */
        /* <DEDUP_REMOVED lines=16> */
[----:B-1----:R-:W-:-:S03]  /*80c0*/  FADD.FTZ R120, R96, R3 ;  /* 0x0000000360787221 */ /* 0x002fc60000010000 */
[----:B------:R-:W-:Y:S01]  /*80d0*/  FADD.FTZ R3, R101, R2 ;  /* 0x0000000265037221 */ /* 0x000fe20000010000 */
[----:B0-----:R-:W-:-:S01]  /*80e0*/  FADD.FTZ R2, R71, R120 ;  /* 0x0000007847027221 */ /* 0x001fc20000010000 */
[----:B------:R-:W-:Y:S06]  /*80f0*/  @!P0 BRA `(.L_x_1661) ;  /* 0x0000000000048947 */ /* 0x000fec0003800000 */
[----:B------:R-:W-:Y:S01]  /*8100*/  BPT.TRAP 0x1 ;  /* 0x000000040000795c */ /* 0x000fe20000300000 */
.L_x_1661:
[----:B------:R-:W-:Y:S01]  /*8110*/  UISETP.GT.AND UP0, UPT, UR23, UR22, UPT ;  /* 0x000000161700728c */ /* 0x000fe2000bf04270 */
[----:B------:R-:W-:Y:S01]  /*8120*/  F2FP.SATFINITE.E4M3.F32.PACK_AB_MERGE_C R10, R13, R10, RZ ;  /* 0x0000000a0d0a723e */ /* 0x000fe200048070ff */
[----:B------:R-:W-:Y:S01]  /*8130*/  UIADD3 UR6, UR11, 0x13260, URZ ;  /* 0x000132600b067890 */ /* 0x000fe2000fffe03f */
[----:B------:R-:W-:Y:S01]  /*8140*/  F2FP.SATFINITE.E4M3.F32.PACK_AB_MERGE_C R5, R118, R5, RZ ;  /* 0x000000057605723e */ /* 0x000fe200048070ff */
[----:B------:R-:W-:Y:S01]  /*8150*/  UIADD3 UR23, UR23, -0x1, URZ ;  /* 0xffffffff17177890 */ /* 0x000fe2000fffe03f */
[----:B------:R-:W-:Y:S01]  /*8160*/  F2FP.SATFINITE.E4M3.F32.PACK_AB_MERGE_C R8, R11, R8, RZ ;  /* 0x000000080b08723e */ /* 0x000fe200048070ff */
[----:B------:R-:W-:Y:S01]  /*8170*/  UPRMT UR6, UR44, 0x654, UR6 ;  /* 0x000006542c067896 */ /* 0x000fe20008000006 */
[----:B------:R-:W-:Y:S01]  /*8180*/  PLOP3.LUT P2, PT, PT, PT, UP0, 0x80, 0x0 ;  /* 0x000000000000781c */ /* 0x000fe20003f4f008 */
[----:B------:R-:W-:Y:S01]  /*8190*/  UMOV UR25, UR36 ;  /* 0x0000002400197c82 */ /* 0x000fe20008000000 */
[----:B------:R-:W-:Y:S01]  /*81a0*/  F2FP.SATFINITE.E4M3.F32.PACK_AB_MERGE_C R9, R9, R20, RZ ;  /* 0x000000140909723e */ /* 0x000fe200048070ff */
[----:B------:R-:W-:Y:S01]  /*81b0*/  UMOV UR24, UR37 ;  /* 0x0000002500187c82 */ /* 0x000fe20008000000 */
[----:B------:R-:W-:Y:S01]  /*81c0*/  F2FP.SATFINITE.E4M3.F32.PACK_AB_MERGE_C R104, R121, R104, RZ ;  /* 0x000000687968723e */ /* 0x000fe200048070ff */
[-C--:B------:R-:W-:Y:S01]  /*81d0*/  FMUL.FTZ R24, R24, R85.reuse ;  /* 0x0000005518187220 */ /* 0x080fe20000410000 */
[----:B------:R-:W-:Y:S01]  /*81e0*/  F2FP.SATFINITE.E4M3.F32.PACK_AB_MERGE_C R107, R107, R108, RZ ;  /* 0x0000006c6b6b723e */ /* 0x000fe200048070ff */
[----:B------:R-:W-:Y:S01]  /*81f0*/  FMUL.FTZ R25, R25, R85 ;  /* 0x0000005519197220 */ /* 0x000fe20000410000 */
[----:B------:R-:W-:Y:S01]  /*8200*/  F2FP.SATFINITE.E4M3.F32.PACK_AB_MERGE_C R110, R123, R110, RZ ;  /* 0x0000006e7b6e723e */ /* 0x000fe200048070ff */
[----:B------:R-:W-:Y:S01]  /*8210*/  SYNCS.ARRIVE.TRANS64.RED.A1T0 RZ, [UR6], RZ ;  /* 0x000000ffffff79a7 */ /* 0x000fe20008100406 */
        /* <DEDUP_REMOVED lines=62> */
[----:B------:R-:W-:-:S02]  /*8600*/  F2FP.SATFINITE.E4M3.F32.PACK_AB_MERGE_C R138, R78, R69, R84 ;  /* 0x000000454e8a723e */ /* 0x000fc40004807054 */
[----:B------:R-:W-:Y:S02]  /*8610*/  F2FP.SATFINITE.E4M3.F32.PACK_AB_MERGE_C R139, R67, R66, R71 ;  /* 0x00000042438b723e */ /* 0x000fe40004807047 */
[----:B------:R-:W-:Y:S01]  /*8620*/  MOV R6, R56 ;  /* 0x0000003800067202 */ /* 0x000fe20000000f00 */
[----:B------:R-:W-:Y:S06]  /*8630*/  @P2 BRA `(.L_x_1662) ;  /* 0xffffffc8003c2947 */ /* 0x000fec000383ffff */
.L_x_1652:
[----:B------:R-:W-:-:S13]  /*8640*/  ISETP.LE.AND P2, PT, RZ, UR23, PT ;  /* 0x00000017ff007c0c */ /* 0x000fda000bf43270 */
[----:B------:R-:W-:Y:S05]  /*8650*/  @!P2 BRA `(.L_x_1663) ;  /* 0x0000002c0020a947 */ /* 0x000fea0003800000 */
[----:B------:R-:W-:Y:S01]  /*8660*/  IMAD.MOV.U32 R6, RZ, RZ, R57 ;  /* 0x000000ffff067224 */ /* 0x000fe200078e0039 */
[----:B------:R-:W-:Y:S01]  /*8670*/  UMOV UR22, UR36 ;  /* 0x0000002400167c82 */ /* 0x000fe20008000000 */
[----:B------:R-:W-:Y:S01]  /*8680*/  IMAD.MOV.U32 R5, RZ, RZ, R56 ;  /* 0x000000ffff057224 */ /* 0x000fe200078e0038 */
[----:B------:R-:W-:Y:S01]  /*8690*/  UMOV UR21, UR37 ;  /* 0x0000002500157c82 */ /* 0x000fe20008000000 */
[----:B------:R-:W-:-:S05]  /*86a0*/  ULDC UR20, c[0x0][0x988] ;  /* 0x0002620000147ab9 */ /* 0x000fca0000000800 */
.L_x_1673:
[----:B------:R-:W-:-:S04]  /*86b0*/  UIADD3 UR37, UR21, 0x1, URZ ;  /* 0x0000000115257890 */ /* 0x000fc8000fffe03f */
[----:B------:R-:W-:-:S04]  /*86c0*/  UISETP.NE.AND UP0, UPT, UR37, 0x2, UPT ;  /* 0x000000022500788c */ /* 0x000fc8000bf05270 */
[----:B------:R-:W-:Y:S02]  /*86d0*/  USEL UR36, URZ, 0x1, UP0 ;  /* 0x000000013f247887 */ /* 0x000fe40008000000 */
[----:B------:R-:W-:Y:S02]  /*86e0*/  USEL UR37, UR37, URZ, UP0 ;  /* 0x0000003f25257287 */ /* 0x000fe40008000000 */
[----:B------:R-:W-:Y:S01]  /*86f0*/  ULOP3.LUT UR36, UR22, UR36, URZ, 0x3c, !UPT ;  /* 0x0000002416247292 */ /* 0x000fe2000f8e3c3f */
[----:B------:R-:W-:Y:S11]  /*8700*/  @!P0 BRA `(.L_x_1664) ;  /* 0x0000000000048947 */ /* 0x000ff60003800000 */
[----:B------:R-:W-:Y:S01]  /*8710*/  BPT.TRAP 0x1 ;  /* 0x000000040000795c */ /* 0x000fe20000300000 */
.L_x_1664:
[----:B------:R-:W-:Y:S01]  /*8720*/  ULEA UR6, UR37, UR45, 0x3 ;  /* 0x0000002d25067291 */ /* 0x000fe2000f8e183f */
[----:B------:R-:W-:-:S05]  /*8730*/  IMAD.U32 R7, RZ, RZ, UR36 ;  /* 0x00000024ff077e24 */ /* 0x000fca000f8e00ff */
[----:B------:R-:W-:-:S04]  /*8740*/  SHF.L.U32 R7, R7, 0x1f, RZ ;  /* 0x0000001f07077819 */ /* 0x000fc800000006ff */
[----:B------:R0:W1:Y:S01]  /*8750*/  SYNCS.PHASECHK.TRANS64.TRYWAIT P2, [UR6+0x13230], R7 ;  /* 0x01323007ff0075a7 */ /* 0x0000620008040146 */
[----:B------:R-:W-:Y:S05]  /*8760*/  @!P0 BRA `(.L_x_1665) ;  /* 0x0000000000048947 */ /* 0x000fea0003800000 */
[----:B------:R-:W-:Y:S01]  /*8770*/  BPT.TRAP 0x1 ;  /* 0x000000040000795c */ /* 0x000fe20000300000 */
.L_x_1665:
[----:B-1----:R-:W-:Y:S05]  /*8780*/  @P2 BRA `(.L_x_1666) ;  /* 0x0000000000082947 */ /* 0x002fea0003800000 */
[----:B------:R-:W1:Y:S02]  /*8790*/  SYNCS.PHASECHK.TRANS64.TRYWAIT P2, [UR6+0x13230], R7 ;  /* 0x01323007ff0075a7 */ /* 0x000e640008040146 */
[----:B-1----:R-:W-:Y:S05]  /*87a0*/  @!P2 BRA `(.L_x_1667) ;  /* 0x0000009400a8a947 */ /* 0x002fea0003800000 */
.L_x_1666:
        /* <DEDUP_REMOVED lines=64> */
.L_x_1668:
[----:B------:R-:W-:Y:S01]  /*8bb0*/  ULEA UR11, UR21, UR45, 0x3 ;  /* 0x0000002d150b7291 */ /* 0x000fe2000f8e183f */
[----:B01----:R-:W-:-:S05]  /*8bc0*/  IMAD.U32 R7, RZ, RZ, UR22 ;  /* 0x00000016ff077e24 */ /* 0x003fca000f8e00ff */
[----:B------:R-:W-:-:S04]  /*8bd0*/  SHF.L.U32 R7, R7, 0x1f, RZ ;  /* 0x0000001f07077819 */ /* 0x000fc800000006ff */
[----:B------:R0:W1:Y:S01]  /*8be0*/  SYNCS.PHASECHK.TRANS64.TRYWAIT P2, [UR11+0x13250], R7 ;  /* 0x01325007ff0075a7 */ /* 0x000062000804014b */
[----:B------:R-:W-:Y:S05]  /*8bf0*/  @!P0 BRA `(.L_x_1669) ;  /* 0x0000000000048947 */ /* 0x000fea0003800000 */
[----:B------:R-:W-:Y:S01]  /*8c00*/  BPT.TRAP 0x1 ;  /* 0x000000040000795c */ /* 0x000fe20000300000 */
.L_x_1669:
[----:B-1----:R-:W-:Y:S05]  /*8c10*/  @P2 BRA `(.L_x_1670) ;  /* 0x0000000000082947 */ /* 0x002fea0003800000 */
[----:B------:R-:W1:Y:S02]  /*8c20*/  SYNCS.PHASECHK.TRANS64.TRYWAIT P2, [UR11+0x13250], R7 ;  /* 0x01325007ff0075a7 */ /* 0x000e64000804014b */
[----:B-1----:R-:W-:Y:S05]  /*8c30*/  @!P2 BRA `(.L_x_1671) ;  /* 0x00000090009ca947 */ /* 0x002fea0003800000 */
.L_x_1670:
[C---:B-1----:R-:W-:Y:S01]  /*8c40*/  FMUL.FTZ R8, R0.reuse, R120 ;  /* 0x0000007800087220 */ /* 0x042fe20000410000 */
[C---:B------:R-:W-:Y:S01]  /*8c50*/  FMUL.FTZ R9, R0.reuse, R122 ;  /* 0x0000007a00097220 */ /* 0x040fe20000410000 */
[C---:B0-----:R-:W-:Y:S01]  /*8c60*/  FMUL.FTZ R7, R0.reuse, R121 ;  /* 0x0000007900077220 */ /* 0x041fe20000410000 */
        /* <DEDUP_REMOVED lines=25> */
[----:B------:R-:W-:Y:S01]  /*8e00*/  USHF.R.U32.HI UR6, URZ, 0x4, UR6 ;  /* 0x000000043f067899 */ /* 0x000fe20008011606 */
[C---:B------:R-:W-:Y:S01]  /*8e10*/  FMUL.FTZ R111, R0.reuse, R111 ;  /* 0x0000006f006f7220 */ /* 0x040fe20000410000 */
[----:B------:R-:W0:Y:S01]  /*8e20*/  MUFU.TANH R10, R10 ;  /* 0x0000000a000a7308 */ /* 0x000e220000002400 */
[----:B-1----:R-:W-:Y:S01]  /*8e30*/  FMNMX.FTZ R125, R9, R6, !PT ;  /* 0x00000006097d7209 */ /* 0x002fe20007810000 */
[----:B------:R-:W-:Y:S01]  /*8e40*/  ULOP3.LUT UR6, UR6, 0x3fff, URZ, 0xc0, !UPT ;  /* 0x00003fff06067892 */ /* 0x000fe2000f8ec03f */
[C---:B------:R-:W-:Y:S01]  /*8e50*/  FMUL.FTZ R112, R0.reuse, R112 ;  /* 0x0000007000707220 */ /* 0x040fe20000410000 */
[C---:B------:R-:W-:Y:S01]  /*8e60*/  FMUL.FTZ R114, R0.reuse, R114 ;  /* 0x0000007200727220 */ /* 0x040fe20000410000 */
[C---:B------:R-:W-:Y:S01]  /*8e70*/  FMUL.FTZ R113, R0.reuse, R113 ;  /* 0x0000007100717220 */ /* 0x040fe20000410000 */
[----:B------:R-:W-:Y:S01]  /*8e80*/  ULOP3.LUT UR6, UR6, 0x10000, URZ, 0xfc, !UPT ;  /* 0x0001000006067892 */ /* 0x000fe2000f8efc3f */
[C---:B------:R-:W-:Y:S01]  /*8e90*/  FMUL.FTZ R115, R0.reuse, R115 ;  /* 0x0000007300737220 */ /* 0x040fe20000410000 */
[----:B------:R-:W1:Y:S01]  /*8ea0*/  MUFU.TANH R11, R11 ;  /* 0x0000000b000b7308 */ /* 0x000e620000002400 */
[----:B--2---:R-:W-:Y:S01]  /*8eb0*/  FMNMX.FTZ R126, R7, R126, !PT ;  /* 0x0000007e077e7209 */ /* 0x004fe20007810000 */
[----:B------:R-:W-:Y:S01]  /*8ec0*/  UIMAD UR10, UR21, 0x280, UR6 ;  /* 0x00000280150a78a4 */ /* 0x000fe2000f8e0206 */
[C---:B------:R-:W-:Y:S01]  /*8ed0*/  FMUL.FTZ R116, R0.reuse, R116 ;  /* 0x0000007400747220 */ /* 0x040fe20000410000 */
[----:B------:R-:W-:Y:S01]  /*8ee0*/  WARPGROUP.ARRIVE ;  /* 0x00000000000079c5 */ /* 0x000fe20000000000 */
[C---:B------:R-:W-:Y:S01]  /*8ef0*/  FMUL.FTZ R118, R0.reuse, R118 ;  /* 0x0000007600767220 */ /* 0x040fe20000410000 */
[----:B------:R-:W-:Y:S01]  /*8f00*/  FMUL.FTZ R117, R0, R117 ;  /* 0x0000007500757220 */ /* 0x000fe20000410000 */
[----:B------:R-:W-:Y:S01]  /*8f10*/  UMOV UR7, 0xc0000010 ;  /* 0xc000001000077882 */ /* 0x000fe20000000000 */
[----:B------:R-:W2:Y:S01]  /*8f20*/  MUFU.TANH R13, R13 ;  /* 0x0000000d000d7308 */ /* 0x000ea20000002400 */
[----:B0-----:R-:W-:Y:S01]  /*8f30*/  FMNMX.FTZ R128, R10, R125, !PT ;  /* 0x0000007d0a807209 */ /* 0x001fe20007810000 */
[----:B------:R-:W-:Y:S01]  /*8f40*/  UMOV UR6, UR10 ;  /* 0x0000000a00067c82 */ /* 0x000fe20008000000 */
[C---:B------:R-:W-:Y:S01]  /*8f50*/  FMUL.FTZ R119, R0.reuse, R119 ;  /* 0x0000007700777220 */ /* 0x040fe20000410000 */
[C---:B------:R-:W-:Y:S01]  /*8f60*/  FMUL.FTZ R88, R0.reuse, R88 ;  /* 0x0000005800587220 */ /* 0x040fe20000410000 */
[----:B------:R-:W-:Y:S01]  /*8f70*/  QGMMA.64x64x32.F32.E4M3.E4M3 R24, R152, gdesc[UR4], R24, gsb0 ;  /* 0x00e0000498187df3 */ /* 0x000fe20008000818 */
        /* <DEDUP_REMOVED lines=45> */
[----:B------:R-:W-:Y:S01]  /*9250*/  UIADD3 UR6, UR10, 0x80, URZ ;  /* 0x000000800a067890 */ /* 0x000fe2000fffe03f */
[C---:B------:R-:W-:Y:S01]  /*9260*/  FMUL.FTZ R58, R0.reuse, R58 ;  /* 0x0000003a003a7220 */ /* 0x040fe20000410000 */
[C---:B------:R-:W-:Y:S01]  /*9270*/  FMUL.FTZ R59, R0.reuse, R59 ;  /* 0x0000003b003b7220 */ /* 0x040fe20000410000 */
[----:B------:R-:W-:Y:S01]  /*9280*/  FMUL.FTZ R60, R0, R60 ;  /* 0x0000003c003c7220 */ /* 0x000fe20000410000 */
[----:B------:R-:W-:Y:S01]  /*9290*/  UMOV UR7, 0xc0000010 ;  /* 0xc000001000077882 */ /* 0x000fe20000000000 */
        /* <DEDUP_REMOVED lines=14> */
[----:B------:R-:W-:-:S02]  /*9380*/  FMUL.FTZ R71, R0, R71 ;  /* 0x0000004700477220 */ /* 0x000fc40000410000 */
        /* <DEDUP_REMOVED lines=62> */
[----:B------:R-:W-:Y:S01]  /*9770*/  QGMMA.64x64x32.F32.E4M3.E4M3 R24, R140, gdesc[UR4], R24, gsb0 ;  /* 0x00e000048c187df3 */ /* 0x000fe20008000818 */
[----:B------:R-:W-:Y:S01]  /*9780*/  UIADD3 UR6, UR10, 0x200, URZ ;  /* 0x000002000a067890 */ /* 0x000fe2000fffe03f */
[----:B------:R-:W-:-:S04]  /*9790*/  UMOV UR7, 0xc0000010 ;  /* 0xc000001000077882 */ /* 0x000fc80000000000 */
        /* <DEDUP_REMOVED lines=24> */
[----:B------:R-:W-:Y:S06]  /*9920*/  QGMMA.64x64x32.F32.E4M3.E4M3 R24, R136, gdesc[UR4], R24, gsb0 ;  /* 0x00e0000488187df3 */ /* 0x000fec0008000818 */
        /* <DEDUP_REMOVED lines=20> */
[----:B------:R-:W-:-:S06]  /*9a70*/  WARPGROUP.DEPBAR.LE gsb0, 0x0 ;  /* 0x00008000000079c5 */ /* 0x000fcc0000010000 */
        /* <DEDUP_REMOVED lines=40> */
[----:B0-----:R-:W-:-:S05]  /*9d00*/  FMNMX.FTZ R127, R69, R56, !PT ;  /* 0x00000038457f7209 */ /* 0x001fca0007810000 */
[----:B------:R-:W0:Y:S01]  /*9d10*/  SHFL.BFLY PT, R56, R127, 0x2, 0x1f ;  /* 0x0c401f007f387f89 */ /* 0x000e2200000e0000 */
[----:B-1----:R-:W-:-:S05]  /*9d20*/  FMNMX.FTZ R128, R71, R128, !PT ;  /* 0x0000008047807209 */ /* 0x002fca0007810000 */
[----:B------:R-:W1:Y:S01]  /*9d30*/  SHFL.BFLY PT, R57, R128, 0x2, 0x1f ;  /* 0x0c401f0080397f89 */ /* 0x000e6200000e0000 */
[----:B0-----:R-:W-:Y:S01]  /*9d40*/  FMNMX.FTZ R129, R127, R56, !PT ;  /* 0x000000387f817209 */ /* 0x001fe20007810000 */
[----:B------:R-:W-:-:S04]  /*9d50*/  IMAD.U32 R127, RZ, RZ, UR20 ;  /* 0x00000014ff7f7e24 */ /* 0x000fc8000f8e00ff */
[----:B------:R-:W0:Y:S01]  /*9d60*/  SHFL.BFLY PT, R56, R129, 0x1, 0x1f ;  /* 0x0c201f0081387f89 */ /* 0x000e2200000e0000 */
[----:B-1----:R-:W-:-:S05]  /*9d70*/  FMNMX.FTZ R130, R128, R57, !PT ;  /* 0x0000003980827209 */ /* 0x002fca0007810000 */
[----:B------:R-:W1:Y:S01]  /*9d80*/  SHFL.BFLY PT, R57, R130, 0x1, 0x1f ;  /* 0x0c201f0082397f89 */ /* 0x000e6200000e0000 */
[----:B0-----:R-:W-:-:S05]  /*9d90*/  FMNMX.FTZ R56, R129, R56, !PT ;  /* 0x0000003881387209 */ /* 0x001fca0007810000 */
[C---:B------:R-:W-:Y:S01]  /*9da0*/  FADD.FTZ R5, -R56.reuse, R5 ;  /* 0x0000000538057221 */ /* 0x040fe20000010100 */
[----:B------:R-:W-:-:S01]  /*9db0*/  FFMA.FTZ R127, R56, R127, -8 ;  /* 0xc1000000387f7423 */ /* 0x000fc2000001007f */
[----:B-1----:R-:W-:Y:S02]  /*9dc0*/  FMNMX.FTZ R57, R130, R57, !PT ;  /* 0x0000003982397209 */ /* 0x002fe40007810000 */
[----:B------:R-:W-:Y:S01]  /*9dd0*/  FMUL.FTZ R128, R5, UR20 ;  /* 0x0000001405807c20 */ /* 0x000fe20008410000 */
[--C-:B------:R-:W-:Y:S01]  /*9de0*/  FFMA.FTZ R129, R8, UR20, -R127.reuse ;  /* 0x0000001408817c23 */ /* 0x100fe2000801087f */
[----:B------:R-:W-:-:S01]  /*9df0*/  FFMA.FTZ R8, R7, UR20, -R127 ;  /* 0x0000001407087c23 */ /* 0x000fc2000801087f */
[----:B------:R-:W-:Y:S01]  /*9e00*/  FFMA.FTZ R7, R11, UR20, -R127 ;  /* 0x000000140b077c23 */ /* 0x000fe2000801087f */
[----:B------:R-:W-:-:S01]  /*9e10*/  FADD.FTZ R5, -R57, R6 ;  /* 0x0000000639057221 */ /* 0x000fc20000010100 */
[--C-:B------:R-:W-:Y:S01]  /*9e20*/  FFMA.FTZ R11, R15, UR20, -R127.reuse ;  /* 0x000000140f0b7c23 */ /* 0x100fe2000801087f */
[----:B------:R0:W-:Y:S01]  /*9e30*/  MUFU.EX2 R6, R128 ;  /* 0x0000008000067308 */ /* 0x0001e20000000800 */
[----:B------:R-:W-:-:S01]  /*9e40*/  FFMA.FTZ R15, R121, UR20, -R127 ;  /* 0x00000014790f7c23 */ /* 0x000fc2000801087f */
[--C-:B------:R-:W-:Y:S01]  /*9e50*/  FFMA.FTZ R121, R125, UR20, -R127.reuse ;  /* 0x000000147d797c23 */ /* 0x100fe2000801087f */
[----:B------:R-:W-:Y:S01]  /*9e60*/  FMUL.FTZ R5, R5, UR20 ;  /* 0x0000001405057c20 */ /* 0x000fe20008410000 */
[--C-:B------:R-:W-:Y:S01]  /*9e70*/  FFMA.FTZ R12, R12, UR20, -R127.reuse ;  /* 0x000000140c0c7c23 */ /* 0x100fe2000801087f */
[----:B------:R-:W-:-:S01]  /*9e80*/  FFMA.FTZ R20, R20, UR20, -R127 ;  /* 0x0000001414147c23 */ /* 0x000fc2000801087f */
[--C-:B------:R-:W-:Y:S01]  /*9e90*/  FFMA.FTZ R122, R122, UR20, -R127.reuse ;  /* 0x000000147a7a7c23 */ /* 0x100fe2000801087f */
[----:B------:R-:W-:-:S01]  /*9ea0*/  FFMA.FTZ R104, R104, UR20, -R127 ;  /* 0x0000001468687c23 */ /* 0x000fc2000801087f */
[----:B------:R-:W1:Y:S01]  /*9eb0*/  MUFU.EX2 R129, R129 ;  /* 0x0000008100817308 */ /* 0x000e620000000800 */
[----:B0-----:R-:W-:-:S02]  /*9ec0*/  IMAD.U32 R128, RZ, RZ, UR20 ;  /* 0x00000014ff807e24 */ /* 0x001fc4000f8e00ff */
[--C-:B------:R-:W-:Y:S01]  /*9ed0*/  FFMA.FTZ R105, R105, UR20, -R127.reuse ;  /* 0x0000001469697c23 */ /* 0x100fe2000801087f */
[----:B------:R-:W-:-:S01]  /*9ee0*/  FFMA.FTZ R108, R108, UR20, -R127 ;  /* 0x000000146c6c7c23 */ /* 0x000fc2000801087f */
[----:B------:R-:W-:Y:S01]  /*9ef0*/  FFMA.FTZ R109, R109, UR20, -R127 ;  /* 0x000000146d6d7c23 */ /* 0x000fe2000801087f */
[----:B------:R-:W-:-:S01]  /*9f00*/  FFMA.FTZ R125, R57, R128, -8 ;  /* 0xc1000000397d7423 */ /* 0x000fc20000010080 */
        /* <DEDUP_REMOVED lines=11> */
[----:B-1----:R-:W-:-:S01]  /*9fc0*/  FFMA.FTZ R3, R6, R3, R129 ;  /* 0x0000000306037223 */ /* 0x002fc20000010081 */
[----:B------:R-:W-:Y:S01]  /*9fd0*/  FFMA.FTZ R123, R124, UR20, -R125 ;  /* 0x000000147c7b7c23 */ /* 0x000fe2000801087d */
        /* <DEDUP_REMOVED lines=31> */
[----:B------:R-:W-:Y:S01]  /*a1d0*/  FFMA.FTZ R69, R69, UR20, -R127 ;  /* 0x0000001445457c23 */ /* 0x000fe2000801087f */
        /* <DEDUP_REMOVED lines=41> */
[----:B------:R-:W-:-:S04]  /*a470*/  FFMA.FTZ R71, R71, UR20, -R125 ;  /* 0x0000001447477c23 */ /* 0x000fc8000801087d */
        /* <DEDUP_REMOVED lines=106> */
[----:B------:R-:W-:-:S06]  /*ab20*/  IMAD.U32 R127, RZ, RZ, UR37 ;  /* 0x00000025ff7f7e24 */ /* 0x000fcc000f8e00ff */
[----:B------:R-:W0:Y:S01]  /*ab30*/  MUFU.EX2 R121, R121 ;  /* 0x0000007900797308 */ /* 0x000e220000000800 */
[----:B-1----:R-:W-:-:S01]  /*ab40*/  FADD.FTZ R130, R85, R2 ;  /* 0x0000000255827221 */ /* 0x002fc20000010000 */
[----:B------:R-:W-:-:S05]  /*ab50*/  @!P1 LEA R2, R127, UR45, 0x3 ;  /* 0x0000002d7f029c11 */ /* 0x000fca000f8e18ff */
[----:B------:R-:W-:Y:S01]  /*ab60*/  @!P1 VIADD R2, R2, 0x13240 ;  /* 0x0001324002029836 */ /* 0x000fe20000000000 */
[----:B------:R-:W1:Y:S01]  /*ab70*/  MUFU.EX2 R58, R58 ;  /* 0x0000003a003a7308 */ /* 0x000e620000000800 */
[----:B--2---:R-:W-:-:S03]  /*ab80*/  FADD.FTZ R3, R87, R124 ;  /* 0x0000007c57037221 */ /* 0x004fc60000010000 */
[----:B------:R-:W-:-:S04]  /*ab90*/  @!P1 PRMT R2, RZ, 0x654, R2 ;  /* 0x00000654ff029816 */ /* 0x000fc80000000002 */
[----:B------:R-:W2:Y:S01]  /*aba0*/  MUFU.EX2 R126, R126 ;  /* 0x0000007e007e7308 */ /* 0x000ea20000000800 */
[----:B0-----:R-:W-:-:S01]  /*abb0*/  FADD.FTZ R127, R121, R130 ;  /* 0x00000082797f7221 */ /* 0x001fc20000010000 */
[----:B------:R0:W-:Y:S06]  /*abc0*/  @!P1 SYNCS.ARRIVE.TRANS64.RED.A1T0 RZ, [R2+URZ], RZ ;  /* 0x000000ff02ff99a7 */ /* 0x0001ec000810043f */
        /* <DEDUP_REMOVED lines=25> */
[----:B-1----:R-:W-:-:S01]  /*ad60*/  FADD.FTZ R124, R70, R125 ;  /* 0x0000007d467c7221 */ /* 0x002fc20000010000 */
[----:B0-----:R-:W-:-:S03]  /*ad70*/  FADD.FTZ R3, R69, R2 ;  /* 0x0000000245037221 */ /* 0x001fc60000010000 */
[----:B--2---:R-:W-:Y:S01]  /*ad80*/  FADD.FTZ R2, R71, R124 ;  /* 0x0000007c47027221 */ /* 0x004fe20000010000 */
[----:B------:R-:W-:Y:S06]  /*ad90*/  @!P0 BRA `(.L_x_1672) ;  /* 0x0000000000048947 */ /* 0x000fec0003800000 */
[----:B------:R-:W-:Y:S01]  /*ada0*/  BPT.TRAP 0x1 ;  /* 0x000000040000795c */ /* 0x000fe20000300000 */
.L_x_1672:
        /* <DEDUP_REMOVED lines=83> */
.L_x_1663:
[----:B------:R-:W-:Y:S06]  /*b2e0*/  BAR.ARV 0x8, 0x1a0 ;  /* 0x0206800000007b1d */ /* 0x000fec0000002000 */
[----:B------:R-:W-:Y:S05]  /*b2f0*/  @!P0 BRA `(.L_x_1674) ;  /* 0x0000000000048947 */ /* 0x000fea0003800000 */
[----:B------:R-:W-:Y:S01]  /*b300*/  BPT.TRAP 0x1 ;  /* 0x000000040000795c */ /* 0x000fe20000300000 */
.L_x_1674:
[----:B------:R-:W-:Y:S01]  /*b310*/  ULEA UR14, UR37, UR45, 0x3 ;  /* 0x0000002d250e7291 */ /* 0x000fe2000f8e183f */
[----:B------:R-:W-:-:S04]  /*b320*/  MOV R0, UR36 ;  /* 0x0000002400007c02 */ /* 0x000fc80008000f00 */
[----:B------:R-:W-:-:S04]  /*b330*/  SHF.L.U32 R0, R0, 0x1f, RZ ;  /* 0x0000001f00007819 */ /* 0x000fc800000006ff */
[----:B------:R0:W1:Y:S01]  /*b340*/  SYNCS.PHASECHK.TRANS64.TRYWAIT P1, [UR14+0x13250], R0 ;  /* 0x01325000ff0075a7 */ /* 0x000062000802014e */
[----:B------:R-:W-:Y:S05]  /*b350*/  @!P0 BRA `(.L_x_1675) ;  /* 0x0000000000048947 */ /* 0x000fea0003800000 */
[----:B------:R-:W-:Y:S01]  /*b360*/  BPT.TRAP 0x1 ;  /* 0x000000040000795c */ /* 0x000fe20000300000 */
.L_x_1675:
[----:B-1----:R-:W-:Y:S05]  /*b370*/  @P1 BRA `(.L_x_1676) ;  /* 0x0000000000081947 */ /* 0x002fea0003800000 */
[----:B------:R-:W1:Y:S02]  /*b380*/  SYNCS.PHASECHK.TRANS64.TRYWAIT P1, [UR14+0x13250], R0 ;  /* 0x01325000ff0075a7 */ /* 0x000e64000802014e */
[----:B-1----:R-:W-:Y:S05]  /*b390*/  @!P1 BRA `(.L_x_1677) ;  /* 0x0000006800dc9947 */ /* 0x002fea0003800000 */
.L_x_1676:
        /* <DEDUP_REMOVED lines=10> */
[----:B------:R-:W-:Y:S01]  /*b440*/  @UP0 ULDC.64 UR10, c[0x0][0x9c8] ;  /* 0x00027200000a0ab9 */ /* 0x000fe20000000a00 */
[----:B------:R-:W-:Y:S02]  /*b450*/  @UP0 USHF.R.S32.HI UR7, URZ, 0x1f, UR43 ;  /* 0x0000001f3f070899 */ /* 0x000fe4000801142b */
[----:B------:R-:W-:Y:S01]  /*b460*/  @UP0 UIMAD UR6, UR39, UR10, URZ ;  /* 0x0000000a270602a4 */ /* 0x000fe2000f8e023f */
[----:B------:R-:W-:Y:S01]  /*b470*/  @UP0 ULDC.64 UR12, c[0x0][0x9d0] ;  /* 0x00027400000c0ab9 */ /* 0x000fe20000000a00 */
[----:B------:R-:W-:Y:S02]  /*b480*/  @UP0 UIMAD.WIDE.U32 UR8, UR38, UR10, URZ ;  /* 0x0000000a260802a5 */ /* 0x000fe4000f8e003f */
[----:B------:R-:W-:Y:S02]  /*b490*/  @UP0 UIMAD UR6, UR38, UR11, UR6 ;  /* 0x0000000b260602a4 */ /* 0x000fe4000f8e0206 */
[----:B------:R-:W-:Y:S02]  /*b4a0*/  UIMAD UR10, UR37, 0x280, UR45 ;  /* 0x00000280250a78a4 */ /* 0x000fe4000f8e022d */
[----:B------:R-:W-:-:S02]  /*b4b0*/  @UP0 UIMAD UR7, UR7, UR12, URZ ;  /* 0x0000000c070702a4 */ /* 0x000fc4000f8e023f */
[----:B------:R-:W-:Y:S02]  /*b4c0*/  @UP0 UIADD3 UR9, UR9, UR6, URZ ;  /* 0x0000000609090290 */ /* 0x000fe4000fffe03f */
[----:B------:R-:W-:Y:S01]  /*b4d0*/  @UP0 UIMAD UR11, UR43, UR13, UR7 ;  /* 0x0000000d2b0b02a4 */ /* 0x000fe2000f8e0207 */
[----:B------:R-:W-:Y:S02]  /*b4e0*/  UMOV UR6, UR10 ;  /* 0x0000000a00067c82 */ /* 0x000fe40008000000 */
[----:B------:R-:W-:Y:S02]  /*b4f0*/  UMOV UR7, 0xc0000010 ;  /* 0xc000001000077882 */ /* 0x000fe40000000000 */
[----:B------:R-:W-:Y:S01]  /*b500*/  QGMMA.64x64x32.F32.E4M3.E4M3 R24, R152, gdesc[UR4], R24, gsb0 ;  /* 0x00e0000498187df3 */ /* 0x000fe20008000818 */
[----:B------:R-:W-:-:S04]  /*b510*/  @UP0 UIMAD.WIDE.U32 UR6, UR43, UR12, UR8 ;  /* 0x0000000c2b0602a5 */ /* 0x000fc8000f8e0008 */
[----:B------:R-:W-:Y:S02]  /*b520*/  @UP0 UIADD3 UR7, UR7, UR11, URZ ;  /* 0x0000000b07070290 */ /* 0x000fe4000fffe03f */
[----:B------:R-:W-:-:S04]  /*b530*/  @UP0 ULEA UR4, UP1, UR6, UR4, 0x2 ;  /* 0x0000000406040291 */ /* 0x000fc8000f82103f */
[----:B------:R-:W-:Y:S02]  /*b540*/  @UP0 ULEA.HI.X UR5, UR6, UR5, UR7, 0x2, UP1 ;  /* 0x0000000506050291 */ /* 0x000fe400088f1407 */
[----:B------:R-:W-:-:S04]  /*b550*/  IMAD.U32 R4, RZ, RZ, UR4 ;  /* 0x00000004ff047e24 */ /* 0x000fc8000f8e00ff */
[----:B-1----:R-:W-:Y:S01]  /*b560*/  IMAD.U32 R5, RZ, RZ, UR5 ;  /* 0x00000005ff057e24 */ /* 0x002fe2000f8e00ff */
[----:B------:R-:W-:-:S04]  /*b570*/  UIADD3 UR4, UR10, 0x80, URZ ;  /* 0x000000800a047890 */ /* 0x000fc8000fffe03f */
[----:B------:R1:W2:Y:S01]  /*b580*/  @P1 LDG.E R6, desc[UR52][R4.64] ;  /* 0x0000003404061981 */ /* 0x0002a2000c1e1900 */
        /* <DEDUP_REMOVED lines=14> */
[----:B0-----:R-:W0:Y:S04]  /*b670*/  SHFL.BFLY PT, R0, R3, 0x2, 0x1f ;  /* 0x0c401f0003007f89 */ /* 0x001e2800000e0000 */
[----:B------:R-:W3:Y:S01]  /*b680*/  SHFL.BFLY PT, R7, R2, 0x2, 0x1f ;  /* 0x0c401f0002077f89 */ /* 0x000ee200000e0000 */
[----:B------:R-:W-:Y:S02]  /*b690*/  WARPGROUP.DEPBAR.LE gsb0, 0x0 ;  /* 0x00008000000079c5 */ /* 0x000fe40000010000 */
[----:B------:R-:W-:-:S06]  /*b6a0*/  WARPGROUP.ARRIVE ;  /* 0x00000000000079c5 */ /* 0x000fcc0000000000 */
[----:B------:R-:W-:Y:S01]  /*b6b0*/  QGMMA.64x64x32.F32.E4M3.E4M3 R24, R140, gdesc[UR4], R24, gsb0 ;  /* 0x00e000048c187df3 */ /* 0x000fe20008000818 */
[----:B0-----:R-:W-:-:S01]  /*b6c0*/  FADD.FTZ R0, R0, R3 ;  /* 0x0000000300007221 */ /* 0x001fc20000010000 */
[----:B------:R-:W-:Y:S01]  /*b6d0*/  UIADD3 UR10, UR10, 0x200, URZ ;  /* 0x000002000a0a7890 */ /* 0x000fe2000fffe03f */
[----:B---3--:R-:W-:-:S01]  /*b6e0*/  FADD.FTZ R7, R7, R2 ;  /* 0x0000000207077221 */ /* 0x008fc20000010000 */
[----:B------:R-:W-:Y:S02]  /*b6f0*/  UMOV UR11, 0xc0000010 ;  /* 0xc0000010000b7882 */ /* 0x000fe40000000000 */
[----:B-1----:R-:W0:Y:S04]  /*b700*/  SHFL.BFLY PT, R5, R0, 0x1, 0x1f ;  /* 0x0c201f0000057f89 */ /* 0x002e2800000e0000 */
        /* <DEDUP_REMOVED lines=17> */
[----:B------:R-:W3:Y:S01]  /*b820*/  @P1 MUFU.RCP R7, R9 ;  /* 0x0000000900071308 */ /* 0x000ee20000001000 */
        /* <DEDUP_REMOVED lines=10> */
[-C--:B--2---:R-:W-:Y:S01]  /*b8d0*/  FMUL.FTZ R3, R3, R6.reuse ;  /* 0x0000000603037220 */ /* 0x084fe20000410000 */
[----:B---3--:R-:W-:Y:S01]  /*b8e0*/  FMUL.FTZ R4, R7, R6 ;  /* 0x0000000607047220 */ /* 0x008fe20000410000 */
[----:B------:R-:W-:-:S02]  /*b8f0*/  WARPGROUP.DEPBAR.LE gsb0, 0x0 ;  /* 0x00008000000079c5 */ /* 0x000fc40000010000 */
[----:B------:R-:W-:Y:S05]  /*b900*/  @!P0 BRA `(.L_x_1678) ;  /* 0x0000000000048947 */ /* 0x000fea0003800000 */
[----:B------:R-:W-:Y:S01]  /*b910*/  BPT.TRAP 0x1 ;  /* 0x000000040000795c */ /* 0x000fe20000300000 */
.L_x_1678:
        /* <DEDUP_REMOVED lines=42> */
.L_x_1645:
[----:B------:R-:W0:Y:S01]  /*bbc0*/  S2R R4, SR_CgaCtaId ;  /* 0x0000000000047919 */ /* 0x000e220000008800 */
[----:B------:R-:W-:Y:S01]  /*bbd0*/  MOV R3, 0x400 ;  /* 0x0000040000037802 */ /* 0x000fe20000000f00 */
[----:B------:R-:W-:Y:S01]  /*bbe0*/  BSSY B0, `(.L_x_1679) ;  /* 0x00001c8000007945 */ /* 0x000fe20003800000 */
[----:B------:R-:W-:Y:S02]  /*bbf0*/  BAR.SYNC.DEFER_BLOCKING 0x5, 0x200 ;  /* 0x0148000000007b1d */ /* 0x000fe40000010000 */
[----:B0-----:R-:W-:-:S05]  /*bc00*/  LEA R3, R4, R3, 0x18 ;  /* 0x0000000304037211 */ /* 0x001fca00078ec0ff */
[----:B------:R-:W0:Y:S02]  /*bc10*/  LDS.128 R28, [R3+0x132d0] ;  /* 0x0132d000031c7984 */ /* 0x000e240000000c00 */
[----:B0-----:R-:W-:Y:S02]  /*bc20*/  R2UR UR50, R29 ;  /* 0x000000001d3272ca */ /* 0x001fe400000e0000 */
[----:B------:R-:W-:Y:S01]  /*bc30*/  R2UR UR43, R30 ;  /* 0x000000001e2b72ca */ /* 0x000fe200000e0000 */
[----:B------:R-:W-:Y:S06]  /*bc40*/  BAR.ARV 0x4, 0x200 ;  /* 0x0108000000007b1d */ /* 0x000fec0000002000 */
[----:B------:R-:W-:Y:S08]  /*bc50*/  @P0 BRA `(.L_x_1680) ;  /* 0x00000010008c0947 */ /* 0x000ff00003800000 */
[----:B------:R-:W0:Y:S01]  /*bc60*/  S2R R35, SR_TID.X ;  /* 0x0000000000237919 */ /* 0x000e220000002100 */
[----:B------:R-:W-:Y:S01]  /*bc70*/  ULDC.64 UR4, c[0x4][0x38] ;  /* 0x01000e0000047ab9 */ /* 0x000fe20000000a00 */
[----:B------:R-:W1:Y:S01]  /*bc80*/  S2R R30, SR_SWINHI ;  /* 0x00000000001e7919 */ /* 0x000e620000002f00 */
[----:B------:R-:W-:Y:S01]  /*bc90*/  F2FP.BF16.F32.PACK_AB R9, R9, R10 ;  /* 0x0000000a0909723e */ /* 0x000fe200000010ff */
[----:B------:R-:W-:Y:S01]  /*bca0*/  ULDC.64 UR6, c[0x0][0xbe0] ;  /* 0x0002f80000067ab9 */ /* 0x000fe20000000a00 */
[----:B0-----:R-:W-:-:S05]  /*bcb0*/  IMAD.SHL.U32 R4, R35, 0x4, RZ ;  /* 0x0000000423047824 */ /* 0x001fca00078e00ff */
[----:B------:R-:W-:-:S04]  /*bcc0*/  LOP3.LUT R4, R4, 0xc, RZ, 0xc0, !PT ;  /* 0x0000000c04047812 */ /* 0x000fc800078ec0ff */
[----:B------:R-:W-:-:S04]  /*bcd0*/  IADD3 R4, P0, R4, UR4, RZ ;  /* 0x0000000404047c10 */ /* 0x000fc8000ff1e0ff */
[----:B------:R-:W-:Y:S02]  /*bce0*/  IADD3.X R5, RZ, UR5, RZ, P0, !PT ;  /* 0x00000005ff057c10 */ /* 0x000fe400087fe4ff */
[----:B------:R-:W-:Y:S02]  /*bcf0*/  F2FP.BF16.F32.PACK_AB R8, R7, R8 ;  /* 0x000000080708723e */ /* 0x000fe400000010ff */
[----:B------:R-:W-:Y:S01]  /*bd00*/  F2FP.BF16.F32.PACK_AB R10, R55, R6 ;  /* 0x00000006370a723e */ /* 0x000fe200000010ff */
[----:B------:R0:W2:Y:S01]  /*bd10*/  LDG.E.CONSTANT R28, desc[UR52][R4.64] ;  /* 0x00000034041c7981 */ /* 0x0000a2000c1e9900 */
[----:B------:R-:W-:Y:S01]  /*bd20*/  F2FP.BF16.F32.PACK_AB R14, R13, R14 ;  /* 0x0000000e0d0e723e */ /* 0x000fe200000010ff */
[----:B------:R-:W-:Y:S01]  /*bd30*/  UISETP.NE.U32.AND UP1, UPT, UR6, URZ, UPT ;  /* 0x0000003f0600728c */ /* 0x000fe2000bf25070 */
[----:B------:R-:W-:Y:S01]  /*bd40*/  F2FP.BF16.F32.PACK_AB R21, R21, R24 ;  /* 0x000000181515723e */ /* 0x000fe200000010ff */
[----:B------:R-:W-:Y:S01]  /*bd50*/  ULDC.64 UR4, c[0x0][0xbd8] ;  /* 0x0002f60000047ab9 */ /* 0x000fe20000000a00 */
[----:B------:R-:W-:Y:S01]  /*bd60*/  F2FP.BF16.F32.PACK_AB R36, R36, R57 ;  /* 0x000000392424723e */ /* 0x000fe200000010ff */
[----:B------:R-:W-:Y:S01]  /*bd70*/  UISETP.NE.AND.EX UP1, UPT, UR7, URZ, UPT, UP1 ;  /* 0x0000003f0700728c */ /* 0x000fe2000bf25310 */
[----:B------:R-:W-:Y:S01]  /*bd80*/  F2FP.BF16.F32.PACK_AB R11, R11, R12 ;  /* 0x0000000c0b0b723e */ /* 0x000fe200000010ff */
[----:B------:R-:W-:Y:S01]  /*bd90*/  UISETP.NE.U32.AND UP0, UPT, UR4, URZ, UPT ;  /* 0x0000003f0400728c */ /* 0x000fe2000bf05070 */
[----:B------:R-:W-:Y:S01]  /*bda0*/  F2FP.BF16.F32.PACK_AB R34, R34, R37 ;  /* 0x000000252222723e */ /* 0x000fe200000010ff */
[----:B------:R-:W-:Y:S01]  /*bdb0*/  ULEA UR4, UP2, UR38, UR4, 0x2 ;  /* 0x0000000426047291 */ /* 0x000fe2000f84103f */
[----:B0-----:R-:W-:Y:S01]  /*bdc0*/  LOP3.LUT P0, R4, R35, 0x3, RZ, 0xc0, !PT ;  /* 0x0000000323047812 */ /* 0x001fe2000780c0ff */
[----:B------:R-:W-:Y:S01]  /*bdd0*/  UISETP.NE.AND.EX UP0, UPT, UR5, URZ, UPT, UP0 ;  /* 0x0000003f0500728c */ /* 0x000fe2000bf05300 */
[----:B------:R-:W-:Y:S01]  /*bde0*/  F2FP.BF16.F32.PACK_AB R60, R60, R61 ;  /* 0x0000003d3c3c723e */ /* 0x000fe200000010ff */
[----:B------:R-:W-:Y:S01]  /*bdf0*/  ULEA.HI.X UR6, UR38, UR5, UR39, 0x2, UP2 ;  /* 0x0000000526067291 */ /* 0x000fe200090f1427 */
[----:B------:R-:W-:-:S02]  /*be00*/  ISETP.EQ.OR P0, PT, R4, 0x3, !P0 ;  /* 0x000000030400780c */ /* 0x000fc40004702670 */
[----:B------:R-:W-:Y:S02]  /*be10*/  MOV R4, R3 ;  /* 0x0000000300047202 */ /* 0x000fe40000000f00 */
[----:B-1----:R-:W-:Y:S02]  /*be20*/  MOV R5, R30 ;  /* 0x0000001e00057202 */ /* 0x002fe40000000f00 */
[----:B------:R-:W-:Y:S02]  /*be30*/  SEL R47, R21, R14, P0 ;  /* 0x0000000e152f7207 */ /* 0x000fe40000000000 */
[----:B------:R-:W-:Y:S01]  /*be40*/  SEL R37, R11, R8, P0 ;  /* 0x000000080b257207 */ /* 0x000fe20000000000 */
[----:B------:R-:W-:Y:S01]  /*be50*/  IMAD.WIDE R6, R157, 0x2, R4 ;  /* 0x000000029d067825 */ /* 0x000fe200078e0204 */
[----:B------:R-:W-:Y:S02]  /*be60*/  SEL R39, R8, R11, P0 ;  /* 0x0000000b08277207 */ /* 0x000fe40000000000 */
[----:B------:R-:W-:-:S02]  /*be70*/  SEL R21, R14, R21, P0 ;  /* 0x000000150e157207 */ /* 0x000fc40000000000 */
[C---:B------:R-:W-:Y:S02]  /*be80*/  LOP3.LUT R13, R6.reuse, 0x380, RZ, 0xc0, !PT ;  /* 0x00000380060d7812 */ /* 0x040fe400078ec0ff */
[C---:B------:R-:W-:Y:S02]  /*be90*/  IADD3 R57, P1, R6.reuse, 0x60, RZ ;  /* 0x0000006006397810 */ /* 0x040fe40007f3e0ff */
[C---:B------:R-:W-:Y:S02]  /*bea0*/  IADD3 R53, P3, R6.reuse, 0x20, RZ ;  /* 0x0000002006357810 */ /* 0x040fe40007f7e0ff */
[----:B------:R-:W-:Y:S02]  /*beb0*/  SHF.R.U64 R13, R13, 0x3, RZ ;  /* 0x000000030d0d7819 */ /* 0x000fe400000012ff */
[----:B------:R-:W-:Y:S02]  /*bec0*/  IADD3 R55, P2, R6, 0x40, RZ ;  /* 0x0000004006377810 */ /* 0x000fe40007f5e0ff */
[----:B------:R-:W-:-:S02]  /*bed0*/  F2FP.BF16.F32.PACK_AB R44, R44, R45 ;  /* 0x0000002d2c2c723e */ /* 0x000fc400000010ff */
[----:B------:R-:W-:Y:S01]  /*bee0*/  F2FP.BF16.F32.PACK_AB R59, R58, R59 ;  /* 0x0000003b3a3b723e */ /* 0x000fe200000010ff */
[--C-:B------:R-:W-:Y:S01]  /*bef0*/  IMAD.X R11, RZ, RZ, R7.reuse, P2 ;  /* 0x000000ffff0b7224 */ /* 0x100fe200010e0607 */
[----:B------:R-:W-:Y:S02]  /*bf00*/  F2FP.BF16.F32.PACK_AB R41, R40, R41 ;  /* 0x000000292829723e */ /* 0x000fe400000010ff */
[----:B------:R-:W-:Y:S02]  /*bf10*/  LOP3.LUT R8, R53, 0x380, RZ, 0xc0, !PT ;  /* 0x0000038035087812 */ /* 0x000fe400078ec0ff */
[----:B------:R-:W-:Y:S02]  /*bf20*/  LOP3.LUT R14, R57, 0x380, RZ, 0xc0, !PT ;  /* 0x00000380390e7812 */ /* 0x000fe400078ec0ff */
[----:B------:R-:W-:Y:S01]  /*bf30*/  LOP3.LUT R6, R13, R6, RZ, 0x3c, !PT ;  /* 0x000000060d067212 */ /* 0x000fe200078e3cff */
[----:B------:R-:W-:Y:S01]  /*bf40*/  IMAD.X R13, RZ, RZ, R7, P3 ;  /* 0x000000ffff0d7224 */ /* 0x000fe200018e0607 */
[----:B------:R-:W-:-:S02]  /*bf50*/  F2FP.BF16.F32.PACK_AB R33, R33, R56 ;  /* 0x000000382121723e */ /* 0x000fc400000010ff */
[----:B------:R-:W-:Y:S02]  /*bf60*/  F2FP.BF16.F32.PACK_AB R27, R26, R27 ;  /* 0x0000001b1a1b723e */ /* 0x000fe400000010ff */
[----:B------:R-:W-:Y:S02]  /*bf70*/  F2FP.BF16.F32.PACK_AB R25, R25, R32 ;  /* 0x000000201919723e */ /* 0x000fe400000010ff */
[----:B------:R-:W-:Y:S02]  /*bf80*/  F2FP.BF16.F32.PACK_AB R20, R15, R20 ;  /* 0x000000140f14723e */ /* 0x000fe400000010ff */
[----:B------:R-:W-:Y:S02]  /*bf90*/  SEL R15, R60, R59, P0 ;  /* 0x0000003b3c0f7207 */ /* 0x000fe40000000000 */
[----:B------:R-:W-:Y:S02]  /*bfa0*/  SEL R43, R44, R41, P0 ;  /* 0x000000292c2b7207 */ /* 0x000fe40000000000 */
[----:B------:R-:W-:-:S02]  /*bfb0*/  SHF.R.U64 R8, R8, 0x3, RZ ;  /* 0x0000000308087819 */ /* 0x000fc400000012ff */
[----:B------:R-:W-:Y:S02]  /*bfc0*/  SHF.R.U64 R14, R14, 0x3, RZ ;  /* 0x000000030e0e7819 */ /* 0x000fe400000012ff */
[----:B------:R-:W-:Y:S02]  /*bfd0*/  MOV R52, R6 ;  /* 0x0000000600347202 */ /* 0x000fe40000000f00 */
        /* <DEDUP_REMOVED lines=10> */
[----:B------:R-:W-:Y:S01]  /*c080*/  IMAD.X R9, RZ, RZ, R7, P1 ;  /* 0x000000ffff097224 */ /* 0x000fe200008e0607 */
[----:B------:R-:W-:Y:S01]  /*c090*/  LOP3.LUT R12, R8, R53, RZ, 0x3c, !PT ;  /* 0x00000035080c7212 */ /* 0x000fe200078e3cff */
[----:B------:R-:W-:Y:S01]  /*c0a0*/  IMAD.U32 R7, RZ, RZ, UR6 ;  /* 0x00000006ff077e24 */ /* 0x000fe2000f8e00ff */
[----:B------:R-:W-:-:S02]  /*c0b0*/  LOP3.LUT R8, R14, R57, RZ, 0x3c, !PT ;  /* 0x000000390e087212 */ /* 0x000fc400078e3cff */
[----:B------:R-:W-:Y:S02]  /*c0c0*/  LOP3.LUT R10, R55, 0x380, RZ, 0xc0, !PT ;  /* 0x00000380370a7812 */ /* 0x000fe400078ec0ff */
[----:B------:R-:W-:Y:S02]  /*c0d0*/  MOV R50, R12 ;  /* 0x0000000c00327202 */ /* 0x000fe40000000f00 */
[----:B------:R-:W-:Y:S02]  /*c0e0*/  SHF.R.U64 R10, R10, 0x3, RZ ;  /* 0x000000030a0a7819 */ /* 0x000fe400000012ff */
[----:B------:R-:W-:Y:S02]  /*c0f0*/  PLOP3.LUT P1, PT, PT, PT, UP1, 0x80, 0x0 ;  /* 0x000000000000781c */ /* 0x000fe40003f2f018 */
[----:B------:R-:W-:Y:S02]  /*c100*/  LOP3.LUT R10, R10, R55, RZ, 0x3c, !PT ;  /* 0x000000370a0a7212 */ /* 0x000fe400078e3cff */
[----:B--2---:R-:W-:Y:S01]  /*c110*/  LOP3.LUT R6, R28, 0x2, RZ, 0x3c, !PT ;  /* 0x000000021c067812 */ /* 0x004fe200078e3cff */
[----:B------:R-:W-:Y:S04]  /*c120*/  SHFL.IDX PT, R15, R15, R28, 0x1c1f ;  /* 0x001c1f1c0f0f7589 */ /* 0x000fe800000e0000 */
[----:B------:R-:W-:Y:S04]  /*c130*/  SHFL.IDX PT, R43, R43, R28, 0x1c1f ;  /* 0x001c1f1c2b2b7589 */ /* 0x000fe800000e0000 */
[----:B------:R-:W-:Y:S04]  /*c140*/  SHFL.IDX PT, R14, R59, R6, 0x1c1f ;  /* 0x001c1f063b0e7589 */ /* 0x000fe800000e0000 */
[----:B------:R-:W-:Y:S04]  /*c150*/  SHFL.IDX PT, R38, R41, R6, 0x1c1f ;  /* 0x001c1f0629267589 */ /* 0x000fe800000e0000 */
[----:B------:R-:W-:Y:S04]  /*c160*/  SHFL.IDX PT, R29, R29, R28, 0x1c1f ;  /* 0x001c1f1c1d1d7589 */ /* 0x000fe800000e0000 */
[----:B------:R-:W-:Y:S04]  /*c170*/  SHFL.IDX PT, R35, R35, R28, 0x1c1f ;  /* 0x001c1f1c23237589 */ /* 0x000fe800000e0000 */
[----:B------:R-:W-:Y:S04]  /*c180*/  SHFL.IDX PT, R45, R45, R28, 0x1c1f ;  /* 0x001c1f1c2d2d7589 */ /* 0x000fe800000e0000 */
[----:B------:R-:W0:Y:S04]  /*c190*/  SHFL.IDX PT, R20, R33, R6, 0x1c1f ;  /* 0x001c1f0621147589 */ /* 0x000e2800000e0000 */
[----:B------:R-:W1:Y:S04]  /*c1a0*/  SHFL.IDX PT, R30, R25, R6, 0x1c1f ;  /* 0x001c1f06191e7589 */ /* 0x000e6800000e0000 */
[----:B------:R-:W2:Y:S04]  /*c1b0*/  SHFL.IDX PT, R44, R27, R6, 0x1c1f ;  /* 0x001c1f061b2c7589 */ /* 0x000ea800000e0000 */
[----:B------:R-:W-:Y:S04]  /*c1c0*/  SHFL.IDX PT, R47, R47, R28, 0x1c1f ;  /* 0x001c1f1c2f2f7589 */ /* 0x000fe800000e0000 */
[----:B------:R-:W3:Y:S04]  /*c1d0*/  SHFL.IDX PT, R46, R21, R6, 0x1c1f ;  /* 0x001c1f06152e7589 */ /* 0x000ee800000e0000 */
[----:B------:R-:W-:Y:S04]  /*c1e0*/  SHFL.IDX PT, R37, R37, R28, 0x1c1f ;  /* 0x001c1f1c25257589 */ /* 0x000fe800000e0000 */
[----:B------:R4:W-:Y:S01]  /*c1f0*/  SHFL.IDX PT, R49, R49, R28, 0x1c1f ;  /* 0x001c1f1c31317589 */ /* 0x0009e200000e0000 */
[----:B0-----:R-:W-:-:S02]  /*c200*/  SEL R24, R29, R20, P0 ;  /* 0x000000141d187207 */ /* 0x001fc40000000000 */
[----:B------:R-:W-:Y:S01]  /*c210*/  SEL R26, R20, R29, P0 ;  /* 0x0000001d141a7207 */ /* 0x000fe20000000000 */
[----:B------:R0:W5:Y:S01]  /*c220*/  SHFL.IDX PT, R36, R39, R6, 0x1c1f ;  /* 0x001c1f0627247589 */ /* 0x00016200000e0000 */
[----:B-1----:R-:W-:Y:S02]  /*c230*/  SEL R32, R35, R30, P0 ;  /* 0x0000001e23207207 */ /* 0x002fe40000000000 */
[----:B------:R-:W-:Y:S01]  /*c240*/  SEL R34, R30, R35, P0 ;  /* 0x000000231e227207 */ /* 0x000fe20000000000 */
[----:B------:R1:W5:Y:S01]  /*c250*/  SHFL.IDX PT, R48, R51, R6, 0x1c1f ;  /* 0x001c1f0633307589 */ /* 0x00036200000e0000 */
[----:B--2---:R-:W-:Y:S02]  /*c260*/  SEL R25, R45, R44, P0 ;  /* 0x0000002c2d197207 */ /* 0x004fe40000000000 */
[----:B----4-:R-:W-:Y:S02]  /*c270*/  MOV R28, R8 ;  /* 0x00000008001c7202 */ /* 0x010fe40000000f00 */
[----:B------:R-:W-:-:S02]  /*c280*/  SEL R8, R15, R14, P0 ;  /* 0x0000000e0f087207 */ /* 0x000fc40000000000 */
[----:B0-----:R-:W-:Y:S02]  /*c290*/  MOV R39, R10 ;  /* 0x0000000a00277202 */ /* 0x001fe40000000f00 */
[----:B------:R-:W-:Y:S01]  /*c2a0*/  SEL R10, R14, R15, P0 ;  /* 0x0000000f0e0a7207 */ /* 0x000fe20000000000 */
[----:B-1----:R-:W-:Y:S01]  /*c2b0*/  IMAD.U32 R6, RZ, RZ, UR4 ;  /* 0x00000004ff067e24 */ /* 0x002fe2000f8e00ff */
[----:B------:R-:W-:Y:S01]  /*c2c0*/  SEL R9, R43, R38, P0 ;  /* 0x000000262b097207 */ /* 0x000fe20000000000 */
[----:B------:R-:W-:Y:S01]  /*c2d0*/  @UP1 ULDC.64 UR4, c[0x0][0xbe0] ;  /* 0x0002f80000041ab9 */ /* 0x000fe20000000a00 */
[----:B------:R-:W-:Y:S01]  /*c2e0*/  SEL R11, R38, R43, P0 ;  /* 0x0000002b260b7207 */ /* 0x000fe20000000000 */
[----:B------:R-:W-:Y:S01]  /*c2f0*/  BAR.SYNC.DEFER_BLOCKING 0x1, 0x180 ;  /* 0x0046000000007b1d */ /* 0x000fe20000010000 */
[----:B------:R-:W-:Y:S01]  /*c300*/  SEL R27, R44, R45, P0 ;  /* 0x0000002d2c1b7207 */ /* 0x000fe20000000000 */
[----:B------:R-:W-:Y:S01]  /*c310*/  @UP1 UIMAD.WIDE UR4, UR38, 0x4, UR4 ;  /* 0x00000004260418a5 */ /* 0x000fe2000f8e0204 */
[----:B---3--:R-:W-:-:S02]  /*c320*/  SEL R33, R47, R46, P0 ;  /* 0x0000002e2f217207 */ /* 0x008fc40000000000 */
[----:B------:R-:W-:Y:S02]  /*c330*/  SEL R35, R46, R47, P0 ;  /* 0x0000002f2e237207 */ /* 0x000fe40000000000 */
[----:B-----5:R-:W-:Y:S01]  /*c340*/  SEL R40, R37, R36, P0 ;  /* 0x0000002425287207 */ /* 0x020fe20000000000 */
[----:B------:R-:W-:Y:S01]  /*c350*/  IMAD.U32 R12, RZ, RZ, UR4 ;  /* 0x00000004ff0c7e24 */ /* 0x000fe2000f8e00ff */
[----:B------:R-:W-:Y:S01]  /*c360*/  SEL R42, R36, R37, P0 ;  /* 0x00000025242a7207 */ /* 0x000fe20000000000 */
[----:B------:R-:W-:Y:S01]  /*c370*/  IMAD.U32 R13, RZ, RZ, UR5 ;  /* 0x00000005ff0d7e24 */ /* 0x000fe2000f8e00ff */
[----:B------:R-:W-:Y:S02]  /*c380*/  SEL R41, R49, R48, P0 ;  /* 0x0000003031297207 */ /* 0x000fe40000000000 */
[----:B------:R-:W-:Y:S02]  /*c390*/  SEL R43, R48, R49, P0 ;  /* 0x00000031302b7207 */ /* 0x000fe40000000000 */
[----:B------:R-:W-:Y:S01]  /*c3a0*/  PLOP3.LUT P0, PT, PT, PT, UP0, 0x80, 0x0 ;  /* 0x000000000000781c */ /* 0x000fe20003f0f008 */
[----:B------:R0:W-:Y:S04]  /*c3b0*/  STSM.16.M88.4 [R52], R8 ;  /* 0x0000000834007844 */ /* 0x0001e80000000200 */
[----:B------:R0:W-:Y:S04]  /*c3c0*/  STSM.16.M88.4 [R50], R24 ;  /* 0x0000001832007844 */ /* 0x0001e80000000200 */
[----:B------:R0:W-:Y:S04]  /*c3d0*/  STSM.16.M88.4 [R39], R32 ;  /* 0x0000002027007844 */ /* 0x0001e80000000200 */
[----:B------:R0:W-:Y:S01]  /*c3e0*/  STSM.16.M88.4 [R28], R40 ;  /* 0x000000281c007844 */ /* 0x0001e20000000200 */
[----:B------:R-:W-:Y:S06]  /*c3f0*/  BAR.SYNC.DEFER_BLOCKING 0x1, 0x180 ;  /* 0x0046000000007b1d */ /* 0x000fec0000010000 */
[----:B------:R-:W2:Y:S04]  /*c400*/  @P0 LDG.E R14, desc[UR52][R6.64] ;  /* 0x00000034060e0981 */ /* 0x000ea8000c1e1900 */
[----:B------:R-:W3:Y:S01]  /*c410*/  @P1 LDG.E R12, desc[UR52][R12.64] ;  /* 0x000000340c0c1981 */ /* 0x000ee2000c1e1900 */
[----:B------:R-:W-:Y:S01]  /*c420*/  UMOV UR4, URZ ;  /* 0x0000003f00047c82 */ /* 0x000fe20008000000 */
[----:B------:R-:W-:Y:S01]  /*c430*/  ULDC UR8, c[0x0][0xa88] ;  /* 0x0002a20000087ab9 */ /* 0x000fe20000000800 */
[----:B--2---:R-:W-:-:S02]  /*c440*/  @P0 R2UR UR4, R14 ;  /* 0x000000000e0402ca */ /* 0x004fc400000e0000 */
[----:B---3--:R-:W-:Y:S01]  /*c450*/  @P1 R2UR UR8, R12 ;  /* 0x000000000c0812ca */ /* 0x008fe200000e0000 */
[----:B0-----:R-:W-:-:S14]  /*c460*/  @P1 BRA `(.L_x_1681) ;  /* 0x0000000000181947 */ /* 0x001fdc0003800000 */
[----:B------:R-:W-:Y:S05]  /*c470*/  @!P0 BRA `(.L_x_1681) ;  /* 0x0000000000148947 */ /* 0x000fea0003800000 */
[----:B------:R-:W2:Y:S04]  /*c480*/  LDG.E R9, desc[UR52][R6.64] ;  /* 0x0000003406097981 */ /* 0x000ea8000c1e1900 */
[----:B------:R-:W3:Y:S01]  /*c490*/  LDG.E R8, desc[UR52][R6.64+0x4] ;  /* 0x0000043406087981 */ /* 0x000ee2000c1e1900 */
[----:B--2---:R-:W-:Y:S02]  /*c4a0*/  R2UR UR5, R9 ;  /* 0x00000000090572ca */ /* 0x004fe400000e0000 */
[----:B---3--:R-:W-:-:S13]  /*c4b0*/  R2UR UR8, R8 ;  /* 0x00000000080872ca */ /* 0x008fda00000e0000 */
[----:B------:R-:W-:-:S12]  /*c4c0*/  UIADD3 UR8, -UR5, UR8, URZ ;  /* 0x0000000805087290 */ /* 0x000fd8000fffe13f */
.L_x_1681:
[----:B------:R-:W-:Y:S01]  /*c4d0*/  USHF.R.S32.HI UR12, URZ, 0x1f, UR42 ;  /* 0x0000001f3f0c7899 */ /* 0x000fe2000801142a */
[----:B------:R-:W-:Y:S01]  /*c4e0*/  IMAD.U32 R6, RZ, RZ, UR41 ;  /* 0x00000029ff067e24 */ /* 0x000fe2000f8e00ff */
[----:B------:R-:W-:Y:S01]  /*c4f0*/  ULDC.64 UR10, c[0x0][0xb70] ;  /* 0x0002dc00000a7ab9 */ /* 0x000fe20000000a00 */
[----:B------:R-:W-:Y:S01]  /*c500*/  USHF.R.S32.HI UR5, URZ, 0x1f, UR4 ;  /* 0x0000001f3f057899 */ /* 0x000fe20008011404 */
[----:B------:R-:W-:Y:S01]  /*c510*/  IMAD R7, R16, 0x40, R22 ;  /* 0x0000004010077824 */ /* 0x000fe200078e0216 */
[----:B------:R-:W-:Y:S01]  /*c520*/  UIMAD UR9, UR12, UR10, URZ ;  /* 0x0000000a0c0972a4 */ /* 0x000fe2000f8e023f */
[----:B------:R-:W-:Y:S01]  /*c530*/  IMAD R9, R6, 0xc0, R19 ;  /* 0x000000c006097824 */ /* 0x000fe200078e0213 */
[----:B------:R-:W-:Y:S01]  /*c540*/  UIMAD.WIDE.U32 UR6, UR42, UR10, UR4 ;  /* 0x0000000a2a0672a5 */ /* 0x000fe2000f8e0004 */
[----:B------:R-:W-:Y:S01]  /*c550*/  IMAD.WIDE R4, R7, 0x2, R4 ;  /* 0x0000000207047825 */ /* 0x000fe200078e0204 */
[----:B------:R-:W-:Y:S01]  /*c560*/  UIMAD UR9, UR42, UR11, UR9 ;  /* 0x0000000b2a0972a4 */ /* 0x000fe2000f8e0209 */
[----:B------:R-:W-:Y:S01]  /*c570*/  LOP3.LUT P0, RZ, R23, 0x3, RZ, 0xc0, !PT ;  /* 0x0000000317ff7812 */ /* 0x000fe2000780c0ff */
[----:B------:R-:W-:Y:S01]  /*c580*/  USEL UR39, UR39, URZ, !UP0 ;  /* 0x0000003f27277287 */ /* 0x000fe2000c000000 */
[----:B------:R-:W-:Y:S01]  /*c590*/  SHF.R.S32.HI R6, RZ, 0x1f, R9 ;  /* 0x0000001fff067819 */ /* 0x000fe20000011409 */
[----:B------:R-:W-:Y:S01]  /*c5a0*/  ULDC.64 UR10, c[0x0][0xb78] ;  /* 0x0002de00000a7ab9 */ /* 0x000fe20000000a00 */
[----:B------:R-:W-:Y:S01]  /*c5b0*/  UIADD3 UR7, UR7, UR9, URZ ;  /* 0x0000000907077290 */ /* 0x000fe2000fffe03f */
[C---:B------:R-:W-:Y:S01]  /*c5c0*/  LOP3.LUT R25, R4.reuse, 0x380, RZ, 0xc0, !PT ;  /* 0x0000038004197812 */ /* 0x040fe200078ec0ff */
[----:B------:R-:W-:Y:S01]  /*c5d0*/  USEL UR38, UR38, URZ, !UP0 ;  /* 0x0000003f26267287 */ /* 0x000fe2000c000000 */
        /* <DEDUP_REMOVED lines=8> */
[----:B------:R-:W-:-:S05]  /*c660*/  IMAD.U32 R11, RZ, RZ, UR9 ;  /* 0x00000009ff0b7e24 */ /* 0x000fca000f8e00ff */
[----:B------:R-:W-:Y:S01]  /*c670*/  IADD3.X R7, R6, UR7, R11, P1, !PT ;  /* 0x0000000706077c10 */ /* 0x000fe20008ffe40b */
[----:B------:R-:W-:Y:S01]  /*c680*/  ULDC.64 UR6, c[0x0][0xb40] ;  /* 0x0002d00000067ab9 */ /* 0x000fe20000000a00 */
[C---:B------:R-:W-:Y:S02]  /*c690*/  IADD3 R6, R9.reuse, 0x8, RZ ;  /* 0x0000000809067810 */ /* 0x040fe40007ffe0ff */
[----:B------:R-:W-:Y:S02]  /*c6a0*/  LEA R28, P2, R8, UR6, 0x2 ;  /* 0x00000006081c7c11 */ /* 0x000fe4000f8410ff */
[----:B------:R-:W-:Y:S02]  /*c6b0*/  IADD3 R11, P4, R4, 0x4800, RZ ;  /* 0x00004800040b7810 */ /* 0x000fe40007f9e0ff */
[----:B------:R-:W-:Y:S01]  /*c6c0*/  LEA.HI.X R29, R8, UR7, R7, 0x2, P2 ;  /* 0x00000007081d7c11 */ /* 0x000fe200090f1407 */
[----:B------:R-:W-:Y:S01]  /*c6d0*/  ULDC.64 UR6, c[0x0][0xaa0] ;  /* 0x0002a80000067ab9 */ /* 0x000fe20000000a00 */
[----:B------:R-:W-:Y:S01]  /*c6e0*/  IADD3 R17, P2, R4, 0x1800, RZ ;  /* 0x0000180004117810 */ /* 0x000fe20007f5e0ff */
[----:B------:R-:W-:Y:S01]  /*c6f0*/  IMAD.X R7, RZ, RZ, R5, P4 ;  /* 0x000000ffff077224 */ /* 0x000fe200020e0605 */
[----:B------:R-:W-:-:S02]  /*c700*/  ISETP.GE.OR P1, PT, R9, UR8, P0 ;  /* 0x0000000809007c0c */ /* 0x000fc40008726670 */
[----:B------:R-:W-:Y:S01]  /*c710*/  LOP3.LUT R8, R15, 0x380, RZ, 0xc0, !PT ;  /* 0x000003800f087812 */ /* 0x000fe200078ec0ff */
[----:B------:R-:W-:Y:S01]  /*c720*/  UIMAD UR5, UR5, UR6, URZ ;  /* 0x00000006050572a4 */ /* 0x000fe2000f8e023f */
[----:B------:R-:W-:Y:S01]  /*c730*/  ISETP.GE.OR P0, PT, R6, UR8, P0 ;  /* 0x0000000806007c0c */ /* 0x000fe20008706670 */
[--C-:B------:R-:W-:Y:S01]  /*c740*/  IMAD.X R13, RZ, RZ, R5.reuse, P2 ;  /* 0x000000ffff0d7224 */ /* 0x100fe200010e0605 */
[----:B------:R-:W-:Y:S01]  /*c750*/  LOP3.LUT R10, R17, 0x380, RZ, 0xc0, !PT ;  /* 0x00000380110a7812 */ /* 0x000fe200078ec0ff */
[----:B------:R-:W-:Y:S01]  /*c760*/  IMAD.X R9, RZ, RZ, R5, P3 ;  /* 0x000000ffff097224 */ /* 0x000fe200018e0605 */
[----:B------:R-:W-:Y:S02]  /*c770*/  LOP3.LUT R6, R11, 0x380, RZ, 0xc0, !PT ;  /* 0x000003800b067812 */ /* 0x000fe400078ec0ff */
[----:B------:R-:W-:Y:S02]  /*c780*/  SHF.R.U64 R10, R10, 0x3, RZ ;  /* 0x000000030a0a7819 */ /* 0x000fe400000012ff */
[----:B------:R-:W-:Y:S01]  /*c790*/  SHF.R.U64 R8, R8, 0x3, RZ ;  /* 0x0000000308087819 */ /* 0x000fe200000012ff */
[----:B------:R-:W-:Y:S01]  /*c7a0*/  IMAD.MOV.U32 R20, RZ, RZ, R22 ;  /* 0x000000ffff147224 */ /* 0x000fe200078e0016 */
[----:B------:R-:W-:Y:S01]  /*c7b0*/  SHF.R.U64 R4, R6, 0x3, RZ ;  /* 0x0000000306047819 */ /* 0x000fe200000012ff */
[----:B------:R-:W-:Y:S01]  /*c7c0*/  @!P1 STG.E desc[UR52][R28.64], R2 ;  /* 0x000000021c009986 */ /* 0x000fe2000c101934 */
[----:B------:R-:W-:Y:S01]  /*c7d0*/  LOP3.LUT R12, R10, R17, RZ, 0x3c, !PT ;  /* 0x000000110a0c7212 */ /* 0x000fe200078e3cff */
[----:B------:R-:W-:Y:S01]  /*c7e0*/  IMAD.U32 R17, RZ, RZ, UR6 ;  /* 0x00000006ff117e24 */ /* 0x000fe2000f8e00ff */
[----:B------:R-:W-:-:S02]  /*c7f0*/  LOP3.LUT R8, R8, R15, RZ, 0x3c, !PT ;  /* 0x0000000f08087212 */ /* 0x000fc400078e3cff */
[----:B------:R-:W-:Y:S01]  /*c800*/  SHF.R.S32.HI R21, RZ, 0x1f, R22 ;  /* 0x0000001fff157819 */ /* 0x000fe20000011416 */
[----:B------:R-:W-:Y:S01]  /*c810*/  UIMAD UR5, UR4, UR7, UR5 ;  /* 0x00000007040572a4 */ /* 0x000fe2000f8e0205 */
[----:B------:R-:W-:Y:S01]  /*c820*/  LOP3.LUT R6, R4, R11, RZ, 0x3c, !PT ;  /* 0x0000000b04067212 */ /* 0x000fe200078e3cff */
[----:B------:R0:W-:Y:S01]  /*c830*/  @!P0 STG.E desc[UR52][R28.64+0x20], R0 ;  /* 0x000020001c008986 */ /* 0x0001e2000c101934 */
[----:B------:R-:W-:Y:S01]  /*c840*/  ULDC.64 UR6, c[0x0][0xae0] ;  /* 0x0002b80000067ab9 */ /* 0x000fe20000000a00 */
[----:B------:R-:W-:Y:S01]  /*c850*/  IMAD.WIDE.U32 R20, R17, UR4, R20 ;  /* 0x0000000411147c25 */ /* 0x000fe2000f8e0014 */
[----:B------:R-:W-:Y:S01]  /*c860*/  UIMAD UR4, UR12, UR6, URZ ;  /* 0x000000060c0472a4 */ /* 0x000fe2000f8e023f */
[----:B------:R-:W5:Y:S04]  /*c870*/  LD.E.128 R24, desc[UR52][R24.64] ;  /* 0x0000003418187980 */ /* 0x000f68000c101d00 */
[----:B------:R-:W5:Y:S01]  /*c880*/  LD.E.128 R12, desc[UR52][R12.64] ;  /* 0x000000340c0c7980 */ /* 0x000f62000c101d00 */
[----:B------:R-:W-:-:S03]  /*c890*/  VIADD R21, R21, UR5 ;  /* 0x0000000515157c36 */ /* 0x000fc60008000000 */
[----:B------:R-:W5:Y:S01]  /*c8a0*/  LD.E.128 R8, desc[UR52][R8.64] ;  /* 0x0000003408087980 */ /* 0x000f62000c101d00 */
[----:B------:R-:W-:-:S03]  /*c8b0*/  IMAD.U32 R17, RZ, RZ, UR6 ;  /* 0x00000006ff117e24 */ /* 0x000fc6000f8e00ff */
[----:B------:R-:W5:Y:S01]  /*c8c0*/  LD.E.128 R4, desc[UR52][R6.64] ;  /* 0x0000003406047980 */ /* 0x000f62000c101d00 */
[----:B------:R-:W-:Y:S02]  /*c8d0*/  UIMAD UR4, UR42, UR7, UR4 ;  /* 0x000000072a0472a4 */ /* 0x000fe4000f8e0204 */
[----:B------:R-:W-:Y:S01]  /*c8e0*/  IMAD.WIDE.U32 R20, R17, UR42, R20 ;  /* 0x0000002a11147c25 */ /* 0x000fe2000f8e0014 */
[----:B------:R-:W-:Y:S01]  /*c8f0*/  ULDC UR5, c[0x0][0xa8c] ;  /* 0x0002a30000057ab9 */ /* 0x000fe20000000800 */
[----:B------:R-:W-:Y:S01]  /*c900*/  @!PT LDS RZ, [RZ] ;  /* 0x00000000fffff984 */ /* 0x000fe20000000800 */
[----:B------:R-:W-:Y:S01]  /*c910*/  @!PT LDS RZ, [RZ] ;  /* 0x00000000fffff984 */ /* 0x000fe20000000800 */
[----:B------:R-:W-:Y:S01]  /*c920*/  @!PT LDS RZ, [RZ] ;  /* 0x00000000fffff984 */ /* 0x000fe20000000800 */
[----:B------:R-:W-:Y:S01]  /*c930*/  @!PT LDS RZ, [RZ] ;  /* 0x00000000fffff984 */ /* 0x000fe20000000800 */
[----:B------:R1:W-:Y:S06]  /*c940*/  MEMBAR.ALL.CTA ;  /* 0x0000000000007992 */ /* 0x0003ec0000008000 */
[----:B-1----:R-:W1:Y:S01]  /*c950*/  FENCE.VIEW.ASYNC.S ;  /* 0x00000000000073c6 */ /* 0x002e620000000000 */
[----:B------:R-:W-:Y:S01]  /*c960*/  UIMAD UR8, UR41, -0xc0, UR8 ;  /* 0xffffff40290878a4 */ /* 0x000fe2000f8e0208 */
[----:B0-----:R-:W-:Y:S01]  /*c970*/  VIADD R0, R16, 0x30 ;  /* 0x0000003010007836 */ /* 0x001fe20000000000 */
[----:B------:R-:W-:Y:S01]  /*c980*/  ISETP.GE.AND P0, PT, R22, UR5, PT ;  /* 0x0000000516007c0c */ /* 0x000fe2000bf06270 */
[C---:B------:R-:W-:Y:S01]  /*c990*/  VIADD R2, R16.reuse, 0x60 ;  /* 0x0000006010027836 */ /* 0x040fe20000000000 */
[----:B------:R-:W-:Y:S01]  /*c9a0*/  IADD3 R17, R16, 0x90, RZ ;  /* 0x0000009010117810 */ /* 0x000fe20007ffe0ff */
[----:B------:R-:W-:Y:S01]  /*c9b0*/  VIADD R21, R21, UR4 ;  /* 0x0000000415157c36 */ /* 0x000fe20008000000 */
[----:B------:R-:W-:Y:S01]  /*c9c0*/  ISETP.GE.OR P3, PT, R0, UR8, P0 ;  /* 0x0000000800007c0c */ /* 0x000fe20008766670 */
[----:B------:R-:W-:Y:S01]  /*c9d0*/  ULDC.64 UR4, c[0x0][0xae8] ;  /* 0x0002ba0000047ab9 */ /* 0x000fe20000000a00 */
[----:B------:R-:W-:Y:S01]  /*c9e0*/  ISETP.GE.OR P1, PT, R2, UR8, P0 ;  /* 0x0000000802007c0c */ /* 0x000fe20008726670 */
[----:B------:R-:W-:Y:S01]  /*c9f0*/  IMAD.U32 R33, RZ, RZ, UR4 ;  /* 0x00000004ff217e24 */ /* 0x000fe2000f8e00ff */
[----:B------:R-:W-:Y:S01]  /*ca00*/  ISETP.GE.OR P2, PT, R17, UR8, P0 ;  /* 0x0000000811007c0c */ /* 0x000fe20008746670 */
[----:B------:R-:W-:Y:S01]  /*ca10*/  UIMAD UR4, UR39, UR4, URZ ;  /* 0x00000004270472a4 */ /* 0x000fe2000f8e023f */
[----:B------:R-:W-:Y:S01]  /*ca20*/  ISETP.GE.OR P0, PT, R16, UR8, P0 ;  /* 0x0000000810007c0c */ /* 0x000fe20008706670 */
[----:B------:R-:W-:Y:S01]  /*ca30*/  VIADD R3, R3, 0x13220 ;  /* 0x0001322003037836 */ /* 0x000fe20000000000 */
[----:B------:R-:W-:Y:S01]  /*ca40*/  SHF.R.S32.HI R17, RZ, 0x1f, R16 ;  /* 0x0000001fff117819 */ /* 0x000fe20000011410 */
[----:B------:R-:W-:-:S02]  /*ca50*/  UIMAD UR4, UR38, UR5, UR4 ;  /* 0x00000005260472a4 */ /* 0x000fc4000f8e0204 */
[----:B------:R-:W-:Y:S01]  /*ca60*/  IMAD.WIDE.U32 R32, R33, UR38, R20 ;  /* 0x0000002621207c25 */ /* 0x000fe2000f8e0014 */
[----:B------:R-:W-:Y:S01]  /*ca70*/  BSSY B1, `(.L_x_1682) ;  /* 0x0000012000017945 */ /* 0x000fe20003800000 */
[----:B------:R-:W-:Y:S02]  /*ca80*/  PRMT R3, RZ, 0x654, R3 ;  /* 0x00000654ff037816 */ /* 0x000fe40000000003 */
[----:B------:R-:W-:Y:S02]  /*ca90*/  IMAD.U32 R29, RZ, RZ, UR41 ;  /* 0x00000029ff1d7e24 */ /* 0x000fe4000f8e00ff */
[----:B------:R-:W-:Y:S01]  /*caa0*/  VIADD R35, R33, UR4 ;  /* 0x0000000421237c36 */ /* 0x000fe20008000000 */
[----:B-1----:R0:W-:Y:S01]  /*cab0*/  SYNCS.ARRIVE.TRANS64.RED.A1T0 RZ, [R3+URZ], RZ ;  /* 0x000000ff03ff79a7 */ /* 0x0021e2000810043f */
[----:B------:R-:W-:Y:S01]  /*cac0*/  IMAD.WIDE R28, R29, 0xc0, R16 ;  /* 0x000000c01d1c7825 */ /* 0x000fe200078e0210 */
[----:B------:R-:W-:Y:S06]  /*cad0*/  @P0 BRA `(.L_x_1683) ;  /* 0x00000000002c0947 */ /* 0x000fec0003800000 */
        /* <DEDUP_REMOVED lines=11> */
.L_x_1683:
[----:B------:R-:W-:Y:S05]  /*cb90*/  BSYNC B1 ;  /* 0x0000000000017941 */ /* 0x000fea0003800000 */
.L_x_1682:
[----:B------:R-:W-:Y:S04]  /*cba0*/  BSSY B1, `(.L_x_1684) ;  /* 0x000000f000017945 */ /* 0x000fe80003800000 */
[----:B------:R-:W-:Y:S05]  /*cbb0*/  @P3 BRA `(.L_x_1685) ;  /* 0x0000000000343947 */ /* 0x000fea0003800000 */
[----:B-1----:R-:W-:Y:S01]  /*cbc0*/  IADD3 R21, P0, R28, 0x30, RZ ;  /* 0x000000301c157810 */ /* 0x002fe20007f1e0ff */
[----:B------:R-:W-:Y:S01]  /*cbd0*/  ULDC.64 UR4, c[0x0][0xad8] ;  /* 0x0002b60000047ab9 */ /* 0x000fe20000000a00 */
[----:B0-----:R-:W-:Y:S01]  /*cbe0*/  MOV R3, R35 ;  /* 0x0000002300037202 */ /* 0x001fe20000000f00 */
        /* <DEDUP_REMOVED lines=9> */
[----:B-----5:R2:W-:Y:S02]  /*cc80*/  STG.E.128 desc[UR52][R20.64], R12 ;  /* 0x0000000c14007986 */ /* 0x0205e4000c101d34 */
.L_x_1685:
[----:B------:R-:W-:Y:S05]  /*cc90*/  BSYNC B1 ;  /* 0x0000000000017941 */ /* 0x000fea0003800000 */
.L_x_1684:
        /* <DEDUP_REMOVED lines=15> */
.L_x_1687:
[----:B------:R-:W-:Y:S05]  /*cd90*/  BSYNC B1 ;  /* 0x0000000000017941 */ /* 0x000fea0003800000 */
.L_x_1686:
[----:B------:R-:W-:Y:S05]  /*cda0*/  @P2 BRA `(.L_x_1688) ;  /* 0x0000000800ac2947 */ /* 0x000fea0003800000 */
[----:B---3-5:R-:W-:Y:S01]  /*cdb0*/  IADD3 R9, P0, R28, 0x90, RZ ;  /* 0x000000901c097810 */ /* 0x028fe20007f1e0ff */
        /* <DEDUP_REMOVED lines=13> */
.L_x_1680:
[----:B------:R-:W-:Y:S01]  /*ce90*/  ULDC.64 UR4, c[0x0][0xbe0] ;  /* 0x0002f80000047ab9 */ /* 0x000fe20000000a00 */
[----:B------:R-:W-:Y:S01]  /*cea0*/  ULDC.64 UR6, c[0x0][0xbd8] ;  /* 0x0002f60000067ab9 */ /* 0x000fe20000000a00 */
[----:B------:R-:W-:Y:S01]  /*ceb0*/  UISETP.NE.U32.AND UP0, UPT, UR4, URZ, UPT ;  /* 0x0000003f0400728c */ /* 0x000fe2000bf05070 */
[----:B------:R-:W0:Y:S03]  /*cec0*/  S2R R0, SR_TID.X ;  /* 0x0000000000007919 */ /* 0x000e260000002100 */
[----:B------:R-:W-:Y:S02]  /*ced0*/  UISETP.NE.AND.EX UP1, UPT, UR5, URZ, UPT, UP0 ;  /* 0x0000003f0500728c */ /* 0x000fe4000bf25300 */
[----:B------:R-:W-:-:S04]  /*cee0*/  UISETP.NE.U32.AND UP0, UPT, UR6, URZ, UPT ;  /* 0x0000003f0600728c */ /* 0x000fc8000bf05070 */
[----:B------:R-:W-:Y:S01]  /*cef0*/  PLOP3.LUT P2, PT, PT, PT, UP1, 0x80, 0x0 ;  /* 0x000000000000781c */ /* 0x000fe20003f4f018 */
[----:B------:R-:W-:-:S04]  /*cf00*/  UISETP.NE.AND.EX UP0, UPT, UR7, URZ, UPT, UP0 ;  /* 0x0000003f0700728c */ /* 0x000fc8000bf05300 */
[----:B------:R-:W-:Y:S02]  /*cf10*/  @UP1 ULDC.64 UR4, c[0x0][0xbe0] ;  /* 0x0002f80000041ab9 */ /* 0x000fe40000000a00 */
[----:B------:R-:W-:Y:S01]  /*cf20*/  @UP1 UIMAD.WIDE UR4, UR38, 0x4, UR4 ;  /* 0x00000004260418a5 */ /* 0x000fe2000f8e0204 */
[----:B------:R-:W-:Y:S01]  /*cf30*/  PLOP3.LUT P1, PT, PT, PT, UP0, 0x80, 0x0 ;  /* 0x000000000000781c */ /* 0x000fe20003f2f008 */
[----:B------:R-:W-:-:S04]  /*cf40*/  ULEA UR6, UP1, UR38, UR6, 0x2 ;  /* 0x0000000626067291 */ /* 0x000fc8000f82103f */
[----:B------:R-:W-:Y:S01]  /*cf50*/  IMAD.U32 R4, RZ, RZ, UR4 ;  /* 0x00000004ff047e24 */ /* 0x000fe2000f8e00ff */
[----:B------:R-:W-:Y:S01]  /*cf60*/  MOV R5, UR5 ;  /* 0x0000000500057c02 */ /* 0x000fe20008000f00 */
[----:B------:R-:W-:Y:S01]  /*cf70*/  ULEA.HI.X UR7, UR38, UR7, UR39, 0x2, UP1 ;  /* 0x0000000726077291 */ /* 0x000fe200088f1427 */
[----:B------:R-:W-:-:S03]  /*cf80*/  IMAD.MOV.U32 R7, RZ, RZ, RZ ;  /* 0x000000ffff077224 */ /* 0x000fc600078e00ff */
[----:B------:R-:W2:Y:S01]  /*cf90*/  @P2 LDG.E R4, desc[UR52][R4.64] ;  /* 0x0000003404042981 */ /* 0x000ea2000c1e1900 */
[----:B------:R-:W-:Y:S02]  /*cfa0*/  IMAD.U32 R2, RZ, RZ, UR6 ;  /* 0x00000006ff027e24 */ /* 0x000fe4000f8e00ff */
[----:B------:R-:W-:Y:S02]  /*cfb0*/  IMAD.U32 R3, RZ, RZ, UR7 ;  /* 0x00000007ff037e24 */ /* 0x000fe4000f8e00ff */
[----:B0-----:R-:W-:-:S03]  /*cfc0*/  VIADD R0, R0, 0xffffff80 ;  /* 0xffffff8000007836 */ /* 0x001fc60000000000 */
[----:B------:R0:W5:Y:S01]  /*cfd0*/  @P1 LDG.E R7, desc[UR52][R2.64] ;  /* 0x0000003402071981 */ /* 0x000162000c1e1900 */
[----:B------:R-:W-:Y:S01]  /*cfe0*/  ULDC UR4, c[0x0][0xa88] ;  /* 0x0002a20000047ab9 */ /* 0x000fe20000000800 */
[----:B------:R-:W-:Y:S02]  /*cff0*/  ISETP.GT.AND P0, PT, R0, 0xbf, PT ;  /* 0x000000bf0000780c */ /* 0x000fe40003f04270 */
[----:B--2---:R-:W-:Y:S01]  /*d000*/  @P2 R2UR UR4, R4 ;  /* 0x00000000040422ca */ /* 0x004fe200000e0000 */
[----:B0-----:R-:W-:-:S14]  /*d010*/  @P2 BRA `(.L_x_1689) ;  /* 0x0000000000182947 */ /* 0x001fdc0003800000 */
[----:B------:R-:W-:Y:S05]  /*d020*/  @!P1 BRA `(.L_x_1689) ;  /* 0x0000000000149947 */ /* 0x000fea0003800000 */
[----:B------:R-:W2:Y:S04]  /*d030*/  LDG.E R4, desc[UR52][R2.64] ;  /* 0x0000003402047981 */ /* 0x000ea8000c1e1900 */
[----:B------:R-:W3:Y:S01]  /*d040*/  LDG.E R0, desc[UR52][R2.64+0x4] ;  /* 0x0000043402007981 */ /* 0x000ee2000c1e1900 */
[----:B--2---:R-:W-:Y:S02]  /*d050*/  R2UR UR5, R4 ;  /* 0x00000000040572ca */ /* 0x004fe400000e0000 */
[----:B---3--:R-:W-:-:S13]  /*d060*/  R2UR UR4, R0 ;  /* 0x00000000000472ca */ /* 0x008fda00000e0000 */
[----:B------:R-:W-:-:S12]  /*d070*/  UIADD3 UR4, -UR5, UR4, URZ ;  /* 0x0000000405047290 */ /* 0x000fd8000fffe13f */
.L_x_1689:
[----:B------:R-:W-:Y:S01]  /*d080*/  USHF.R.S32.HI UR7, URZ, 0x1f, UR42 ;  /* 0x0000001f3f077899 */ /* 0x000fe2000801142a */
[----:B------:R-:W-:Y:S01]  /*d090*/  BSSY B1, `(.L_x_1690) ;  /* 0x000001f000017945 */ /* 0x000fe20003800000 */
[----:B------:R-:W-:Y:S01]  /*d0a0*/  USEL UR38, UR38, URZ, !UP0 ;  /* 0x0000003f26267287 */ /* 0x000fe2000c000000 */
[----:B------:R-:W-:Y:S01]  /*d0b0*/  SHF.R.S32.HI R9, RZ, 0x1f, R22 ;  /* 0x0000001fff097819 */ /* 0x000fe20000011416 */
[----:B------:R-:W-:Y:S01]  /*d0c0*/  USEL UR39, UR39, URZ, !UP0 ;  /* 0x0000003f27277287 */ /* 0x000fe2000c000000 */
[----:B-----5:R-:W-:Y:S01]  /*d0d0*/  SHF.R.S32.HI R6, RZ, 0x1f, R7 ;  /* 0x0000001fff067819 */ /* 0x020fe20000011407 */
[----:B------:R-:W-:Y:S10]  /*d0e0*/  @P0 BRA `(.L_x_1691) ;  /* 0x0000000000640947 */ /* 0x000ff40003800000 */
[----:B------:R-:W0:Y:S01]  /*d0f0*/  S2R R2, SR_TID.X ;  /* 0x0000000000027919 */ /* 0x000e220000002100 */
[----:B------:R-:W-:-:S04]  /*d100*/  IMAD.U32 R0, RZ, RZ, UR41 ;  /* 0x00000029ff007e24 */ /* 0x000fc8000f8e00ff */
[----:B0-----:R-:W-:-:S04]  /*d110*/  IMAD R0, R0, 0xc0, R2 ;  /* 0x000000c000007824 */ /* 0x001fc800078e0202 */
[----:B------:R-:W-:-:S05]  /*d120*/  VIADD R0, R0, 0xffffff80 ;  /* 0xffffff8000007836 */ /* 0x000fca0000000000 */
[----:B------:R-:W-:-:S13]  /*d130*/  ISETP.GE.AND P0, PT, R0, UR4, PT ;  /* 0x0000000400007c0c */ /* 0x000fda000bf06270 */
        /* <DEDUP_REMOVED lines=17> */
[----:B------:R-:W-:Y:S02]  /*d250*/  LEA.HI.X R5, R2, UR9, R3, 0x2, P0 ;  /* 0x0000000902057c11 */ /* 0x000fe400080f1403 */
[----:B------:R-:W-:-:S05]  /*d260*/  MOV R3, 0xff800000 ;  /* 0xff80000000037802 */ /* 0x000fca0000000f00 */
[----:B------:R0:W-:Y:S02]  /*d270*/  STG.E desc[UR52][R4.64], R3 ;  /* 0x0000000304007986 */ /* 0x0001e4000c101934 */
.L_x_1691:
[----:B------:R-:W-:Y:S05]  /*d280*/  BSYNC B1 ;  /* 0x0000000000017941 */ /* 0x000fea0003800000 */
.L_x_1690:
[----:B------:R-:W-:Y:S01]  /*d290*/  ULDC.64 UR8, c[0x0][0xaa0] ;  /* 0x0002a80000087ab9 */ /* 0x000fe20000000a00 */
[----:B------:R-:W-:Y:S01]  /*d2a0*/  IMAD.MOV.U32 R2, RZ, RZ, R22 ;  /* 0x000000ffff027224 */ /* 0x000fe200078e0016 */
[----:B------:R-:W-:Y:S01]  /*d2b0*/  UIMAD UR6, UR41, -0xc0, UR4 ;  /* 0xffffff40290678a4 */ /* 0x000fe2000f8e0204 */
[----:B0-----:R-:W-:Y:S01]  /*d2c0*/  IMAD.MOV.U32 R3, RZ, RZ, R9 ;  /* 0x000000ffff037224 */ /* 0x001fe200078e0009 */
[----:B------:R-:W-:Y:S01]  /*d2d0*/  ULDC.64 UR10, c[0x0][0xae0] ;  /* 0x0002b800000a7ab9 */ /* 0x000fe20000000a00 */
[----:B------:R-:W-:Y:S01]  /*d2e0*/  IMAD R0, R6, UR8, RZ ;  /* 0x0000000806007c24 */ /* 0x000fe2000f8e02ff */
[----:B------:R-:W-:Y:S01]  /*d2f0*/  UIMAD UR5, UR7, UR10, URZ ;  /* 0x0000000a070572a4 */ /* 0x000fe2000f8e023f */
[C---:B------:R-:W-:Y:S01]  /*d300*/  IMAD.WIDE.U32 R2, R7.reuse, UR8, R2 ;  /* 0x0000000807027c25 */ /* 0x040fe2000f8e0002 */
[----:B------:R-:W-:Y:S01]  /*d310*/  ULDC UR8, c[0x0][0xa8c] ;  /* 0x0002a30000087ab9 */ /* 0x000fe20000000800 */
[----:B------:R-:W-:Y:S01]  /*d320*/  MOV R6, R16 ;  /* 0x0000001000067202 */ /* 0x000fe20000000f00 */
[----:B------:R-:W-:Y:S01]  /*d330*/  UIMAD UR5, UR42, UR11, UR5 ;  /* 0x0000000b2a0572a4 */ /* 0x000fe2000f8e0205 */
[----:B------:R-:W-:Y:S01]  /*d340*/  IMAD R7, R7, UR9, R0 ;  /* 0x0000000907077c24 */ /* 0x000fe2000f8e0200 */
[----:B------:R-:W-:Y:S01]  /*d350*/  ISETP.GE.AND P0, PT, R22, UR8, PT ;  /* 0x0000000816007c0c */ /* 0x000fe2000bf06270 */
[C---:B------:R-:W-:Y:S01]  /*d360*/  VIADD R0, R16.reuse, 0x30 ;  /* 0x0000003010007836 */ /* 0x040fe20000000000 */
[----:B------:R-:W-:Y:S01]  /*d370*/  ULDC.64 UR8, c[0x0][0xae8] ;  /* 0x0002ba0000087ab9 */ /* 0x000fe20000000a00 */
[----:B------:R-:W-:Y:S01]  /*d380*/  VIADD R4, R16, 0x90 ;  /* 0x0000009010047836 */ /* 0x000fe20000000000 */
[----:B------:R-:W-:Y:S01]  /*d390*/  UIMAD UR4, UR39, UR8, URZ ;  /* 0x00000008270472a4 */ /* 0x000fe2000f8e023f */
[----:B------:R-:W-:Y:S01]  /*d3a0*/  IMAD.IADD R3, R3, 0x1, R7 ;  /* 0x0000000103037824 */ /* 0x000fe200078e0207 */
[----:B------:R-:W-:Y:S01]  /*d3b0*/  ISETP.GE.OR P3, PT, R0, UR6, P0 ;  /* 0x0000000600007c0c */ /* 0x000fe20008766670 */
[----:B------:R-:W-:Y:S01]  /*d3c0*/  VIADD R0, R16, 0x60 ;  /* 0x0000006010007836 */ /* 0x000fe20000000000 */
[----:B------:R-:W-:Y:S01]  /*d3d0*/  ISETP.GE.OR P2, PT, R4, UR6, P0 ;  /* 0x0000000604007c0c */ /* 0x000fe20008746670 */
[----:B------:R-:W-:Y:S01]  /*d3e0*/  IMAD.U32 R5, RZ, RZ, UR10 ;  /* 0x0000000aff057e24 */ /* 0x000fe2000f8e00ff */
[----:B------:R-:W-:Y:S01]  /*d3f0*/  UIMAD UR4, UR38, UR9, UR4 ;  /* 0x00000009260472a4 */ /* 0x000fe2000f8e0204 */
[----:B------:R-:W-:Y:S01]  /*d400*/  SHF.R.S32.HI R7, RZ, 0x1f, R16 ;  /* 0x0000001fff077819 */ /* 0x000fe20000011410 */
[----:B------:R-:W-:Y:S01]  /*d410*/  IMAD.U32 R9, RZ, RZ, UR41 ;  /* 0x00000029ff097e24 */ /* 0x000fe2000f8e00ff */
[----:B------:R-:W-:Y:S01]  /*d420*/  ISETP.GE.OR P1, PT, R0, UR6, P0 ;  /* 0x0000000600007c0c */ /* 0x000fe20008726670 */
[----:B------:R-:W-:Y:S01]  /*d430*/  IMAD.WIDE.U32 R2, R5, UR42, R2 ;  /* 0x0000002a05027c25 */ /* 0x000fe2000f8e0002 */
[----:B------:R-:W-:Y:S01]  /*d440*/  ISETP.GE.OR P0, PT, R16, UR6, P0 ;  /* 0x0000000610007c0c */ /* 0x000fe20008706670 */
[----:B------:R-:W-:Y:S02]  /*d450*/  BSSY B1, `(.L_x_1692) ;  /* 0x0000012000017945 */ /* 0x000fe40003800000 */
[----:B------:R-:W-:-:S02]  /*d460*/  VIADD R3, R3, UR5 ;  /* 0x0000000503037c36 */ /* 0x000fc40008000000 */
[----:B------:R-:W-:Y:S02]  /*d470*/  IMAD.U32 R5, RZ, RZ, UR8 ;  /* 0x00000008ff057e24 */ /* 0x000fe4000f8e00ff */
[----:B------:R-:W-:-:S04]  /*d480*/  IMAD.WIDE R6, R9, 0xc0, R6 ;  /* 0x000000c009067825 */ /* 0x000fc800078e0206 */
[----:B------:R-:W-:-:S04]  /*d490*/  IMAD.WIDE.U32 R4, R5, UR38, R2 ;  /* 0x0000002605047c25 */ /* 0x000fc8000f8e0002 */
        /* <DEDUP_REMOVED lines=13> */
.L_x_1693:
[----:B------:R-:W-:Y:S05]  /*d570*/  BSYNC B1 ;  /* 0x0000000000017941 */ /* 0x000fea0003800000 */
.L_x_1692:
        /* <DEDUP_REMOVED lines=15> */
.L_x_1695:
[----:B------:R-:W-:Y:S05]  /*d670*/  BSYNC B1 ;  /* 0x0000000000017941 */ /* 0x000fea0003800000 */
.L_x_1694:
[----:B------:R-:W-:Y:S04]  /*d680*/  BSSY B1, `(.L_x_1696) ;  /* 0x000000f000017945 */ /* 0x000fe80003800000 */
[----:B------:R-:W-:Y:S05]  /*d690*/  @P1 BRA `(.L_x_1697) ;  /* 0x0000000000341947 */ /* 0x000fea0003800000 */
[----:B01----:R-:W-:Y:S01]  /*d6a0*/  IADD3 R9, P0, R6, 0x60, RZ ;  /* 0x0000006006097810 */ /* 0x003fe20007f1e0ff */
        /* <DEDUP_REMOVED lines=12> */
.L_x_1697:
[----:B------:R-:W-:Y:S05]  /*d770*/  BSYNC B1 ;  /* 0x0000000000017941 */ /* 0x000fea0003800000 */
.L_x_1696:
        /* <DEDUP_REMOVED lines=14> */
.L_x_1688:
[----:B------:R-:W-:Y:S05]  /*d860*/  BSYNC B0 ;  /* 0x0000000000007941 */ /* 0x000fea0003800000 */
.L_x_1679:
[----:B------:R-:W-:Y:S02]  /*d870*/  ULDC UR4, c[0x0][0xc14] ;  /* 0x0003050000047ab9 */ /* 0x000fe40000000800 */
[----:B------:R-:W-:-:S13]  /*d880*/  ISETP.GE.AND P0, PT, R31, UR4, PT ;  /* 0x000000041f007c0c */ /* 0x000fda000bf06270 */
[----:B------:R-:W-:Y:S05]  /*d890*/  @!P0 BRA `(.L_x_1698) ;  /* 0xffffff3400308947 */ /* 0x000fea000383ffff */
[----:B------:R-:W-:Y:S05]  /*d8a0*/  EXIT ;  /* 0x000000000000794d */ /* 0x000fea0003800000 */
.L_x_1640:
[----:B------:R-:W-:-:S08]  /*d8b0*/  NOP ;  /* 0x0000000000007918 */ /* 0x000fd00000000000 */
[----:B------:R-:W0:-:S00]  /*d8c0*/  USETMAXREG.DEALLOC.CTAPOOL 0x20 ;  /* 0x00000020000079c8 */ /* 0x000e0000080e0500 */
[----:B0-----:R-:W-:-:S06]  /*d8d0*/  LOP3.LUT R0, R0, 0x3, RZ, 0xc0, !PT ;  /* 0x0000000300007812 */ /* 0x001fcc00078ec0ff */
[----:B------:R-:W0:Y:S02]  /*d8e0*/  SHFL.IDX PT, R0, R0, RZ, 0x1f ;  /* 0x00001fff00007589 */ /* 0x000e2400000e0000 */
[----:B0-----:R-:W-:Y:S01]  /*d8f0*/  ISETP.NE.AND P0, PT, R0, RZ, PT ;  /* 0x000000ff0000720c */ /* 0x001fe20003f05270 */
[----:B------:R-:W-:-:S03]  /*d900*/  IMAD.MOV.U32 R0, RZ, RZ, RZ ;  /* 0x000000ffff007224 */ /* 0x000fc600078e00ff */
[----:B------:R-:W-:-:S05]  /*d910*/  P2R R2, PR, RZ, 0x1 ;  /* 0x00000001ff027803 */ /* 0x000fca0000000000 */
[----:B------:R0:W-:Y:S04]  /*d920*/  STL [R1], R2 ;  /* 0x0000000201007387 */ /* 0x0001e80000100800 */
        /* <DEDUP_REMOVED lines=10> */
.L_x_1699:
        /* <DEDUP_REMOVED lines=29> */
[----:B0-----:R-:W-:-:S04]  /*dba0*/  SEL R7, R6, RZ, P5 ;  /* 0x000000ff06077207 */ /* 0x001fc80002800000 */
[----:B------:R-:W-:Y:S02]  /*dbb0*/  IADD3 R8, R2, R7, RZ ;  /* 0x0000000702087210 */ /* 0x000fe40007ffe0ff */
        /* <DEDUP_REMOVED lines=10> */
.L_x_1705:
        /* <DEDUP_REMOVED lines=14> */
.L_x_1704:
[----:B------:R-:W-:Y:S05]  /*dd40*/  BSYNC B0 ;  /* 0x0000000000007941 */ /* 0x000fea0003800000 */
.L_x_1703:
        /* <DEDUP_REMOVED lines=17> */
[----:B0-----:R-:W-:-:S05]  /*de60*/  IMAD R3, R10, R9, RZ ;  /* 0x000000090a037224 */ /* 0x001fca00078e02ff */
[----:B------:R-:W-:-:S04]  /*de70*/  IADD3 R4, R3, R4, RZ ;  /* 0x0000000403047210 */ /* 0x000fc80007ffe0ff */
[----:B------:R-:W-:-:S13]  /*de80*/  ISETP.GT.AND P6, PT, R4, R7, PT ;  /* 0x000000070400720c */ /* 0x000fda0003fc4270 */
[----:B------:R-:W-:Y:S05]  /*de90*/  @!P6 BRA `(.L_x_1705) ;  /* 0xfffffffc0070e947 */ /* 0x000fea000383ffff */
.L_x_1701:
        /* <DEDUP_REMOVED lines=25> */
.L_x_1706:
[----:B-1----:R-:W-:Y:S01]  /*e030*/  IMAD R24, R24, R9, R13 ;  /* 0x0000000918187224 */ /* 0x002fe200078e020d */
[----:B------:R-:W-:Y:S01]  /*e040*/  IABS R12, R4 ;  /* 0x00000004000c7213 */ /* 0x000fe20000000000 */
[----:B0-----:R-:W-:Y:S02]  /*e050*/  IMAD.MOV.U32 R11, RZ, RZ, R14 ;  /* 0x000000ffff0b7224 */ /* 0x001fe400078e000e */
[----:B------:R-:W-:Y:S01]  /*e060*/  IMAD.IADD R7, R7, 0x1, -R24 ;  /* 0x0000000107077824 */ /* 0x000fe200078e0a18 */
[----:B------:R-:W-:Y:S01]  /*e070*/  IADD3 R12, RZ, -R12, RZ ;  /* 0x8000000cff0c7210 */ /* 0x000fe20007ffe0ff */
[----:B------:R-:W-:Y:S02]  /*e080*/  IMAD R11, R11, R10, RZ ;  /* 0x0000000a0b0b7224 */ /* 0x000fe400078e02ff */
[----:B------:R-:W-:Y:S01]  /*e090*/  IMAD.MOV.U32 R2, RZ, RZ, RZ ;  /* 0x000000ffff027224 */ /* 0x000fe200078e00ff */
[----:B------:R-:W-:-:S03]  /*e0a0*/  IABS R8, R7 ;  /* 0x0000000700087213 */ /* 0x000fc60000000000 */
        /* <DEDUP_REMOVED lines=27> */
[----:B0-----:R-:W-:-:S05]  /*e260*/  IMAD.MOV R11, RZ, RZ, -R3 ;  /* 0x000000ffff0b7224 */ /* 0x001fca00078e0a03 */
[----:B------:R-:W-:Y:S02]  /*e270*/  MOV R2, R11 ;  /* 0x0000000b00027202 */ /* 0x000fe40000000f00 */
        /* <DEDUP_REMOVED lines=23> */
.L_x_1702:
[----:B------:R-:W-:Y:S01]  /*e3f0*/  IMAD.MOV.U32 R24, RZ, RZ, R7 ;  /* 0x000000ffff187224 */ /* 0x000fe200078e0007 */
[----:B------:R-:W-:Y:S01]  /*e400*/  MOV R25, RZ ;  /* 0x000000ff00197202 */ /* 0x000fe20000000f00 */
[----:B------:R-:W-:-:S06]  /*e410*/  UMOV UR38, URZ ;  /* 0x0000003f00267c82 */ /* 0x000fcc0008000000 */
.L_x_1707:
        /* <DEDUP_REMOVED lines=8> */
.L_x_1700:
[----:B------:R-:W-:Y:S01]  /*e4a0*/  ULDC UR4, c[0x0][0xc14] ;  /* 0x0003050000047ab9 */ /* 0x000fe20000000800 */
[----:B------:R-:W-:Y:S01]  /*e4b0*/  IMAD.MOV.U32 R17, RZ, RZ, 0x1 ;  /* 0x00000001ff117424 */ /* 0x000fe200078e00ff */
[----:B------:R-:W-:Y:S01]  /*e4c0*/  UISETP.GE.AND UP0, UPT, UR48, UR4, UPT ;  /* 0x000000043000728c */ /* 0x000fe2000bf06270 */
[----:B------:R-:W-:Y:S02]  /*e4d0*/  IMAD.MOV.U32 R29, RZ, RZ, RZ ;  /* 0x000000ffff1d7224 */ /* 0x000fe400078e00ff */
[----:B------:R-:W-:-:S03]  /*e4e0*/  IMAD.MOV.U32 R16, RZ, RZ, RZ ;  /* 0x000000ffff107224 */ /* 0x000fc600078e00ff */
[----:B------:R-:W-:-:S13]  /*e4f0*/  PLOP3.LUT P0, PT, PT, PT, UP0, 0x80, 0x0 ;  /* 0x000000000000781c */ /* 0x000fda0003f0f008 */
[----:B------:R-:W-:Y:S05]  /*e500*/  @P0 BRA `(.L_x_1708) ;  /* 0x0000003000f40947 */ /* 0x000fea0003800000 */
[----:B-1----:R-:W1:Y:S01]  /*e510*/  S2R R0, SR_TID.X ;  /* 0x0000000000007919 */ /* 0x002e620000002100 */
[----:B------:R-:W-:Y:S01]  /*e520*/  MOV R17, 0x1 ;  /* 0x0000000100117802 */ /* 0x000fe20000000f00 */
[----:B------:R-:W-:Y:S01]  /*e530*/  IMAD.MOV.U32 R16, RZ, RZ, RZ ;  /* 0x000000ffff107224 */ /* 0x000fe200078e00ff */
[----:B------:R-:W-:Y:S01]  /*e540*/  ULOP3.LUT UR42, UR40, 0x1, URZ, 0xfc, !UPT ;  /* 0x00000001282a7892 */ /* 0x000fe2000f8efc3f */
[----:B------:R-:W2:Y:S01]  /*e550*/  S2R R6, SR_TID.X ;  /* 0x0000000000067919 */ /* 0x000ea20000002100 */
[----:B------:R-:W-:Y:S01]  /*e560*/  IMAD.MOV.U32 R29, RZ, RZ, RZ ;  /* 0x000000ffff1d7224 */ /* 0x000fe200078e00ff */
[----:B------:R-:W-:Y:S01]  /*e570*/  ULOP3.LUT UR47, UR40, 0x2, URZ, 0xfc, !UPT ;  /* 0x00000002282f7892 */ /* 0x000fe2000f8efc3f */
[----:B------:R-:W-:Y:S01]  /*e580*/  ULDC UR46, c[0x0][0xc] ;  /* 0x00000300002e7ab9 */ /* 0x000fe20000000800 */
[----:B------:R-:W-:Y:S01]  /*e590*/  ULDC.64 UR50, c[0x0][0x198] ;  /* 0x0000660000327ab9 */ /* 0x000fe20000000a00 */
[----:B-1----:R-:W-:Y:S01]  /*e5a0*/  LOP3.LUT R0, R0, 0x7f, RZ, 0xc0, !PT ;  /* 0x0000007f00007812 */ /* 0x002fe200078ec0ff */
[----:B--2---:R-:W-:Y:S01]  /*e5b0*/  IMAD.SHL.U32 R28, R6, 0x40, RZ ;  /* 0x00000040061c7824 */ /* 0x004fe200078e00ff */
[----:B------:R-:W-:-:S03]  /*e5c0*/  SHF.R.U32.HI R3, RZ, 0x1, R6 ;  /* 0x00000001ff037819 */ /* 0x000fc60000011606 */
[----:B------:R-:W-:Y:S02]  /*e5d0*/  IMAD.SHL.U32 R4, R0, 0x10, RZ ;  /* 0x0000001000047824 */ /* 0x000fe400078e00ff */
[----:B0-----:R-:W-:Y:S01]  /*e5e0*/  IMAD.SHL.U32 R2, R6, 0x20, RZ ;  /* 0x0000002006027824 */ /* 0x001fe200078e00ff */
        /* <DEDUP_REMOVED lines=12> */
[----:B------:R-:W-:-:S07]  /*e6b0*/  LOP3.LUT R23, R5, R4, RZ, 0xfc, !PT ;  /* 0x0000000405177212 */ /* 0x000fce00078efcff */
.L_x_1768:
[----:B------:R-:W-:Y:S01]  /*e6c0*/  ULDC.64 UR4, c[0x0][0xc60] ;  /* 0x0003180000047ab9 */ /* 0x000fe20000000a00 */
[----:B------:R-:W-:Y:S01]  /*e6d0*/  ULDC.64 UR6, c[0x0][0xa18] ;  /* 0x0002860000067ab9 */ /* 0x000fe20000000a00 */
[----:B------:R-:W-:Y:S01]  /*e6e0*/  UIMAD.WIDE UR4, UR48, 0x4, UR4 ;  /* 0x00000004300478a5 */ /* 0x000fe2000f8e0204 */
[----:B------:R-:W-:-:S05]  /*e6f0*/  ULDC.64 UR10, c[0x0][0xa00] ;  /* 0x00028000000a7ab9 */ /* 0x000fca0000000a00 */
[----:B------:R-:W-:Y:S02]  /*e700*/  IMAD.U32 R2, RZ, RZ, UR4 ;  /* 0x00000004ff027e24 */ /* 0x000fe4000f8e00ff */
[----:B0-----:R-:W-:Y:S01]  /*e710*/  IMAD.U32 R3, RZ, RZ, UR5 ;  /* 0x00000005ff037e24 */ /* 0x001fe2000f8e00ff */
[----:B------:R-:W-:-:S04]  /*e720*/  ULDC.64 UR4, c[0x0][0xa28] ;  /* 0x00028a0000047ab9 */ /* 0x000fc80000000a00 */
[----:B------:R-:W2:Y:S01]  /*e730*/  LDG.E R2, desc[UR52][R2.64] ;  /* 0x0000003402027981 */ /* 0x000ea2000c1e1900 */
[----:B------:R-:W-:Y:S01]  /*e740*/  UISETP.NE.U32.AND UP0, UPT, UR4, URZ, UPT ;  /* 0x0000003f0400728c */ /* 0x000fe2000bf05070 */
[----:B-1----:R-:W-:Y:S01]  /*e750*/  IMAD.MOV.U32 R0, RZ, RZ, RZ ;  /* 0x000000ffff007224 */ /* 0x002fe200078e00ff */
[----:B------:R-:W-:Y:S01]  /*e760*/  UISETP.NE.U32.AND UP1, UPT, UR6, URZ, UPT ;  /* 0x0000003f0600728c */ /* 0x000fe2000bf25070 */
[----:B------:R-:W0:Y:S01]  /*e770*/  LDC R8, c[0x0][0x288] ;  /* 0x0000a200ff087b82 */ /* 0x000e220000000800 */
[----:B------:R-:W-:Y:S01]  /*e780*/  UISETP.NE.AND.EX UP0, UPT, UR5, URZ, UPT, UP0 ;  /* 0x0000003f0500728c */ /* 0x000fe2000bf05300 */
[----:B------:R-:W-:Y:S01]  /*e790*/  ISETP.NE.U32.AND P0, PT, RZ, UR10, PT ;  /* 0x0000000aff007c0c */ /* 0x000fe2000bf05070 */
[----:B------:R-:W-:-:S04]  /*e7a0*/  UISETP.NE.AND.EX UP1, UPT, UR7, URZ, UPT, UP1 ;  /* 0x0000003f0700728c */ /* 0x000fc8000bf25310 */
[----:B------:R-:W-:Y:S02]  /*e7b0*/  PLOP3.LUT P1, PT, PT, PT, UP0, 0x80, 0x0 ;  /* 0x000000000000781c */ /* 0x000fe40003f2f008 */
[----:B------:R-:W-:Y:S02]  /*e7c0*/  ISETP.NE.AND.EX P0, PT, RZ, UR11, PT, P0 ;  /* 0x0000000bff007c0c */ /* 0x000fe4000bf05300 */
[----:B------:R-:W-:Y:S01]  /*e7d0*/  PLOP3.LUT P3, PT, PT, PT, UP1, 0x80, 0x0 ;  /* 0x000000000000781c */ /* 0x000fe20003f6f018 */
[----:B------:R-:W-:Y:S02]  /*e7e0*/  IMAD.MOV.U32 R19, RZ, RZ, RZ ;  /* 0x000000ffff137224 */ /* 0x000fe400078e00ff */
[----:B------:R-:W-:Y:S01]  /*e7f0*/  IMAD.MOV.U32 R9, RZ, RZ, RZ ;  /* 0x000000ffff097224 */ /* 0x000fe200078e00ff */
[----:B--2---:R-:W-:-:S13]  /*e800*/  R2UR UR45, R2 ;  /* 0x00000000022d72ca */ /* 0x004fda00000e0000 */
[----:B------:R-:W-:Y:S02]  /*e810*/  USHF.R.S32.HI UR44, URZ, 0x1f, UR45 ;  /* 0x0000001f3f2c7899 */ /* 0x000fe4000801142d */
[----:B------:R-:W-:Y:S02]  /*e820*/  @UP0 ULEA UR4, UP2, UR45, UR4, 0x2 ;  /* 0x000000042d040291 */ /* 0x000fe4000f84103f */
[----:B------:R-:W-:Y:S02]  /*e830*/  USHF.L.U32 UR43, UR45, 0x2, URZ ;  /* 0x000000022d2b7899 */ /* 0x000fe4000800063f */
[----:B------:R-:W-:Y:S02]  /*e840*/  @UP0 ULEA.HI.X UR5, UR45, UR5, UR44, 0x2, UP2 ;  /* 0x000000052d050291 */ /* 0x000fe400090f142c */
[----:B------:R-:W-:Y:S01]  /*e850*/  IMAD.U32 R2, RZ, RZ, UR4 ;  /* 0x00000004ff027e24 */ /* 0x000fe2000f8e00ff */
[----:B------:R-:W-:Y:S02]  /*e860*/  USHF.L.U64.HI UR44, UR45, 0x2, UR44 ;  /* 0x000000022d2c7899 */ /* 0x000fe4000801022c */
[----:B------:R-:W-:Y:S01]  /*e870*/  UIADD3 UR8, UP0, UR43, UR10, URZ ;  /* 0x0000000a2b087290 */ /* 0x000fe2000ff1e03f */
[----:B------:R-:W-:Y:S01]  /*e880*/  IMAD.U32 R3, RZ, RZ, UR5 ;  /* 0x00000005ff037e24 */ /* 0x000fe2000f8e00ff */
[----:B------:R-:W-:-:S02]  /*e890*/  ULDC.64 UR4, c[0x0][0xa08] ;  /* 0x0002820000047ab9 */ /* 0x000fc40000000a00 */
[----:B------:R-:W-:Y:S02]  /*e8a0*/  UIADD3.X UR9, UR44, UR11, URZ, UP0, !UPT ;  /* 0x0000000b2c097290 */ /* 0x000fe400087fe43f */
[----:B------:R1:W5:Y:S01]  /*e8b0*/  @P1 LDG.E R0, desc[UR52][R2.64] ;  /* 0x0000003402001981 */ /* 0x000362000c1e1900 */
[----:B------:R-:W-:Y:S01]  /*e8c0*/  ISETP.NE.U32.AND P1, PT, RZ, UR4, PT ;  /* 0x00000004ff007c0c */ /* 0x000fe2000bf25070 */
[----:B------:R-:W-:Y:S02]  /*e8d0*/  UIADD3 UR10, UP0, UR43, UR4, URZ ;  /* 0x000000042b0a7290 */ /* 0x000fe4000ff1e03f */
[----:B------:R-:W-:Y:S01]  /*e8e0*/  @UP1 UIADD3 UR4, UP2, UR43, UR6, URZ ;  /* 0x000000062b041290 */ /* 0x000fe2000ff5e03f */
[----:B------:R-:W-:Y:S01]  /*e8f0*/  ISETP.NE.AND.EX P1, PT, RZ, UR5, PT, P1 ;  /* 0x00000005ff007c0c */ /* 0x000fe2000bf25310 */
[----:B------:R-:W-:Y:S02]  /*e900*/  UIADD3.X UR6, UR44, UR5, URZ, UP0, !UPT ;  /* 0x000000052c067290 */ /* 0x000fe400087fe43f */
[----:B------:R-:W-:Y:S01]  /*e910*/  @UP1 UIADD3.X UR5, UR44, UR7, URZ, UP2, !UPT ;  /* 0x000000072c051290 */ /* 0x000fe200097fe43f */
[----:B------:R-:W-:-:S02]  /*e920*/  IMAD.U32 R4, RZ, RZ, UR10 ;  /* 0x0000000aff047e24 */ /* 0x000fc4000f8e00ff */
[----:B-1----:R-:W-:Y:S01]  /*e930*/  IMAD.U32 R2, RZ, RZ, UR8 ;  /* 0x00000008ff027e24 */ /* 0x002fe2000f8e00ff */
[----:B------:R-:W-:Y:S01]  /*e940*/  MOV R5, UR6 ;  /* 0x0000000600057c02 */ /* 0x000fe20008000f00 */
[----:B------:R-:W-:Y:S01]  /*e950*/  IMAD.U32 R3, RZ, RZ, UR9 ;  /* 0x00000009ff037e24 */ /* 0x000fe2000f8e00ff */
[----:B------:R-:W-:Y:S01]  /*e960*/  ULDC.64 UR6, c[0x0][0xa20] ;  /* 0x0002880000067ab9 */ /* 0x000fe20000000a00 */
[----:B------:R-:W-:Y:S02]  /*e970*/  IMAD.U32 R6, RZ, RZ, UR4 ;  /* 0x00000004ff067e24 */ /* 0x000fe4000f8e00ff */
[----:B------:R-:W-:Y:S01]  /*e980*/  IMAD.U32 R7, RZ, RZ, UR5 ;  /* 0x00000005ff077e24 */ /* 0x000fe2000f8e00ff */
[----:B------:R1:W5:Y:S01]  /*e990*/  @P0 LDG.E R19, desc[UR52][R2.64] ;  /* 0x0000003402130981 */ /* 0x000362000c1e1900 */
[----:B------:R-:W-:-:S03]  /*e9a0*/  ULDC.64 UR4, c[0x0][0x3f8] ;  /* 0x0000fe0000047ab9 */ /* 0x000fc60000000a00 */
[----:B------:R1:W5:Y:S04]  /*e9b0*/  @P1 LDG.E R9, desc[UR52][R4.64] ;  /* 0x0000003404091981 */ /* 0x000368000c1e1900 */
[----:B0-----:R1:W5:Y:S01]  /*e9c0*/  @P3 LDG.E R8, desc[UR52][R6.64] ;  /* 0x0000003406083981 */ /* 0x001362000c1e1900 */
[----:B------:R-:W-:Y:S01]  /*e9d0*/  UISETP.NE.U32.AND UP0, UPT, UR4, URZ, UPT ;  /* 0x0000003f0400728c */ /* 0x000fe2000bf05070 */
[----:B------:R-:W-:Y:S02]  /*e9e0*/  ISETP.NE.U32.AND P2, PT, RZ, UR6, PT ;  /* 0x00000006ff007c0c */ /* 0x000fe4000bf45070 */
[----:B------:R-:W-:Y:S01]  /*e9f0*/  ULDC UR4, c[0x0][0x404] ;  /* 0x0001010000047ab9 */ /* 0x000fe20000000800 */
[----:B------:R-:W-:Y:S01]  /*ea00*/  UISETP.NE.AND.EX UP0, UPT, UR5, URZ, UPT, UP0 ;  /* 0x0000003f0500728c */ /* 0x000fe2000bf05300 */
[----:B------:R-:W-:-:S02]  /*ea10*/  ISETP.NE.AND.EX P2, PT, RZ, UR7, PT, P2 ;  /* 0x00000007ff007c0c */ /* 0x000fc4000bf45320 */
[----:B------:R-:W-:Y:S01]  /*ea20*/  ULDC UR5, c[0x0][0x2e0] ;  /* 0x0000b80000057ab9 */ /* 0x000fe20000000800 */
[----:B------:R-:W-:-:S04]  /*ea30*/  USEL UR4, UR4, 0x1, UP0 ;  /* 0x0000000104047887 */ /* 0x000fc80008000000 */
[----:B------:R-:W-:Y:S01]  /*ea40*/  UIMAD UR4, UR4, UR5, URZ ;  /* 0x00000005040472a4 */ /* 0x000fe2000f8e023f */
[----:B-1----:R-:W-:Y:S11]  /*ea50*/  @P3 BRA `(.L_x_1709) ;  /* 0x0000000000103947 */ /* 0x002ff60003800000 */
[----:B------:R-:W-:Y:S05]  /*ea60*/  @!P0 BRA `(.L_x_1709) ;  /* 0x00000000000c8947 */ /* 0x000fea0003800000 */
[----:B------:R-:W2:Y:S04]  /*ea70*/  LDG.E R7, desc[UR52][R2.64] ;  /* 0x0000003402077981 */ /* 0x000ea8000c1e1900 */
[----:B-----5:R-:W2:Y:S02]  /*ea80*/  LDG.E R8, desc[UR52][R2.64+0x4] ;  /* 0x0000043402087981 */ /* 0x020ea4000c1e1900 */
[----:B--2---:R-:W-:-:S07]  /*ea90*/  IMAD.IADD R8, R8, 0x1, -R7 ;  /* 0x0000000108087824 */ /* 0x004fce00078e0a07 */
.L_x_1709:
[----:B------:R-:W-:Y:S02]  /*eaa0*/  IMAD.U32 R3, RZ, RZ, UR4 ;  /* 0x00000004ff037e24 */ /* 0x000fe4000f8e00ff */
[----:B-----5:R-:W-:Y:S01]  /*eab0*/  IMAD.IADD R22, R9, 0x1, R0 ;  /* 0x0000000109167824 */ /* 0x020fe200078e0200 */
[----:B------:R-:W-:Y:S06]  /*eac0*/  @!P2 BRA `(.L_x_1710) ;  /* 0x000000000018a947 */ /* 0x000fec0003800000 */
[----:B------:R-:W-:-:S04]  /*ead0*/  UIADD3 UR4, UP0, UR43, UR6, URZ ;  /* 0x000000062b047290 */ /* 0x000fc8000ff1e03f */
[----:B------:R-:W-:Y:S02]  /*eae0*/  UIADD3.X UR5, UR44, UR7, URZ, UP0, !UPT ;  /* 0x000000072c057290 */ /* 0x000fe400087fe43f */
[----:B------:R-:W-:-:S04]  /*eaf0*/  IMAD.U32 R2, RZ, RZ, UR4 ;  /* 0x00000004ff027e24 */ /* 0x000fc8000f8e00ff */
[----:B------:R-:W-:-:S06]  /*eb00*/  IMAD.U32 R3, RZ, RZ, UR5 ;  /* 0x00000005ff037e24 */ /* 0x000fcc000f8e00ff */
[----:B------:R0:W5:Y:S01]  /*eb10*/  LDG.E R3, desc[UR52][R2.64] ;  /* 0x0000003402037981 */ /* 0x000162000c1e1900 */
[----:B------:R-:W-:Y:S05]  /*eb20*/  BRA `(.L_x_1711) ;  /* 0x0000000000107947 */ /* 0x000fea0003800000 */
.L_x_1710:
[----:B------:R-:W-:Y:S05]  /*eb30*/  @!P1 BRA `(.L_x_1711) ;  /* 0x00000000000c9947 */ /* 0x000fea0003800000 */
[----:B------:R-:W2:Y:S04]  /*eb40*/  LDG.E R2, desc[UR52][R4.64] ;  /* 0x0000003404027981 */ /* 0x000ea8000c1e1900 */
[----:B------:R-:W2:Y:S02]  /*eb50*/  LDG.E R3, desc[UR52][R4.64+0x4] ;  /* 0x0000043404037981 */ /* 0x000ea4000c1e1900 */
[----:B--2---:R-:W-:-:S07]  /*eb60*/  IMAD.IADD R3, R3, 0x1, -R2 ;  /* 0x0000000103037824 */ /* 0x004fce00078e0a02 */
.L_x_1711:
[----:B------:R-:W-:Y:S01]  /*eb70*/  IMAD R5, R25, 0xc0, RZ ;  /* 0x000000c019057824 */ /* 0x000fe200078e02ff */
[----:B-----5:R-:W-:Y:S01]  /*eb80*/  IADD3 R3, -R0, R3, RZ ;  /* 0x0000000300037210 */ /* 0x020fe20007ffe1ff */
[----:B------:R-:W-:Y:S03]  /*eb90*/  BSSY B6, `(.L_x_1712) ;  /* 0x0000213000067945 */ /* 0x000fe60003800000 */
[----:B------:R-:W-:Y:S01]  /*eba0*/  IADD3 R8, -R8, 0x15f, R5 ;  /* 0x0000015f08087810 */ /* 0x000fe20007ffe105 */
[----:B------:R-:W-:-:S04]  /*ebb0*/  VIADD R0, R3, 0x9f ;  /* 0x0000009f03007836 */ /* 0x000fc80000000000 */
[----:B------:R-:W-:Y:S02]  /*ebc0*/  IMAD.IADD R8, R3, 0x1, R8 ;  /* 0x0000000103087824 */ /* 0x000fe400078e0208 */
[----:B------:R-:W-:-:S04]  /*ebd0*/  IMAD.HI R0, R0, 0x66666667, RZ ;  /* 0x6666666700007827 */ /* 0x000fc800078e02ff */
[----:B------:R-:W-:Y:S01]  /*ebe0*/  IMAD.HI R8, R8, 0x66666667, RZ ;  /* 0x6666666708087827 */ /* 0x000fe200078e02ff */
[----:B------:R-:W-:-:S04]  /*ebf0*/  SHF.R.U32.HI R3, RZ, 0x1f, R0 ;  /* 0x0000001fff037819 */ /* 0x000fc80000011600 */
[----:B------:R-:W-:Y:S02]  /*ec00*/  SHF.R.U32.HI R5, RZ, 0x1f, R8 ;  /* 0x0000001fff057819 */ /* 0x000fe40000011608 */
[----:B------:R-:W-:Y:S02]  /*ec10*/  LEA.HI.SX32 R3, R0, R3, 0x1a ;  /* 0x0000000300037211 */ /* 0x000fe400078fd2ff */
[----:B------:R-:W-:-:S04]  /*ec20*/  LEA.HI.SX32 R26, R8, R5, 0x1a ;  /* 0x00000005081a7211 */ /* 0x000fc800078fd2ff */
[----:B------:R-:W-:-:S04]  /*ec30*/  VIMNMX R26, R3, R26, PT ;  /* 0x0000001a031a7248 */ /* 0x000fc80003fe0100 */
[----:B------:R-:W-:-:S13]  /*ec40*/  ISETP.GT.AND P0, PT, R26, RZ, PT ;  /* 0x000000ff1a00720c */ /* 0x000fda0003f04270 */
        /* <DEDUP_REMOVED lines=18> */
.L_x_1713:
[----:B------:R-:W1:Y:S01]  /*ed70*/  S2UR UR4, SR_CgaCtaId ;  /* 0x00000000000479c3 */ /* 0x000e620000008800 */
[----:B------:R-:W-:Y:S02]  /*ed80*/  UMOV UR41, 0x400 ;  /* 0x0000040000297882 */ /* 0x000fe40000000000 */
[----:B-1----:R-:W-:-:S04]  /*ed90*/  ULEA UR41, UR4, UR41, 0x18 ;  /* 0x0000002904297291 */ /* 0x002fc8000f8ec03f */
[----:B------:R-:W-:-:S04]  /*eda0*/  UIADD3 UR4, UR41, 0xe000, URZ ;  /* 0x0000e00029047890 */ /* 0x000fc8000fffe03f */
[----:B------:R-:W-:-:S06]  /*edb0*/  ULOP3.LUT UP0, URZ, UR4, 0x1bf, URZ, 0xc0, !UPT ;  /* 0x000001bf043f7892 */ /* 0x000fcc000f80c03f */
[----:B------:R-:W-:-:S13]  /*edc0*/  PLOP3.LUT P0, PT, PT, PT, UP0, 0x80, 0x0 ;  /* 0x000000000000781c */ /* 0x000fda0003f0f008 */
[----:B------:R-:W-:Y:S05]  /*edd0*/  @!P0 BRA `(.L_x_1715) ;  /* 0x0000000000408947 */ /* 0x000fea0003800000 */
[----:B0-----:R-:W-:Y:S01]  /*ede0*/  MOV R2, 0x0 ;  /* 0x0000000000027802 */ /* 0x001fe20000000f00 */
[----:B------:R-:W-:Y:S01]  /*edf0*/  ULDC.64 UR6, c[0x4][0x98] ;  /* 0x0100260000067ab9 */ /* 0x000fe20000000a00 */
[----:B------:R-:W-:Y:S01]  /*ee00*/  ULDC.64 UR8, c[0x4][0xa0] ;  /* 0x0100280000087ab9 */ /* 0x000fe20000000a00 */
[----:B------:R-:W-:Y:S01]  /*ee10*/  ULDC.64 UR4, c[0x4][0x8] ;  /* 0x0100020000047ab9 */ /* 0x000fe20000000a00 */
[----:B------:R-:W-:Y:S01]  /*ee20*/  IMAD.U32 R4, RZ, RZ, UR6 ;  /* 0x00000006ff047e24 */ /* 0x000fe2000f8e00ff */
[----:B------:R-:W-:Y:S01]  /*ee30*/  MOV R13, RZ ;  /* 0x000000ff000d7202 */ /* 0x000fe20000000f00 */
[----:B------:R-:W0:Y:S01]  /*ee40*/  LDC.64 R2, c[0x4][R2] ;  /* 0x0100000002027b82 */ /* 0x000e220000000a00 */
[----:B------:R-:W-:Y:S02]  /*ee50*/  IMAD.U32 R5, RZ, RZ, UR7 ;  /* 0x00000007ff057e24 */ /* 0x000fe4000f8e00ff */
[----:B------:R-:W-:Y:S02]  /*ee60*/  IMAD.U32 R6, RZ, RZ, UR8 ;  /* 0x00000008ff067e24 */ /* 0x000fe4000f8e00ff */
[----:B------:R-:W-:-:S02]  /*ee70*/  IMAD.U32 R7, RZ, RZ, UR9 ;  /* 0x00000009ff077e24 */ /* 0x000fc4000f8e00ff */
[----:B------:R-:W-:Y:S02]  /*ee80*/  IMAD.U32 R10, RZ, RZ, UR4 ;  /* 0x00000004ff0a7e24 */ /* 0x000fe4000f8e00ff */
[----:B------:R-:W-:Y:S02]  /*ee90*/  IMAD.U32 R11, RZ, RZ, UR5 ;  /* 0x00000005ff0b7e24 */ /* 0x000fe4000f8e00ff */
[----:B------:R-:W-:Y:S02]  /*eea0*/  IMAD.MOV.U32 R8, RZ, RZ, 0x70 ;  /* 0x00000070ff087424 */ /* 0x000fe400078e00ff */
[----:B------:R-:W-:-:S07]  /*eeb0*/  IMAD.MOV.U32 R12, RZ, RZ, 0x1 ;  /* 0x00000001ff0c7424 */ /* 0x000fce00078e00ff */
[----:B------:R-:W-:-:S07]  /*eec0*/  LEPC R20, `(.L_x_1715) ;  /* 0x000000001014794e */ /* 0x000fce0000000000 */
[----:B0-----:R-:W-:Y:S05]  /*eed0*/  CALL.ABS.NOINC R2 ;  /* 0x0000000002007343 */ /* 0x001fea0003c00000 */
.L_x_1715:
[----:B------:R-:W-:-:S06]  /*eee0*/  UIADD3 UR4, UR41, 0x6000, URZ ;  /* 0x0000600029047890 */ /* 0x000fcc000fffe03f */
[----:B------:R-:W-:-:S05]  /*eef0*/  IMAD.U32 R18, RZ, RZ, UR4 ;  /* 0x00000004ff127e24 */ /* 0x000fca000f8e00ff */
[----:B------:R-:W-:-:S13]  /*ef00*/  LOP3.LUT P0, RZ, R18, 0x1bf, RZ, 0xc0, !PT ;  /* 0x000001bf12ff7812 */ /* 0x000fda000780c0ff */
[----:B------:R-:W-:Y:S05]  /*ef10*/  @!P0 BRA `(.L_x_1716) ;  /* 0x0000000000408947 */ /* 0x000fea0003800000 */
[----:B0-----:R-:W-:Y:S01]  /*ef20*/  MOV R2, 0x0 ;  /* 0x0000000000027802 */ /* 0x001fe20000000f00 */
        /* <DEDUP_REMOVED lines=15> */
.L_x_1716:
        /* <DEDUP_REMOVED lines=8> */
[----:B------:R-:W-:Y:S01]  /*f0a0*/  MOV R4, UR6 ;  /* 0x0000000600047c02 */ /* 0x000fe20008000f00 */
[----:B------:R-:W-:Y:S01]  /*f0b0*/  IMAD.U32 R5, RZ, RZ, UR7 ;  /* 0x00000007ff057e24 */ /* 0x000fe2000f8e00ff */
        /* <DEDUP_REMOVED lines=10> */
.L_x_1717:
[----:B------:R-:W-:-:S13]  /*f160*/  LOP3.LUT P6, RZ, R18, 0x1bf, RZ, 0xc0, !PT ;  /* 0x000001bf12ff7812 */ /* 0x000fda00078cc0ff */
[----:B------:R-:W-:Y:S05]  /*f170*/  @!P6 BRA `(.L_x_1718) ;  /* 0x000000000040e947 */ /* 0x000fea0003800000 */
[----:B0-----:R-:W-:Y:S01]  /*f180*/  MOV R2, 0x0 ;  /* 0x0000000000027802 */ /* 0x001fe20000000f00 */
        /* <DEDUP_REMOVED lines=15> */
.L_x_1718:
[----:B------:R-:W-:Y:S01]  /*f280*/  ULDC.64 UR4, c[0x0][0x9f8] ;  /* 0x00027e0000047ab9 */ /* 0x000fe20000000a00 */
[----:B------:R-:W-:Y:S01]  /*f290*/  IMAD.U32 R18, RZ, RZ, UR45 ;  /* 0x0000002dff127e24 */ /* 0x000fe2000f8e00ff */
[----:B------:R-:W-:Y:S01]  /*f2a0*/  UISETP.NE.U32.AND UP0, UPT, UR4, URZ, UPT ;  /* 0x0000003f0400728c */ /* 0x000fe2000bf05070 */
[----:B------:R-:W1:Y:S01]  /*f2b0*/  S2R R27, SR_TID.X ;  /* 0x00000000001b7919 */ /* 0x000e620000002100 */
[----:B------:R-:W2:Y:S01]  /*f2c0*/  LDC R0, c[0x0][0x428] ;  /* 0x00010a00ff007b82 */ /* 0x000ea20000000800 */
[----:B------:R-:W-:Y:S01]  /*f2d0*/  IMAD R25, R25, 0xc0, R19 ;  /* 0x000000c019197824 */ /* 0x000fe200078e0213 */
[----:B------:R-:W-:Y:S01]  /*f2e0*/  UISETP.NE.AND.EX UP0, UPT, UR5, URZ, UPT, UP0 ;  /* 0x0000003f0500728c */ /* 0x000fe2000bf05300 */
[----:B------:R-:W-:-:S05]  /*f2f0*/  ULDC.64 UR6, c[0x0][0xa08] ;  /* 0x0002820000067ab9 */ /* 0x000fca0000000a00 */
[----:B------:R-:W-:-:S05]  /*f300*/  PLOP3.LUT P0, PT, PT, PT, UP0, 0x80, 0x0 ;  /* 0x000000000000781c */ /* 0x000fca0003f0f008 */
[----:B------:R-:W-:-:S04]  /*f310*/  @UP0 UIADD3 UR4, UP1, UR43, UR4, URZ ;  /* 0x000000042b040290 */ /* 0x000fc8000ff3e03f */
[----:B------:R-:W-:Y:S02]  /*f320*/  @UP0 UIADD3.X UR5, UR44, UR5, URZ, UP1, !UPT ;  /* 0x000000052c050290 */ /* 0x000fe40008ffe43f */
[----:B0-----:R-:W-:-:S04]  /*f330*/  IMAD.U32 R2, RZ, RZ, UR4 ;  /* 0x00000004ff027e24 */ /* 0x001fc8000f8e00ff */
[----:B------:R-:W-:Y:S01]  /*f340*/  IMAD.U32 R3, RZ, RZ, UR5 ;  /* 0x00000005ff037e24 */ /* 0x000fe2000f8e00ff */
[----:B--2---:R-:W-:Y:S01]  /*f350*/  ISETP.NE.AND P2, PT, R0, 0x1, PT ;  /* 0x000000010000780c */ /* 0x004fe20003f45270 */
[----:B------:R-:W-:-:S03]  /*f360*/  ULDC.64 UR4, c[0x0][0xa00] ;  /* 0x0002800000047ab9 */ /* 0x000fc60000000a00 */
[----:B------:R0:W2:Y:S01]  /*f370*/  @P0 LDG.E R18, desc[UR52][R2.64] ;  /* 0x0000003402120981 */ /* 0x0000a2000c1e1900 */
[----:B------:R-:W-:Y:S01]  /*f380*/  ISETP.NE.U32.AND P0, PT, RZ, UR4, PT ;  /* 0x00000004ff007c0c */ /* 0x000fe2000bf05070 */
[----:B------:R-:W-:Y:S01]  /*f390*/  UMOV UR36, URZ ;  /* 0x0000003f00247c82 */ /* 0x000fe20008000000 */
[----:B-1----:R-:W-:Y:S01]  /*f3a0*/  LOP3.LUT R21, R27, 0x7f, RZ, 0xc0, !PT ;  /* 0x0000007f1b157812 */ /* 0x002fe200078ec0ff */
[----:B------:R-:W-:Y:S01]  /*f3b0*/  IMAD.U32 R19, RZ, RZ, UR38 ;  /* 0x00000026ff137e24 */ /* 0x000fe2000f8e00ff */
[----:B------:R-:W-:Y:S02]  /*f3c0*/  ISETP.NE.AND.EX P0, PT, RZ, UR5, PT, P0 ;  /* 0x00000005ff007c0c */ /* 0x000fe4000bf05300 */
[----:B------:R-:W-:Y:S02]  /*f3d0*/  ISETP.NE.AND P1, PT, R21, RZ, PT ;  /* 0x000000ff1500720c */ /* 0x000fe40003f25270 */
[----:B------:R-:W1:Y:S01]  /*f3e0*/  @P2 LDC R0, c[0x0][0x42c] ;  /* 0x00010b00ff002b82 */ /* 0x000e620000000800 */
[----:B------:R-:W-:-:S02]  /*f3f0*/  SEL R6, RZ, UR45, P0 ;  /* 0x0000002dff067c07 */ /* 0x000fc40008000000 */
[----:B------:R-:W-:Y:S02]  /*f400*/  R2UR UR37, R25 ;  /* 0x00000000192572ca */ /* 0x000fe400000e0000 */
[----:B------:R-:W-:Y:S02]  /*f410*/  R2UR UR39, R6 ;  /* 0x00000000062772ca */ /* 0x000fe400000e0000 */
[----:B------:R-:W-:Y:S01]  /*f420*/  SHF.R.U32.HI R4, RZ, 0x5, R27 ;  /* 0x00000005ff047819 */ /* 0x000fe2000001161b */
[----:B0-----:R-:W0:Y:S03]  /*f430*/  LDC.64 R2, c[0x0][0x3f8] ;  /* 0x0000fe00ff027b82 */ /* 0x001e260000000a00 */
[----:B------:R-:W-:Y:S01]  /*f440*/  VOTEU.ALL UP1, P1 ;  /* 0x00000000003f7886 */ /* 0x000fe20000820000 */
[----:B------:R-:W-:-:S04]  /*f450*/  LOP3.LUT R4, R4, 0x3, RZ, 0xc0, !PT ;  /* 0x0000000304047812 */ /* 0x000fc800078ec0ff */
[----:B------:R-:W3:Y:S01]  /*f460*/  @P2 LDC R5, c[0x0][0x430] ;  /* 0x00010c00ff052b82 */ /* 0x000ee20000000800 */
[----:B------:R-:W-:-:S04]  /*f470*/  @!UP1 UIADD3 UR4, UP0, UR50, 0x270, URZ ;  /* 0x0000027032049890 */ /* 0x000fc8000ff1e03f */
[----:B------:R-:W-:Y:S01]  /*f480*/  @!UP1 UIADD3.X UR5, URZ, UR51, URZ, UP0, !UPT ;  /* 0x000000333f059290 */ /* 0x000fe200087fe43f */
[----:B-1----:R-:W-:-:S08]  /*f490*/  @P2 IMAD.HI.U32 R0, R0, UR38, RZ ;  /* 0x0000002600002c27 */ /* 0x002fd0000f8e00ff */
[----:B------:R1:W-:Y:S01]  /*f4a0*/  @!UP1 UTMAPF.L2.4D [UR36], [UR4] ;  /* 0x00000024040095b8 */ /* 0x0003e20008018000 */
[----:B0-----:R-:W-:Y:S01]  /*f4b0*/  LOP3.LUT P0, RZ, R2, UR6, RZ, 0xfc, !PT ;  /* 0x0000000602ff7c12 */ /* 0x001fe2000f80fcff */
[----:B------:R-:W-:-:S03]  /*f4c0*/  UMOV UR6, 0xffffffff ;  /* 0xffffffff00067882 */ /* 0x000fc60000000000 */
[----:B------:R-:W-:Y:S02]  /*f4d0*/  LOP3.LUT P0, RZ, R3, UR7, RZ, 0xfc, P0 ;  /* 0x0000000703ff7c12 */ /* 0x000fe4000800fcff */
[----:B---3--:R-:W-:Y:S02]  /*f4e0*/  @P2 SHF.R.U32.HI R19, RZ, R5, R0 ;  /* 0x00000005ff132219 */ /* 0x008fe40000011600 */
[----:B--2---:R-:W-:Y:S02]  /*f4f0*/  SHF.R.S32.HI R20, RZ, 0x1f, R18 ;  /* 0x0000001fff147819 */ /* 0x004fe40000011412 */
[----:B------:R-:W-:Y:S01]  /*f500*/  SEL R0, R18, RZ, !P0 ;  /* 0x000000ff12007207 */ /* 0x000fe20004000000 */
[----:B-1----:R-:W-:Y:S06]  /*f510*/  BRA.DIV UR6, `(.L_x_1719) ;  /* 0x0000002a06947947 */ /* 0x002fec000b800000 */
[----:B------:R0:W1:Y:S02]  /*f520*/  SHFL.IDX PT, R14, R4, RZ, 0x1f ;  /* 0x00001fff040e7589 */ /* 0x00006400000e0000 */
.L_x_1787:
[----:B-1----:R-:W-:Y:S02]  /*f530*/  ISETP.NE.AND P0, PT, R14, RZ, PT ;  /* 0x000000ff0e00720c */ /* 0x002fe40003f05270 */
[----:B------:R-:W-:-:S11]  /*f540*/  PLOP3.LUT P6, PT, PT, PT, PT, 0x8, 0x0 ;  /* 0x000000000000781c */ /* 0x000fd60003fce170 */
[----:B------:R-:W-:Y:S05]  /*f550*/  @P0 BRA `(.L_x_1720) ;  /* 0x0000000400800947 */ /* 0x000fea0003800000 */
[----:B------:R-:W-:Y:S01]  /*f560*/  UMOV UR4, 0xffffffff ;  /* 0xffffffff00047882 */ /* 0x000fe20000000000 */
[----:B------:R-:W-:Y:S02]  /*f570*/  IADD3 R7, R26, -0x1, RZ ;  /* 0xffffffff1a077810 */ /* 0x000fe40007ffe0ff */
[----:B------:R-:W-:Y:S05]  /*f580*/  BRA.DIV UR4, `(.L_x_1721) ;  /* 0x0000002a04987947 */ /* 0x000fea000b800000 */
[----:B------:R-:W-:-:S13]  /*f590*/  ELECT P6, URZ, PT ;  /* 0x00000000003f782f */ /* 0x000fda00038c0000 */
.L_x_1790:
        /* <DEDUP_REMOVED lines=22> */
.L_x_1723:
[----:B------:R-:W-:Y:S02]  /*f700*/  LEA R5, R16, UR41, 0x3 ;  /* 0x0000002910057c11 */ /* 0x000fe4000f8e18ff */
[----:B-1----:R-:W-:Y:S02]  /*f710*/  SHF.L.U32 R2, R17, 0x1f, RZ ;  /* 0x0000001f11027819 */ /* 0x002fe400000006ff */
[----:B------:R-:W-:Y:S02]  /*f720*/  ISETP.NE.AND P0, PT, R21, RZ, PT ;  /* 0x000000ff1500720c */ /* 0x000fe40003f05270 */
[----:B------:R-:W1:Y:S02]  /*f730*/  SYNCS.PHASECHK.TRANS64.TRYWAIT P2, [R5+URZ+0x13280], R2 ;  /* 0x01328002050075a7 */ /* 0x000e64000804017f */
[----:B-1----:R-:W-:Y:S09]  /*f740*/  @!P2 BRA `(.L_x_1724) ;  /* 0x000000280048a947 */ /* 0x002ff20003800000 */
.L_x_1791:
        /* <DEDUP_REMOVED lines=8> */
.L_x_1725:
[----:B------:R-:W-:Y:S01]  /*f7d0*/  IMAD.U32 R3, RZ, RZ, UR41 ;  /* 0x00000029ff037e24 */ /* 0x000fe2000f8e00ff */
        /* <DEDUP_REMOVED lines=17> */
.L_x_1792:
[----:B------:R-:W-:Y:S05]  /*f8f0*/  @P0 BRA `(.L_x_1727) ;  /* 0x00000000001c0947 */ /* 0x000fea0003800000 */
[----:B0-----:R-:W0:Y:S01]  /*f900*/  S2R R4, SR_TID.X ;  /* 0x0000000000047919 */ /* 0x001e220000002100 */
[----:B-12---:R-:W-:-:S04]  /*f910*/  IMAD.MOV.U32 R2, RZ, RZ, 0x2800 ;  /* 0x00002800ff027424 */ /* 0x006fc800078e00ff */
[----:B------:R3:W-:Y:S01]  /*f920*/  SYNCS.ARRIVE.TRANS64 RZ, [R5+URZ+0x13230], R2 ;  /* 0x0132300205ff79a7 */ /* 0x0007e2000800003f */
[----:B0-----:R-:W-:-:S04]  /*f930*/  LOP3.LUT R4, R4, 0x1f, RZ, 0xc0, !PT ;  /* 0x0000001f04047812 */ /* 0x001fc800078ec0ff */
[----:B------:R-:W-:-:S13]  /*f940*/  ISETP.NE.AND P0, PT, R4, RZ, PT ;  /* 0x000000ff0400720c */ /* 0x000fda0003f05270 */
[----:B---3--:R-:W-:Y:S05]  /*f950*/  @!P0 BRA `(.L_x_1727) ;  /* 0x0000000000048947 */ /* 0x008fea0003800000 */
[----:B------:R-:W-:Y:S01]  /*f960*/  BPT.TRAP 0x1 ;  /* 0x000000040000795c */ /* 0x000fe20000300000 */
.L_x_1727:
        /* <DEDUP_REMOVED lines=14> */
.L_x_1722:
        /* <DEDUP_REMOVED lines=11> */
[----:B-12---:R-:W-:Y:S01]  /*fb00*/  @P0 IMAD.MOV.U32 R2, RZ, RZ, 0x3000 ;  /* 0x00003000ff020424 */ /* 0x006fe200078e00ff */
[----:B------:R-:W-:Y:S01]  /*fb10*/  @P0 R2UR UR13, R6 ;  /* 0x00000000060d02ca */ /* 0x000fe200000e0000 */
[----:B------:R-:W-:Y:S02]  /*fb20*/  UMOV UR12, UR38 ;  /* 0x00000026000c7c82 */ /* 0x000fe40008000000 */
[----:B------:R1:W-:Y:S10]  /*fb30*/  @P0 SYNCS.ARRIVE.TRANS64 RZ, [UR41+0x13200], R2 ;  /* 0x01320002ffff09a7 */ /* 0x0003f40008000029 */
[----:B------:R1:W-:Y:S02]  /*fb40*/  UTMALDG.4D [UR8], [UR4], desc[UR6] ;  /* 0x00000608040075b4 */ /* 0x0003e40008019000 */
[----:B-1----:R-:W-:Y:S01]  /*fb50*/  NOP ;  /* 0x0000000000007918 */ /* 0x002fe20000000000 */
.L_x_1720:
[----:B------:R-:W-:Y:S01]  /*fb60*/  VIADD R29, R29, 0x1 ;  /* 0x000000011d1d7836 */ /* 0x000fe20000000000 */
[----:B------:R-:W-:Y:S01]  /*fb70*/  BSSY B0, `(.L_x_1728) ;  /* 0x0000008000007945 */ /* 0x000fe20003800000 */
[----:B------:R-:W-:-:S03]  /*fb80*/  ISETP.GE.AND P2, PT, R26, 0x2, PT ;  /* 0x000000021a00780c */ /* 0x000fc60003f46270 */
[----:B------:R-:W-:-:S04]  /*fb90*/  LEA.HI R2, R29, R29, RZ, 0x1 ;  /* 0x0000001d1d027211 */ /* 0x000fc800078f08ff */
[----:B------:R-:W-:-:S04]  /*fba0*/  LOP3.LUT R2, R2, 0xfffffffe, RZ, 0xc0, !PT ;  /* 0xfffffffe02027812 */ /* 0x000fc800078ec0ff */
[----:B------:R-:W-:-:S04]  /*fbb0*/  IADD3 R2, R29, -R2, RZ ;  /* 0x800000021d027210 */ /* 0x000fc80007ffe0ff */
[----:B------:R-:W-:-:S04]  /*fbc0*/  SHF.L.U32 R2, R2, 0x1f, RZ ;  /* 0x0000001f02027819 */ /* 0x000fc800000006ff */
[----:B------:R-:W1:Y:S02]  /*fbd0*/  SYNCS.PHASECHK.TRANS64.TRYWAIT P0, [UR41+0x13220], R2 ;  /* 0x01322002ff0075a7 */ /* 0x000e640008000169 */
[----:B-1----:R-:W-:Y:S05]  /*fbe0*/  @!P0 BRA `(.L_x_1729) ;  /* 0x0000002400488947 */ /* 0x002fea0003800000 */
.L_x_1793:
[----:B------:R-:W-:Y:S05]  /*fbf0*/  BSYNC B0 ;  /* 0x0000000000007941 */ /* 0x000fea0003800000 */
.L_x_1728:
[----:B------:R-:W-:Y:S05]  /*fc00*/  @!P2 BRA `(.L_x_1730) ;  /* 0x0000000800d4a947 */ /* 0x000fea0003800000 */
[----:B-1----:R-:W-:Y:S02]  /*fc10*/  VIADD R2, R26, 0xfffffffe ;  /* 0xfffffffe1a027836 */ /* 0x002fe40000000000 */
[----:B------:R-:W-:Y:S02]  /*fc20*/  IMAD.MOV.U32 R8, RZ, RZ, R17 ;  /* 0x000000ffff087224 */ /* 0x000fe400078e0011 */
[----:B------:R-:W-:-:S07]  /*fc30*/  IMAD.MOV.U32 R3, RZ, RZ, R16 ;  /* 0x000000ffff037224 */ /* 0x000fce00078e0010 */
.L_x_1750:
        /* <DEDUP_REMOVED lines=33> */
.L_x_1733:
[----:B------:R-:W2:Y:S01]  /*fe50*/  SYNCS.PHASECHK.TRANS64.TRYWAIT P0, [R9+URZ+0x13280], R10 ;  /* 0x0132800a090075a7 */ /* 0x000ea2000800017f */
[----:B0-----:R-:W0:Y:S01]  /*fe60*/  S2R R4, SR_TID.X ;  /* 0x0000000000047919 */ /* 0x001e220000002100 */
[----:B------:R-:W-:Y:S01]  /*fe70*/  BSSY B1, `(.L_x_1734) ;  /* 0x0000004000017945 */ /* 0x000fe20003800000 */
[----:B0-----:R-:W-:-:S04]  /*fe80*/  LOP3.LUT R4, R4, 0x7f, RZ, 0xc0, !PT ;  /* 0x0000007f04047812 */ /* 0x001fc800078ec0ff */
[----:B------:R-:W-:Y:S01]  /*fe90*/  ISETP.NE.AND P2, PT, R4, RZ, PT ;  /* 0x000000ff0400720c */ /* 0x000fe20003f45270 */
[----:B--2---:R-:W-:-:S12]  /*fea0*/  @!P0 BRA `(.L_x_1735) ;  /* 0x0000002000b08947 */ /* 0x004fd80003800000 */
.L_x_1794:
[----:B------:R-:W-:Y:S05]  /*feb0*/  BSYNC B1 ;  /* 0x0000000000017941 */ /* 0x000fea0003800000 */
.L_x_1734:
[----:B------:R-:W-:Y:S04]  /*fec0*/  BSSY B1, `(.L_x_1736) ;  /* 0x0000009000017945 */ /* 0x000fe80003800000 */
[----:B------:R-:W-:Y:S05]  /*fed0*/  @P2 BRA `(.L_x_1737) ;  /* 0x00000000001c2947 */ /* 0x000fea0003800000 */
[----:B------:R-:W2:Y:S02]  /*fee0*/  S2R R4, SR_TID.X ;  /* 0x0000000000047919 */ /* 0x000ea40000002100 */
[----:B--2---:R-:W-:Y:S02]  /*fef0*/  LOP3.LUT R5, R4, 0x1f, RZ, 0xc0, !PT ;  /* 0x0000001f04057812 */ /* 0x004fe400078ec0ff */
[----:B------:R-:W-:Y:S02]  /*ff00*/  MOV R4, 0x2800 ;  /* 0x0000280000047802 */ /* 0x000fe40000000f00 */
[----:B------:R-:W-:Y:S02]  /*ff10*/  ISETP.NE.AND P0, PT, R5, RZ, PT ;  /* 0x000000ff0500720c */ /* 0x000fe40003f05270 */
[----:B------:R2:W-:Y:S11]  /*ff20*/  SYNCS.ARRIVE.TRANS64 RZ, [R9+URZ+0x13270], R4 ;  /* 0x0132700409ff79a7 */ /* 0x0005f6000800003f */
[----:B--2---:R-:W-:Y:S05]  /*ff30*/  @!P0 BRA `(.L_x_1737) ;  /* 0x0000000000048947 */ /* 0x004fea0003800000 */
[----:B------:R-:W-:Y:S01]  /*ff40*/  BPT.TRAP 0x1 ;  /* 0x000000040000795c */ /* 0x000fe20000300000 */
.L_x_1737:
[----:B------:R-:W-:Y:S05]  /*ff50*/  BSYNC B1 ;  /* 0x0000000000017941 */ /* 0x000fea0003800000 */
.L_x_1736:
[----:B------:R-:W-:Y:S01]  /*ff60*/  IMAD.MOV.U32 R12, RZ, RZ, RZ ;  /* 0x000000ffff0c7224 */ /* 0x000fe200078e00ff */
[----:B------:R-:W-:Y:S01]  /*ff70*/  R2UR UR12, R19 ;  /* 0x00000000130c72ca */ /* 0x000fe200000e0000 */
[----:B------:R-:W-:Y:S01]  /*ff80*/  IMAD.U32 R5, RZ, RZ, UR41 ;  /* 0x00000029ff057e24 */ /* 0x000fe2000f8e00ff */
[----:B------:R-:W-:Y:S01]  /*ff90*/  UIADD3 UR4, UP0, UR50, 0x470, URZ ;  /* 0x0000047032047890 */ /* 0x000fe2000ff1e03f */
[----:B------:R-:W-:Y:S01]  /*ffa0*/  PLOP3.LUT P0, PT, PT, PT, PT, 0x80, 0x0 ;  /* 0x000000000000781c */ /* 0x000fe20003f0f070 */
[----:B-1----:R-:W-:Y:S01]  /*ffb0*/  IMAD R7, R11, 0xa0, R22 ;  /* 0x000000a00b077824 */ /* 0x002fe200078e0216 */
[----:B------:R-:W-:Y:S01]  /*ffc0*/  R2UR UR10, R12 ;  /* 0x000000000c0a72ca */ /* 0x000fe200000e0000 */
[----:B------:R-:W-:Y:S01]  /*ffd0*/  IMAD R6, R16, 0x2800, R5 ;  /* 0x0000280010067824 */ /* 0x000fe200078e0205 */
[----:B------:R-:W-:Y:S01]  /*ffe0*/  UIADD3.X UR5, URZ, UR51, URZ, UP0, !UPT ;  /* 0x000000333f057290 */ /* 0x000fe200087fe43f */
[----:B------:R-:W-:Y:S01]  /*fff0*/  VIADD R5, R9, 0x13270 ;  /* 0x0001327009057836 */ /* 0x000fe20000000000 */
[----:B------:R-:W-:Y:S01]  /*10000*/  UMOV UR6, 0x0 ;  /* 0x0000000000067882 */ /* 0x000fe20000000000 */
[----:B------:R-:W-:Y:S01]  /*10010*/  VIADD R4, R6, 0x6000 ;  /* 0x0000600006047836 */ /* 0x000fe20000000000 */
[----:B------:R-:W-:-:S09]  /*10020*/  UMOV UR7, 0x14f00000 ;  /* 0x14f0000000077882 */ /* 0x000fd20000000000 */
.L_x_1738:
        /* <DEDUP_REMOVED lines=12> */
.L_x_1795:
[----:B------:R-:W-:Y:S05]  /*100f0*/  BSYNC B1 ;  /* 0x0000000000017941 */ /* 0x000fea0003800000 */
.L_x_1739:
        /* <DEDUP_REMOVED lines=11> */
.L_x_1742:
[----:B------:R-:W-:Y:S05]  /*101b0*/  BSYNC B1 ;  /* 0x0000000000017941 */ /* 0x000fea0003800000 */
.L_x_1741:
[----:B------:R-:W-:Y:S01]  /*101c0*/  R2UR UR7, R5 ;  /* 0x00000000050772ca */ /* 0x000fe200000e0000 */
[----:B------:R-:W-:Y:S01]  /*101d0*/  UIADD3 UR4, UP0, UR50, 0x370, URZ ;  /* 0x0000037032047890 */ /* 0x000fe2000ff1e03f */
[----:B------:R-:W-:Y:S01]  /*101e0*/  R2UR UR10, R12 ;  /* 0x000000000c0a72ca */ /* 0x000fe200000e0000 */
[----:B01----:R-:W-:Y:S01]  /*101f0*/  VIADD R9, R9, 0x13230 ;  /* 0x0001323009097836 */ /* 0x003fe20000000000 */
[----:B------:R-:W-:Y:S01]  /*10200*/  R2UR UR12, R19 ;  /* 0x00000000130c72ca */ /* 0x000fe200000e0000 */
[----:B------:R-:W-:Y:S01]  /*10210*/  UIADD3.X UR5, URZ, UR51, URZ, UP0, !UPT ;  /* 0x000000333f057290 */ /* 0x000fe200087fe43f */
[----:B------:R-:W-:Y:S01]  /*10220*/  R2UR UR6, R4 ;  /* 0x00000000040672ca */ /* 0x000fe200000e0000 */
[----:B------:R-:W-:Y:S01]  /*10230*/  VIADD R4, R6, 0xe000 ;  /* 0x0000e00006047836 */ /* 0x000fe20000000000 */
[----:B------:R-:W-:-:S13]  /*10240*/  PLOP3.LUT P0, PT, PT, PT, PT, 0x80, 0x0 ;  /* 0x000000000000781c */ /* 0x000fda0003f0f070 */
.L_x_1743:
        /* <DEDUP_REMOVED lines=9> */
.L_x_1732:
[----:B------:R-:W-:Y:S05]  /*102e0*/  BSYNC B0 ;  /* 0x0000000000007941 */ /* 0x000fea0003800000 */
.L_x_1731:
[----:B------:R-:W-:-:S06]  /*102f0*/  UISETP.NE.AND UP0, UPT, UR42, 0x3, UPT ;  /* 0x000000032a00788c */ /* 0x000fcc000bf05270 */
[----:B------:R-:W-:-:S13]  /*10300*/  PLOP3.LUT P0, PT, PT, PT, UP0, 0x80, 0x0 ;  /* 0x000000000000781c */ /* 0x000fda0003f0f008 */
[----:B------:R-:W-:Y:S05]  /*10310*/  @!P0 BRA `(.L_x_1744) ;  /* 0x0000000000048947 */ /* 0x000fea0003800000 */
[----:B------:R-:W-:Y:S01]  /*10320*/  BPT.TRAP 0x1 ;  /* 0x000000040000795c */ /* 0x000fe20000300000 */
.L_x_1744:
[----:B------:R-:W-:Y:S01]  /*10330*/  LOP3.LUT R5, R8, 0x1, RZ, 0x3c, !PT ;  /* 0x0000000108057812 */ /* 0x000fe200078e3cff */
[----:B------:R-:W-:Y:S01]  /*10340*/  BSSY B0, `(.L_x_1745) ;  /* 0x0000007000007945 */ /* 0x000fe20003800000 */
[----:B------:R-:W-:Y:S02]  /*10350*/  LEA R12, R3, UR41, 0x3 ;  /* 0x00000029030c7c11 */ /* 0x000fe4000f8e18ff */
[----:B------:R-:W-:Y:S02]  /*10360*/  SHF.L.U32 R5, R5, 0x1f, RZ ;  /* 0x0000001f05057819 */ /* 0x000fe400000006ff */
[----:B0-----:R-:W-:Y:S02]  /*10370*/  MOV R4, UR47 ;  /* 0x0000002f00047c02 */ /* 0x001fe40008000f00 */
[----:B------:R-:W0:Y:S02]  /*10380*/  SYNCS.PHASECHK.TRANS64.TRYWAIT P2, [R12+URZ+0x13270], R5 ;  /* 0x013270050c0075a7 */ /* 0x000e24000804017f */
[----:B------:R-:W-:Y:S01]  /*10390*/  ISETP.NE.AND P0, PT, R4, 0x3, PT ;  /* 0x000000030400780c */ /* 0x000fe20003f05270 */
[----:B0-----:R-:W-:-:S12]  /*103a0*/  @!P2 BRA `(.L_x_1746) ;  /* 0x0000001c0098a947 */ /* 0x001fd80003800000 */
.L_x_1796:
[----:B------:R-:W-:Y:S05]  /*103b0*/  BSYNC B0 ;  /* 0x0000000000007941 */ /* 0x000fea0003800000 */
.L_x_1745:
[----:B------:R-:W-:Y:S05]  /*103c0*/  @!P0 BRA `(.L_x_1747) ;  /* 0x0000000000048947 */ /* 0x000fea0003800000 */
[----:B------:R-:W-:Y:S01]  /*103d0*/  BPT.TRAP 0x1 ;  /* 0x000000040000795c */ /* 0x000fe20000300000 */
.L_x_1747:
[----:B0-----:R-:W-:Y:S01]  /*103e0*/  SHF.L.U32 R5, R8, 0x1f, RZ ;  /* 0x0000001f08057819 */ /* 0x001fe200000006ff */
[----:B------:R-:W-:-:S03]  /*103f0*/  IMAD R10, R3, 0x2800, RZ ;  /* 0x00002800030a7824 */ /* 0x000fc600078e02ff */
[----:B------:R-:W0:Y:S02]  /*10400*/  SYNCS.PHASECHK.TRANS64.TRYWAIT P2, [R12+URZ+0x13260], R5 ;  /* 0x013260050c0075a7 */ /* 0x000e24000804017f */
[----:B0-----:R-:W-:Y:S05]  /*10410*/  @!P2 BRA `(.L_x_1748) ;  /* 0x0000001c0090a947 */ /* 0x001fea0003800000 */
.L_x_1797:
        /* <DEDUP_REMOVED lines=42> */
.L_x_1749:
        /* <DEDUP_REMOVED lines=10> */
.L_x_1730:
[----:B------:R-:W-:Y:S04]  /*10760*/  BSSY B0, `(.L_x_1751) ;  /* 0x000000e000007945 */ /* 0x000fe80003800000 */
[----:B------:R-:W-:Y:S05]  /*10770*/  @P1 BRA `(.L_x_1752) ;  /* 0x0000000000301947 */ /* 0x000fea0003800000 */
[----:B------:R-:W2:Y:S01]  /*10780*/  S2R R7, SR_LANEID ;  /* 0x0000000000077919 */ /* 0x000ea20000000000 */
[----:B------:R-:W-:Y:S01]  /*10790*/  VOTEU.ANY UR4, UPT, PT ;  /* 0x0000000000047886 */ /* 0x000fe200038e0100 */
[----:B-1----:R-:W1:Y:S01]  /*107a0*/  LDC.64 R2, c[0x0][0xc38] ;  /* 0x00030e00ff027b82 */ /* 0x002e620000000a00 */
[----:B------:R-:W2:Y:S08]  /*107b0*/  FLO.U32 R0, UR4 ;  /* 0x0000000400007d00 */ /* 0x000eb000080e0000 */
[----:B------:R-:W1:Y:S01]  /*107c0*/  POPC R5, UR4 ;  /* 0x0000000400057d09 */ /* 0x000e620008000000 */
[----:B--2---:R-:W-:-:S13]  /*107d0*/  ISETP.EQ.U32.AND P0, PT, R0, R7, PT ;  /* 0x000000070000720c */ /* 0x004fda0003f02070 */
[----:B-1----:R-:W2:Y:S01]  /*107e0*/  @P0 ATOMG.E.ADD.STRONG.GPU PT, R3, desc[UR52][R2.64], R5 ;  /* 0x00000005020309a8 */ /* 0x002ea200081ee1f4 */
[----:B0-----:R-:W0:Y:S02]  /*107f0*/  S2R R4, SR_LTMASK ;  /* 0x0000000000047919 */ /* 0x001e240000003900 */
[----:B0-----:R-:W-:-:S04]  /*10800*/  LOP3.LUT R4, R4, UR4, RZ, 0xc0, !PT ;  /* 0x0000000404047c12 */ /* 0x001fc8000f8ec0ff */
[----:B------:R-:W0:Y:S01]  /*10810*/  POPC R7, R4 ;  /* 0x0000000400077309 */ /* 0x000e220000000000 */
[----:B--2---:R-:W0:Y:S02]  /*10820*/  SHFL.IDX PT, R0, R3, R0, 0x1f ;  /* 0x00001f0003007589 */ /* 0x004e2400000e0000 */
[----:B0-----:R-:W-:-:S07]  /*10830*/  IADD3 R24, R0, UR46, R7 ;  /* 0x0000002e00187c10 */ /* 0x001fce000fffe007 */
.L_x_1752:
[----:B------:R-:W-:Y:S05]  /*10840*/  BSYNC B0 ;  /* 0x0000000000007941 */ /* 0x000fea0003800000 */
.L_x_1751:
[----:B------:R-:W-:-:S06]  /*10850*/  UISETP.NE.AND UP0, UPT, UR42, 0x3, UPT ;  /* 0x000000032a00788c */ /* 0x000fcc000bf05270 */
[----:B------:R-:W-:-:S13]  /*10860*/  PLOP3.LUT P0, PT, PT, PT, UP0, 0x80, 0x0 ;  /* 0x000000000000781c */ /* 0x000fda0003f0f008 */
[----:B------:R-:W-:Y:S05]  /*10870*/  @!P0 BRA `(.L_x_1753) ;  /* 0x0000000000048947 */ /* 0x000fea0003800000 */
[----:B------:R-:W-:Y:S01]  /*10880*/  BPT.TRAP 0x1 ;  /* 0x000000040000795c */ /* 0x000fe20000300000 */
.L_x_1753:
        /* <DEDUP_REMOVED lines=8> */
.L_x_1798:
[----:B------:R-:W-:Y:S05]  /*10910*/  BSYNC B0 ;  /* 0x0000000000007941 */ /* 0x000fea0003800000 */
.L_x_1754:
[----:B------:R-:W-:Y:S05]  /*10920*/  @!P2 BRA `(.L_x_1756) ;  /* 0x000000000004a947 */ /* 0x000fea0003800000 */
[----:B------:R-:W-:Y:S01]  /*10930*/  BPT.TRAP 0x1 ;  /* 0x000000040000795c */ /* 0x000fe20000300000 */
.L_x_1756:
[----:B------:R-:W-:Y:S01]  /*10940*/  SHF.L.U32 R5, R17, 0x1f, RZ ;  /* 0x0000001f11057819 */ /* 0x000fe200000006ff */
[----:B-1----:R-:W-:-:S03]  /*10950*/  IMAD R3, R16, 0x2800, RZ ;  /* 0x0000280010037824 */ /* 0x002fc600078e02ff */
[----:B------:R-:W1:Y:S02]  /*10960*/  SYNCS.PHASECHK.TRANS64.TRYWAIT P0, [R2+URZ+0x13260], R5 ;  /* 0x01326005020075a7 */ /* 0x000e64000800017f */
[----:B------:R-:W-:Y:S01]  /*10970*/  LOP3.LUT R0, R3, R28, RZ, 0xfc, !PT ;  /* 0x0000001c03007212 */ /* 0x000fe200078efcff */
[----:B-1----:R-:W-:Y:S06]  /*10980*/  @!P0 BRA `(.L_x_1757) ;  /* 0x00000018005c8947 */ /* 0x002fec0003800000 */
.L_x_1799:
        /* <DEDUP_REMOVED lines=41> */
.L_x_1758:
        /* <DEDUP_REMOVED lines=10> */
.L_x_1714:
[----:B------:R-:W-:Y:S05]  /*10cc0*/  BSYNC B6 ;  /* 0x0000000000067941 */ /* 0x000fea0003800000 */
.L_x_1712:
[----:B------:R-:W2:Y:S02]  /*10cd0*/  LDL R0, [R1] ;  /* 0x0000000001007983 */ /* 0x000ea40000100800 */
        /* <DEDUP_REMOVED lines=11> */
.L_x_1759:
[----:B------:R-:W1:Y:S01]  /*10d90*/  S2R R0, SR_TID.X ;  /* 0x0000000000007919 */ /* 0x000e620000002100 */
[----:B------:R-:W-:Y:S01]  /*10da0*/  ULDC UR4, c[0x0][0xc14] ;  /* 0x0003050000047ab9 */ /* 0x000fe20000000800 */
[----:B-1----:R-:W-:Y:S01]  /*10db0*/  LOP3.LUT R7, R0, 0x1f, RZ, 0xc0, !PT ;  /* 0x0000001f00077812 */ /* 0x002fe200078ec0ff */
[----:B------:R-:W-:-:S03]  /*10dc0*/  IMAD.MOV.U32 R0, RZ, RZ, RZ ;  /* 0x000000ffff007224 */ /* 0x000fc600078e00ff */
[C---:B------:R-:W-:Y:S02]  /*10dd0*/  ISETP.NE.AND P0, PT, R7.reuse, 0x1f, PT ;  /* 0x0000001f0700780c */ /* 0x040fe40003f05270 */
[----:B------:R-:W-:-:S04]  /*10de0*/  IADD3 R5, R7, UR48, RZ ;  /* 0x0000003007057c10 */ /* 0x000fc8000fffe0ff */
        /* <DEDUP_REMOVED lines=33> */
.L_x_1765:
        /* <DEDUP_REMOVED lines=14> */
.L_x_1764:
[----:B------:R-:W-:Y:S05]  /*110e0*/  BSYNC B0 ;  /* 0x0000000000007941 */ /* 0x000fea0003800000 */
.L_x_1763:
[----:B0----5:R-:W0:Y:S02]  /*110f0*/  SHFL.UP PT, R2, R0, 0x1, RZ ;  /* 0x0420000000027989 */ /* 0x021e2400000e00ff */
        /* <DEDUP_REMOVED lines=22> */
.L_x_1761:
        /* <DEDUP_REMOVED lines=8> */
[----:B------:R-:W-:Y:S01]  /*112e0*/  IMAD.U32 R2, RZ, RZ, UR4 ;  /* 0x00000004ff027e24 */ /* 0x000fe2000f8e00ff */
[----:B------:R-:W-:-:S05]  /*112f0*/  MOV R3, UR5 ;  /* 0x0000000500037c02 */ /* 0x000fca0008000f00 */
        /* <DEDUP_REMOVED lines=16> */
.L_x_1766:
        /* <DEDUP_REMOVED lines=13> */
[----:B------:R-:W-:Y:S01]  /*114d0*/  @!P1 IMAD.IADD R7, R7, 0x1, -R8 ;  /* 0x0000000107079824 */ /* 0x000fe200078e0a08 */
[----:B------:R-:W-:Y:S02]  /*114e0*/  @!P1 IADD3 R3, R3, 0x1, RZ ;  /* 0x0000000103039810 */ /* 0x000fe40007ffe0ff */
        /* <DEDUP_REMOVED lines=42> */
.L_x_1762:
[----:B------:R-:W-:Y:S01]  /*11790*/  IMAD.MOV.U32 R24, RZ, RZ, R5 ;  /* 0x000000ffff187224 */ /* 0x000fe200078e0005 */
[----:B------:R-:W-:Y:S01]  /*117a0*/  ULDC UR48, c[0x0][0xc14] ;  /* 0x0003050000307ab9 */ /* 0x000fe20000000800 */
[----:B------:R-:W-:Y:S01]  /*117b0*/  IMAD.MOV.U32 R25, RZ, RZ, RZ ;  /* 0x000000ffff197224 */ /* 0x000fe200078e00ff */
[----:B------:R-:W-:-:S06]  /*117c0*/  UMOV UR38, URZ ;  /* 0x0000003f00267c82 */ /* 0x000fcc0008000000 */
.L_x_1767:
[----:B------:R-:W0:Y:S01]  /*117d0*/  S2R R0, SR_TID.X ;  /* 0x0000000000007919 */ /* 0x000e220000002100 */
[----:B------:R-:W-:Y:S01]  /*117e0*/  IMAD.U32 R6, RZ, RZ, UR38 ;  /* 0x00000026ff067e24 */ /* 0x000fe2000f8e00ff */
[----:B------:R-:W-:Y:S01]  /*117f0*/  MOV R7, UR48 ;  /* 0x0000003000077c02 */ /* 0x000fe20008000f00 */
[----:B------:R-:W-:Y:S01]  /*11800*/  IMAD.MOV.U32 R4, RZ, RZ, R24 ;  /* 0x000000ffff047224 */ /* 0x000fe200078e0018 */
[----:B------:R-:W-:Y:S01]  /*11810*/  BAR.SYNC.DEFER_BLOCKING 0x4, 0x200 ;  /* 0x0108000000007b1d */ /* 0x000fe20000010000 */
        /* <DEDUP_REMOVED lines=8> */
.L_x_1760:
[----:B------:R-:W-:Y:S02]  /*118a0*/  ULDC UR4, c[0x0][0xc14] ;  /* 0x0003050000047ab9 */ /* 0x000fe40000000800 */
[----:B------:R-:W-:-:S06]  /*118b0*/  UISETP.GE.AND UP0, UPT, UR48, UR4, UPT ;  /* 0x000000043000728c */ /* 0x000fcc000bf06270 */
[----:B------:R-:W-:-:S13]  /*118c0*/  PLOP3.LUT P0, PT, PT, PT, UP0, 0x80, 0x0 ;  /* 0x000000000000781c */ /* 0x000fda0003f0f008 */
[----:B------:R-:W-:Y:S05]  /*118d0*/  @!P0 BRA `(.L_x_1768) ;  /* 0xffffffcc00788947 */ /* 0x000fea000383ffff */
.L_x_1708:
[----:B0-----:R-:W0:Y:S01]  /*118e0*/  S2R R3, SR_CgaCtaId ;  /* 0x0000000000037919 */ /* 0x001e220000008800 */
[----:B------:R-:W-:Y:S01]  /*118f0*/  VIADD R29, R29, 0x1 ;  /* 0x000000011d1d7836 */ /* 0x000fe20000000000 */
[----:B------:R-:W-:Y:S01]  /*11900*/  MOV R2, 0x400 ;  /* 0x0000040000027802 */ /* 0x000fe20000000f00 */
[----:B------:R-:W-:Y:S03]  /*11910*/  BSSY B0, `(.L_x_1769) ;  /* 0x0000008000007945 */ /* 0x000fe60003800000 */
[----:B-1----:R-:W-:-:S04]  /*11920*/  LEA.HI R0, R29, R29, RZ, 0x1 ;  /* 0x0000001d1d007211 */ /* 0x002fc800078f08ff */
[----:B------:R-:W-:-:S05]  /*11930*/  LOP3.LUT R0, R0, 0xfffffffe, RZ, 0xc0, !PT ;  /* 0xfffffffe00007812 */ /* 0x000fca00078ec0ff */
[----:B------:R-:W-:-:S05]  /*11940*/  IMAD.IADD R0, R29, 0x1, -R0 ;  /* 0x000000011d007824 */ /* 0x000fca00078e0a00 */
[----:B------:R-:W-:Y:S02]  /*11950*/  SHF.L.U32 R0, R0, 0x1f, RZ ;  /* 0x0000001f00007819 */ /* 0x000fe400000006ff */
[----:B0-----:R-:W-:-:S04]  /*11960*/  LEA R7, R3, R2, 0x18 ;  /* 0x0000000203077211 */ /* 0x001fc800078ec0ff */
[----:B------:R-:W0:Y:S02]  /*11970*/  SYNCS.PHASECHK.TRANS64.TRYWAIT P0, [R7+URZ+0x13220], R0 ;  /* 0x01322000070075a7 */ /* 0x000e24000800017f */
[----:B0-----:R-:W-:Y:S05]  /*11980*/  @!P0 BRA `(.L_x_1770) ;  /* 0x0000000800708947 */ /* 0x001fea0003800000 */
.L_x_1800:
[----:B------:R-:W-:Y:S05]  /*11990*/  BSYNC B0 ;  /* 0x0000000000007941 */ /* 0x000fea0003800000 */
.L_x_1769:
[----:B------:R-:W-:-:S03]  /*119a0*/  UMOV UR4, 0xffffffff ;  /* 0xffffffff00047882 */ /* 0x000fc60000000000 */
[----:B------:R-:W-:Y:S05]  /*119b0*/  BRA.DIV UR4, `(.L_x_1771) ;  /* 0x0000000a04787947 */ /* 0x000fea000b800000 */
[----:B0-----:R-:W0:Y:S02]  /*119c0*/  S2R R0, SR_TID.X ;  /* 0x0000000000007919 */ /* 0x001e240000002100 */
[----:B0-----:R-:W-:-:S04]  /*119d0*/  SHF.R.U32.HI R0, RZ, 0x5, R0 ;  /* 0x00000005ff007819 */ /* 0x001fc80000011600 */
[----:B------:R-:W-:-:S05]  /*119e0*/  LOP3.LUT R0, R0, 0x3, RZ, 0xc0, !PT ;  /* 0x0000000300007812 */ /* 0x000fca00078ec0ff */
[----:B------:R0:W1:Y:S02]  /*119f0*/  SHFL.IDX PT, R14, R0, RZ, 0x1f ;  /* 0x00001fff000e7589 */ /* 0x00006400000e0000 */
.L_x_1803:
[----:B-1----:R-:W-:Y:S01]  /*11a00*/  ISETP.NE.AND P0, PT, R14, RZ, PT ;  /* 0x000000ff0e00720c */ /* 0x002fe20003f05270 */
[----:B------:R-:W-:-:S12]  /*11a10*/  BSSY B0, `(.L_x_1772) ;  /* 0x000002b000007945 */ /* 0x000fd80003800000 */
[----:B------:R-:W-:Y:S05]  /*11a20*/  @P0 BRA `(.L_x_1773) ;  /* 0x0000000000a40947 */ /* 0x000fea0003800000 */
[----:B------:R-:W-:-:S03]  /*11a30*/  UMOV UR4, 0xffffffff ;  /* 0xffffffff00047882 */ /* 0x000fc60000000000 */
[----:B------:R-:W-:Y:S05]  /*11a40*/  BRA.DIV UR4, `(.L_x_1774) ;  /* 0x0000000a04887947 */ /* 0x000fea000b800000 */
[----:B------:R-:W-:-:S13]  /*11a50*/  ELECT P6, URZ, PT ;  /* 0x00000000003f782f */ /* 0x000fda00038c0000 */
.L_x_1806:
[----:B------:R-:W-:Y:S05]  /*11a60*/  @!P6 BRA `(.L_x_1773) ;  /* 0x000000000094e947 */ /* 0x000fea0003800000 */
[----:B------:R-:W-:-:S06]  /*11a70*/  ULOP3.LUT UR4, UR40, 0x2, URZ, 0xfc, !UPT ;  /* 0x0000000228047892 */ /* 0x000fcc000f8efc3f */
[----:B0-----:R-:W-:-:S05]  /*11a80*/  IMAD.U32 R0, RZ, RZ, UR4 ;  /* 0x00000004ff007e24 */ /* 0x001fca000f8e00ff */
[----:B------:R-:W-:-:S13]  /*11a90*/  ISETP.NE.AND P0, PT, R0, 0x3, PT ;  /* 0x000000030000780c */ /* 0x000fda0003f05270 */
[----:B------:R-:W-:Y:S05]  /*11aa0*/  @!P0 BRA `(.L_x_1775) ;  /* 0x0000000000048947 */ /* 0x000fea0003800000 */
[----:B------:R-:W-:Y:S01]  /*11ab0*/  BPT.TRAP 0x1 ;  /* 0x000000040000795c */ /* 0x000fe20000300000 */
.L_x_1775:
        /* <DEDUP_REMOVED lines=12> */
.L_x_1807:
[----:B------:R-:W1:Y:S02]  /*11b80*/  SYNCS.PHASECHK.TRANS64.TRYWAIT P1, [R3+URZ], R0 ;  /* 0x00000000030075a7 */ /* 0x000e64000802017f */
[----:B-1----:R-:W-:Y:S05]  /*11b90*/  @!P1 BRA `(.L_x_1777) ;  /* 0x0000000800689947 */ /* 0x002fea0003800000 */
.L_x_1808:
[----:B------:R-:W-:Y:S05]  /*11ba0*/  @!P0 BRA `(.L_x_1778) ;  /* 0x0000000000048947 */ /* 0x000fea0003800000 */
[----:B------:R-:W-:Y:S01]  /*11bb0*/  BPT.TRAP 0x1 ;  /* 0x000000040000795c */ /* 0x000fe20000300000 */
.L_x_1778:
[----:B-1----:R-:W-:-:S04]  /*11bc0*/  LEA R3, R16, R7, 0x3 ;  /* 0x0000000710037211 */ /* 0x002fc800078e18ff */
[----:B------:R-:W1:Y:S02]  /*11bd0*/  SYNCS.PHASECHK.TRANS64.TRYWAIT P1, [R3+URZ+0x13260], R4 ;  /* 0x01326004030075a7 */ /* 0x000e64000802017f */
[----:B-1----:R-:W-:Y:S05]  /*11be0*/  @!P1 BRA `(.L_x_1779) ;  /* 0x0000000800689947 */ /* 0x002fea0003800000 */
.L_x_1809:
[----:B------:R-:W-:Y:S05]  /*11bf0*/  @!P0 BRA `(.L_x_1780) ;  /* 0x0000000000048947 */ /* 0x000fea0003800000 */
[----:B------:R-:W-:Y:S01]  /*11c00*/  BPT.TRAP 0x1 ;  /* 0x000000040000795c */ /* 0x000fe20000300000 */
.L_x_1780:
[----:B0-----:R-:W-:-:S04]  /*11c10*/  IMAD R5, R6, 0x8, R7 ;  /* 0x0000000806057824 */ /* 0x001fc800078e0207 */
[----:B------:R-:W0:Y:S02]  /*11c20*/  SYNCS.PHASECHK.TRANS64.TRYWAIT P1, [R5+URZ+0x13260], R0 ;  /* 0x01326000050075a7 */ /* 0x000e24000802017f */
[----:B0-----:R-:W-:Y:S05]  /*11c30*/  @!P1 BRA `(.L_x_1781) ;  /* 0x0000000800689947 */ /* 0x001fea0003800000 */
.L_x_1810:
[----:B------:R-:W-:Y:S05]  /*11c40*/  @!P0 BRA `(.L_x_1782) ;  /* 0x0000000000048947 */ /* 0x000fea0003800000 */
[----:B------:R-:W-:Y:S01]  /*11c50*/  BPT.TRAP 0x1 ;  /* 0x000000040000795c */ /* 0x000fe20000300000 */
.L_x_1782:
[----:B------:R-:W2:Y:S02]  /*11c60*/  SYNCS.PHASECHK.TRANS64.TRYWAIT P0, [R3+URZ+0x13280], R4 ;  /* 0x01328004030075a7 */ /* 0x000ea4000800017f */
[----:B--2---:R-:W-:Y:S05]  /*11c70*/  @!P0 BRA `(.L_x_1783) ;  /* 0x00000008006c8947 */ /* 0x004fea0003800000 */
.L_x_1784:
[----:B---3--:R3:W4:Y:S02]  /*11c80*/  SYNCS.PHASECHK.TRANS64.TRYWAIT P0, [R5+URZ+0x13280], R0 ;  /* 0x01328000050075a7 */ /* 0x008724000800017f */
[----:B----4-:R-:W-:Y:S05]  /*11c90*/  @!P0 NANOSLEEP.SYNCS 0x989680 ;  /* 0x009896800000895d */ /* 0x010fea0003900000 */
[----:B------:R-:W4:Y:S02]  /*11ca0*/  @!P0 SYNCS.PHASECHK.TRANS64 P0, [R5+URZ+0x13280], R0 ;  /* 0x01328000050085a7 */ /* 0x000f24000800007f */
[----:B----4-:R-:W-:Y:S05]  /*11cb0*/  @!P0 BRA `(.L_x_1784) ;  /* 0xfffffffc00f08947 */ /* 0x010fea000383ffff */
.L_x_1773:
[----:B------:R-:W-:Y:S05]  /*11cc0*/  BSYNC B0 ;  /* 0x0000000000007941 */ /* 0x000fea0003800000 */
.L_x_1772:
[----:B------:R-:W-:Y:S05]  /*11cd0*/  EXIT ;  /* 0x000000000000794d */ /* 0x000fea0003800000 */
.L_x_1647:
[----:B0-----:R-:W-:-:S04]  /*11ce0*/  IMAD.U32 R3, RZ, RZ, UR45 ;  /* 0x0000002dff037e24 */ /* 0x001fc8000f8e00ff */
[----:B------:R0:W1:Y:S03]  /*11cf0*/  SYNCS.PHASECHK.TRANS64.TRYWAIT P1, [R3+URZ+0x13200], R6 ;  /* 0x01320006030075a7 */ /* 0x000066000802017f */
[----:B-1----:R-:W-:Y:S05]  /*11d00*/  @!P1 NANOSLEEP.SYNCS 0x989680 ;  /* 0x009896800000995d */ /* 0x002fea0003900000 */
[----:B------:R-:W1:Y:S02]  /*11d10*/  @!P1 SYNCS.PHASECHK.TRANS64 P1, [R3+URZ+0x13200], R6 ;  /* 0x01320006030095a7 */ /* 0x000e64000802007f */
[----:B-1----:R-:W-:Y:S05]  /*11d20*/  @!P1 BRA `(.L_x_1647) ;  /* 0xfffffffc00ec9947 */ /* 0x002fea000383ffff */
[----:B------:R-:W-:Y:S05]  /*11d30*/  BRA `(.L_x_1785) ;  /* 0xfffffefc00287947 */ /* 0x000fea000383ffff */
.L_x_1651:
[----:B-1----:R1:W2:Y:S02]  /*11d40*/  SYNCS.PHASECHK.TRANS64.TRYWAIT P1, [R2+URZ+0x13230], R3 ;  /* 0x01323003020075a7 */ /* 0x0022a4000802017f */
[----:B--2---:R-:W-:Y:S05]  /*11d50*/  @!P1 NANOSLEEP.SYNCS 0x989680 ;  /* 0x009896800000995d */ /* 0x004fea0003900000 */
[----:B------:R-:W2:Y:S02]  /*11d60*/  @!P1 SYNCS.PHASECHK.TRANS64 P1, [R2+URZ+0x13230], R3 ;  /* 0x01323003020095a7 */ /* 0x000ea4000802007f */
[----:B--2---:R-:W-:Y:S05]  /*11d70*/  @!P1 BRA `(.L_x_1651) ;  /* 0xfffffffc00f09947 */ /* 0x004fea000383ffff */
[----:B------:R-:W-:Y:S05]  /*11d80*/  BRA `(.L_x_1650) ;  /* 0xfffffefc00447947 */ /* 0x000fea000383ffff */
.L_x_1656:
[----:B-1----:R-:W-:-:S04]  /*11d90*/  IMAD.U32 R8, RZ, RZ, UR21 ;  /* 0x00000015ff087e24 */ /* 0x002fc8000f8e00ff */
[----:B------:R1:W2:Y:S03]  /*11da0*/  SYNCS.PHASECHK.TRANS64.TRYWAIT P2, [R8+URZ+0x13230], R7 ;  /* 0x01323007080075a7 */ /* 0x0002a6000804017f */
[----:B--2---:R-:W-:Y:S05]  /*11db0*/  @!P2 NANOSLEEP.SYNCS 0x989680 ;  /* 0x009896800000a95d */ /* 0x004fea0003900000 */
[----:B------:R-:W2:Y:S02]  /*11dc0*/  @!P2 SYNCS.PHASECHK.TRANS64 P2, [R8+URZ+0x13230], R7 ;  /* 0x013230070800a5a7 */ /* 0x000ea4000804007f */
[----:B--2---:R-:W-:Y:S05]  /*11dd0*/  @!P2 BRA `(.L_x_1656) ;  /* 0xfffffffc00eca947 */ /* 0x004fea000383ffff */
[----:B------:R-:W-:Y:S05]  /*11de0*/  BRA `(.L_x_1655) ;  /* 0xffffff3000947947 */ /* 0x000fea000383ffff */
.L_x_1660:
[----:B-1----:R-:W-:-:S04]  /*11df0*/  IMAD.U32 R8, RZ, RZ, UR11 ;  /* 0x0000000bff087e24 */ /* 0x002fc8000f8e00ff */
[----:B------:R1:W2:Y:S03]  /*11e00*/  SYNCS.PHASECHK.TRANS64.TRYWAIT P2, [R8+URZ+0x13250], R7 ;  /* 0x01325007080075a7 */ /* 0x0002a6000804017f */
[----:B--2---:R-:W-:Y:S05]  /*11e10*/  @!P2 NANOSLEEP.SYNCS 0x989680 ;  /* 0x009896800000a95d */ /* 0x004fea0003900000 */
[----:B------:R-:W2:Y:S02]  /*11e20*/  @!P2 SYNCS.PHASECHK.TRANS64 P2, [R8+URZ+0x13250], R7 ;  /* 0x013250070800a5a7 */ /* 0x000ea4000804007f */
[----:B--2---:R-:W-:Y:S05]  /*11e30*/  @!P2 BRA `(.L_x_1660) ;  /* 0xfffffffc00eca947 */ /* 0x004fea000383ffff */
[----:B------:R-:W-:Y:S05]  /*11e40*/  BRA `(.L_x_1659) ;  /* 0xffffff3400a07947 */ /* 0x000fea000383ffff */
.L_x_1667:
[----:B-1----:R-:W-:-:S04]  /*11e50*/  IMAD.U32 R8, RZ, RZ, UR6 ;  /* 0x00000006ff087e24 */ /* 0x002fc8000f8e00ff */
[----:B------:R1:W2:Y:S03]  /*11e60*/  SYNCS.PHASECHK.TRANS64.TRYWAIT P2, [R8+URZ+0x13230], R7 ;  /* 0x01323007080075a7 */ /* 0x0002a6000804017f */
[----:B--2---:R-:W-:Y:S05]  /*11e70*/  @!P2 NANOSLEEP.SYNCS 0x989680 ;  /* 0x009896800000a95d */ /* 0x004fea0003900000 */
[----:B------:R-:W2:Y:S02]  /*11e80*/  @!P2 SYNCS.PHASECHK.TRANS64 P2, [R8+URZ+0x13230], R7 ;  /* 0x013230070800a5a7 */ /* 0x000ea4000804007f */
[----:B--2---:R-:W-:Y:S05]  /*11e90*/  @!P2 BRA `(.L_x_1667) ;  /* 0xfffffffc00eca947 */ /* 0x004fea000383ffff */
[----:B------:R-:W-:Y:S05]  /*11ea0*/  BRA `(.L_x_1666) ;  /* 0xffffff6800407947 */ /* 0x000fea000383ffff */
.L_x_1671:
[----:B-1----:R-:W-:-:S04]  /*11eb0*/  IMAD.U32 R8, RZ, RZ, UR11 ;  /* 0x0000000bff087e24 */ /* 0x002fc8000f8e00ff */
[----:B------:R1:W2:Y:S03]  /*11ec0*/  SYNCS.PHASECHK.TRANS64.TRYWAIT P2, [R8+URZ+0x13250], R7 ;  /* 0x01325007080075a7 */ /* 0x0002a6000804017f */
[----:B--2---:R-:W-:Y:S05]  /*11ed0*/  @!P2 NANOSLEEP.SYNCS 0x989680 ;  /* 0x009896800000a95d */ /* 0x004fea0003900000 */
[----:B------:R-:W2:Y:S02]  /*11ee0*/  @!P2 SYNCS.PHASECHK.TRANS64 P2, [R8+URZ+0x13250], R7 ;  /* 0x013250070800a5a7 */ /* 0x000ea4000804007f */
[----:B--2---:R-:W-:Y:S05]  /*11ef0*/  @!P2 BRA `(.L_x_1671) ;  /* 0xfffffffc00eca947 */ /* 0x004fea000383ffff */
[----:B------:R-:W-:Y:S05]  /*11f00*/  BRA `(.L_x_1670) ;  /* 0xffffff6c004c7947 */ /* 0x000fea000383ffff */
.L_x_1677:
[----:B-1----:R-:W-:-:S04]  /*11f10*/  IMAD.U32 R5, RZ, RZ, UR14 ;  /* 0x0000000eff057e24 */ /* 0x002fc8000f8e00ff */
[----:B------:R1:W2:Y:S03]  /*11f20*/  SYNCS.PHASECHK.TRANS64.TRYWAIT P1, [R5+URZ+0x13250], R0 ;  /* 0x01325000050075a7 */ /* 0x0002a6000802017f */
[----:B--2---:R-:W-:Y:S05]  /*11f30*/  @!P1 NANOSLEEP.SYNCS 0x989680 ;  /* 0x009896800000995d */ /* 0x004fea0003900000 */
[----:B------:R-:W2:Y:S02]  /*11f40*/  @!P1 SYNCS.PHASECHK.TRANS64 P1, [R5+URZ+0x13250], R0 ;  /* 0x01325000050095a7 */ /* 0x000ea4000802007f */
[----:B--2---:R-:W-:Y:S05]  /*11f50*/  @!P1 BRA `(.L_x_1677) ;  /* 0xfffffffc00ec9947 */ /* 0x004fea000383ffff */
[----:B------:R-:W-:Y:S05]  /*11f60*/  BRA `(.L_x_1676) ;  /* 0xffffff94000c7947 */ /* 0x000fea000383ffff */
.L_x_1719:
[----:B------:R-:W-:Y:S01]  /*11f70*/  IMAD.MOV.U32 R13, RZ, RZ, R4 ;  /* 0x000000ffff0d7224 */ /* 0x000fe200078e0004 */
[----:B------:R-:W-:Y:S01]  /*11f80*/  MOV R11, 0x1f ;  /* 0x0000001f000b7802 */ /* 0x000fe20000000f00 */
[----:B------:R-:W-:Y:S02]  /*11f90*/  IMAD.MOV.U32 R12, RZ, RZ, RZ ;  /* 0x000000ffff0c7224 */ /* 0x000fe400078e00ff */
[----:B------:R-:W-:-:S07]  /*11fa0*/  IMAD.MOV.U32 R15, RZ, RZ, -0x1 ;  /* 0xffffffffff0f7424 */ /* 0x000fce00078e00ff */
[----:B------:R-:W-:Y:S05]  /*11fb0*/  WARPSYNC.COLLECTIVE R15, `(.L_x_1786) ;  /* 0x000000000f087348 */ /* 0x000fea0003c00000 */
[----:B------:R0:W1:Y:S02]  /*11fc0*/  SHFL.IDX P6, R14, R13, R12, R11 ;  /* 0x0000000c0d0e7389 */ /* 0x00006400000c000b */
[----:B01----:R-:W-:Y:S01]  /*11fd0*/  ENDCOLLECTIVE ;  /* 0x000000000000791b */ /* 0x003fe20003800000 */
.L_x_1786:
[----:B------:R-:W-:Y:S05]  /*11fe0*/  BRA `(.L_x_1787) ;  /* 0xffffffd400507947 */ /* 0x000fea000383ffff */
.L_x_1721:
[----:B------:R-:W-:Y:S01]  /*11ff0*/  BSSY B0, `(.L_x_1788) ;  /* 0x0000006000007945 */ /* 0x000fe20003800000 */
[----:B------:R-:W-:-:S07]  /*12000*/  IMAD.MOV.U32 R15, RZ, RZ, -0x1 ;  /* 0xffffffffff0f7424 */ /* 0x000fce00078e00ff */
[----:B0-----:R-:W-:Y:S05]  /*12010*/  WARPSYNC.COLLECTIVE R15, `(.L_x_1789) ;  /* 0x000000000f0c7348 */ /* 0x001fea0003c00000 */
[----:B------:R-:W-:Y:S02]  /*12020*/  ELECT P6, UR62, PT ;  /* 0x00000000003e782f */ /* 0x000fe400038c0000 */
[----:B------:R-:W-:Y:S01]  /*12030*/  MOV R14, UR62 ;  /* 0x0000003e000e7c02 */ /* 0x000fe20008000f00 */
[----:B0-----:R-:W-:Y:S10]  /*12040*/  ENDCOLLECTIVE ;  /* 0x000000000000791b */ /* 0x001ff40003800000 */
.L_x_1789:
[----:B------:R-:W-:Y:S05]  /*12050*/  BSYNC B0 ;  /* 0x0000000000007941 */ /* 0x000fea0003800000 */
.L_x_1788:
[----:B------:R-:W-:Y:S05]  /*12060*/  BRA `(.L_x_1790) ;  /* 0xffffffd4004c7947 */ /* 0x000fea000383ffff */
.L_x_1724:
[----:B-1----:R1:W2:Y:S02]  /*12070*/  SYNCS.PHASECHK.TRANS64.TRYWAIT P2, [R5+URZ+0x13280], R2 ;  /* 0x01328002050075a7 */ /* 0x0022a4000804017f */
[----:B--2---:R-:W-:Y:S05]  /*12080*/  @!P2 NANOSLEEP.SYNCS 0x989680 ;  /* 0x009896800000a95d */ /* 0x004fea0003900000 */
[----:B------:R-:W2:Y:S02]  /*12090*/  @!P2 SYNCS.PHASECHK.TRANS64 P2, [R5+URZ+0x13280], R2 ;  /* 0x013280020500a5a7 */ /* 0x000ea4000804007f */
[----:B--2---:R-:W-:Y:S05]  /*120a0*/  @!P2 BRA `(.L_x_1724) ;  /* 0xfffffffc00f0a947 */ /* 0x004fea000383ffff */
[----:B------:R-:W-:Y:S05]  /*120b0*/  BRA `(.L_x_1791) ;  /* 0xffffffd400a47947 */ /* 0x000fea000383ffff */
.L_x_1726:
[----:B--2---:R2:W3:Y:S02]  /*120c0*/  SYNCS.PHASECHK.TRANS64.TRYWAIT P2, [R5+URZ+0x13240], R2 ;  /* 0x01324002050075a7 */ /* 0x0044e4000804017f */
[----:B---3--:R-:W-:Y:S05]  /*120d0*/  @!P2 NANOSLEEP.SYNCS 0x989680 ;  /* 0x009896800000a95d */ /* 0x008fea0003900000 */
[----:B------:R-:W3:Y:S02]  /*120e0*/  @!P2 SYNCS.PHASECHK.TRANS64 P2, [R5+URZ+0x13240], R2 ;  /* 0x013240020500a5a7 */ /* 0x000ee4000804007f */
[----:B---3--:R-:W-:Y:S05]  /*120f0*/  @!P2 BRA `(.L_x_1726) ;  /* 0xfffffffc00f0a947 */ /* 0x008fea000383ffff */
[----:B------:R-:W-:Y:S05]  /*12100*/  BRA `(.L_x_1792) ;  /* 0xffffffd400f87947 */ /* 0x000fea000383ffff */
.L_x_1729:
[----:B-1----:R-:W-:-:S04]  /*12110*/  IMAD.U32 R3, RZ, RZ, UR41 ;  /* 0x00000029ff037e24 */ /* 0x002fc8000f8e00ff */
[----:B------:R1:W2:Y:S03]  /*12120*/  SYNCS.PHASECHK.TRANS64.TRYWAIT P0, [R3+URZ+0x13220], R2 ;  /* 0x01322002030075a7 */ /* 0x0002a6000800017f */
[----:B--2---:R-:W-:Y:S05]  /*12130*/  @!P0 NANOSLEEP.SYNCS 0x989680 ;  /* 0x009896800000895d */ /* 0x004fea0003900000 */
[----:B------:R-:W2:Y:S02]  /*12140*/  @!P0 SYNCS.PHASECHK.TRANS64 P0, [R3+URZ+0x13220], R2 ;  /* 0x01322002030085a7 */ /* 0x000ea4000800007f */
[----:B--2---:R-:W-:Y:S05]  /*12150*/  @!P0 BRA `(.L_x_1729) ;  /* 0xfffffffc00ec8947 */ /* 0x004fea000383ffff */
[----:B------:R-:W-:Y:S05]  /*12160*/  BRA `(.L_x_1793) ;  /* 0xffffffd800a07947 */ /* 0x000fea000383ffff */
.L_x_1735:
[----:B0-----:R0:W2:Y:S02]  /*12170*/  SYNCS.PHASECHK.TRANS64.TRYWAIT P0, [R9+URZ+0x13280], R10 ;  /* 0x0132800a090075a7 */ /* 0x0010a4000800017f */
[----:B--2---:R-:W-:Y:S05]  /*12180*/  @!P0 NANOSLEEP.SYNCS 0x989680 ;  /* 0x009896800000895d */ /* 0x004fea0003900000 */
[----:B------:R-:W2:Y:S02]  /*12190*/  @!P0 SYNCS.PHASECHK.TRANS64 P0, [R9+URZ+0x13280], R10 ;  /* 0x0132800a090085a7 */ /* 0x000ea4000800007f */
[----:B--2---:R-:W-:Y:S05]  /*121a0*/  @!P0 BRA `(.L_x_1735) ;  /* 0xfffffffc00f08947 */ /* 0x004fea000383ffff */
[----:B------:R-:W-:Y:S05]  /*121b0*/  BRA `(.L_x_1794) ;  /* 0xffffffdc003c7947 */ /* 0x000fea000383ffff */
.L_x_1740:
[----:B-1----:R1:W2:Y:S02]  /*121c0*/  SYNCS.PHASECHK.TRANS64.TRYWAIT P0, [R9+URZ+0x13240], R10 ;  /* 0x0132400a090075a7 */ /* 0x0022a4000800017f */
[----:B--2---:R-:W-:Y:S05]  /*121d0*/  @!P0 NANOSLEEP.SYNCS 0x989680 ;  /* 0x009896800000895d */ /* 0x004fea0003900000 */
[----:B------:R-:W2:Y:S02]  /*121e0*/  @!P0 SYNCS.PHASECHK.TRANS64 P0, [R9+URZ+0x13240], R10 ;  /* 0x0132400a090085a7 */ /* 0x000ea4000800007f */
[----:B--2---:R-:W-:Y:S05]  /*121f0*/  @!P0 BRA `(.L_x_1740) ;  /* 0xfffffffc00f08947 */ /* 0x004fea000383ffff */
[----:B------:R-:W-:Y:S05]  /*12200*/  BRA `(.L_x_1795) ;  /* 0xffffffdc00b87947 */ /* 0x000fea000383ffff */
.L_x_1746:
[----:B0-----:R0:W1:Y:S02]  /*12210*/  SYNCS.PHASECHK.TRANS64.TRYWAIT P2, [R12+URZ+0x13270], R5 ;  /* 0x013270050c0075a7 */ /* 0x001064000804017f */
[----:B-1----:R-:W-:Y:S05]  /*12220*/  @!P2 NANOSLEEP.SYNCS 0x989680 ;  /* 0x009896800000a95d */ /* 0x002fea0003900000 */
[----:B------:R-:W1:Y:S02]  /*12230*/  @!P2 SYNCS.PHASECHK.TRANS64 P2, [R12+URZ+0x13270], R5 ;  /* 0x013270050c00a5a7 */ /* 0x000e64000804007f */
[----:B-1----:R-:W-:Y:S05]  /*12240*/  @!P2 BRA `(.L_x_1746) ;  /* 0xfffffffc00f0a947 */ /* 0x002fea000383ffff */
[----:B------:R-:W-:Y:S05]  /*12250*/  BRA `(.L_x_1796) ;  /* 0xffffffe000547947 */ /* 0x000fea000383ffff */
.L_x_1748:
[----:B0-----:R0:W1:Y:S02]  /*12260*/  SYNCS.PHASECHK.TRANS64.TRYWAIT P2, [R12+URZ+0x13260], R5 ;  /* 0x013260050c0075a7 */ /* 0x001064000804017f */
[----:B-1----:R-:W-:Y:S05]  /*12270*/  @!P2 NANOSLEEP.SYNCS 0x989680 ;  /* 0x009896800000a95d */ /* 0x002fea0003900000 */
[----:B------:R-:W1:Y:S02]  /*12280*/  @!P2 SYNCS.PHASECHK.TRANS64 P2, [R12+URZ+0x13260], R5 ;  /* 0x013260050c00a5a7 */ /* 0x000e64000804007f */
[----:B-1----:R-:W-:Y:S05]  /*12290*/  @!P2 BRA `(.L_x_1748) ;  /* 0xfffffffc00f0a947 */ /* 0x002fea000383ffff */
[----:B------:R-:W-:Y:S05]  /*122a0*/  BRA `(.L_x_1797) ;  /* 0xffffffe0005c7947 */ /* 0x000fea000383ffff */
.L_x_1755:
[----:B-1----:R1:W2:Y:S02]  /*122b0*/  SYNCS.PHASECHK.TRANS64.TRYWAIT P0, [R2+URZ+0x13270], R3 ;  /* 0x01327003020075a7 */ /* 0x0022a4000800017f */
[----:B--2---:R-:W-:Y:S05]  /*122c0*/  @!P0 NANOSLEEP.SYNCS 0x989680 ;  /* 0x009896800000895d */ /* 0x004fea0003900000 */
[----:B------:R-:W2:Y:S02]  /*122d0*/  @!P0 SYNCS.PHASECHK.TRANS64 P0, [R2+URZ+0x13270], R3 ;  /* 0x01327003020085a7 */ /* 0x000ea4000800007f */
[----:B--2---:R-:W-:Y:S05]  /*122e0*/  @!P0 BRA `(.L_x_1755) ;  /* 0xfffffffc00f08947 */ /* 0x004fea000383ffff */
[----:B------:R-:W-:Y:S05]  /*122f0*/  BRA `(.L_x_1798) ;  /* 0xffffffe400847947 */ /* 0x000fea000383ffff */
.L_x_1757:
[----:B-1----:R1:W2:Y:S02]  /*12300*/  SYNCS.PHASECHK.TRANS64.TRYWAIT P0, [R2+URZ+0x13260], R5 ;  /* 0x01326005020075a7 */ /* 0x0022a4000800017f */
[----:B--2---:R-:W-:Y:S05]  /*12310*/  @!P0 NANOSLEEP.SYNCS 0x989680 ;  /* 0x009896800000895d */ /* 0x004fea0003900000 */
[----:B------:R-:W2:Y:S02]  /*12320*/  @!P0 SYNCS.PHASECHK.TRANS64 P0, [R2+URZ+0x13260], R5 ;  /* 0x01326005020085a7 */ /* 0x000ea4000800007f */
[----:B--2---:R-:W-:Y:S05]  /*12330*/  @!P0 BRA `(.L_x_1757) ;  /* 0xfffffffc00f08947 */ /* 0x004fea000383ffff */
[----:B------:R-:W-:Y:S05]  /*12340*/  BRA `(.L_x_1799) ;  /* 0xffffffe400907947 */ /* 0x000fea000383ffff */
.L_x_1770:
[----:B0-----:R0:W1:Y:S02]  /*12350*/  SYNCS.PHASECHK.TRANS64.TRYWAIT P0, [R7+URZ+0x13220], R0 ;  /* 0x01322000070075a7 */ /* 0x001064000800017f */
[----:B-1----:R-:W-:Y:S05]  /*12360*/  @!P0 NANOSLEEP.SYNCS 0x989680 ;  /* 0x009896800000895d */ /* 0x002fea0003900000 */
[----:B------:R-:W1:Y:S02]  /*12370*/  @!P0 SYNCS.PHASECHK.TRANS64 P0, [R7+URZ+0x13220], R0 ;  /* 0x01322000070085a7 */ /* 0x000e64000800007f */
[----:B-1----:R-:W-:Y:S05]  /*12380*/  @!P0 BRA `(.L_x_1770) ;  /* 0xfffffffc00f08947 */ /* 0x002fea000383ffff */
[----:B------:R-:W-:Y:S05]  /*12390*/  BRA `(.L_x_1800) ;  /* 0xfffffff4007c7947 */ /* 0x000fea000383ffff */
.L_x_1771:
        /* <DEDUP_REMOVED lines=11> */
.L_x_1802:
[----:B------:R-:W-:Y:S05]  /*12450*/  BSYNC B0 ;  /* 0x0000000000007941 */ /* 0x000fea0003800000 */
.L_x_1801:
[----:B------:R-:W-:Y:S05]  /*12460*/  BRA `(.L_x_1803) ;  /* 0xfffffff400647947 */ /* 0x000fea000383ffff */
.L_x_1774:
[----:B------:R-:W-:Y:S01]  /*12470*/  BSSY B1, `(.L_x_1804) ;  /* 0x0000006000017945 */ /* 0x000fe20003800000 */
[----:B------:R-:W-:-:S07]  /*12480*/  IMAD.MOV.U32 R15, RZ, RZ, -0x1 ;  /* 0xffffffffff0f7424 */ /* 0x000fce00078e00ff */
[----:B0-----:R-:W-:Y:S05]  /*12490*/  WARPSYNC.COLLECTIVE R15, `(.L_x_1805) ;  /* 0x000000000f0c7348 */ /* 0x001fea0003c00000 */
[----:B------:R-:W-:Y:S02]  /*124a0*/  ELECT P6, UR62, PT ;  /* 0x00000000003e782f */ /* 0x000fe400038c0000 */
[----:B------:R-:W-:Y:S01]  /*124b0*/  MOV R14, UR62 ;  /* 0x0000003e000e7c02 */ /* 0x000fe20008000f00 */
[----:B0-----:R-:W-:Y:S10]  /*124c0*/  ENDCOLLECTIVE ;  /* 0x000000000000791b */ /* 0x001ff40003800000 */
.L_x_1805:
[----:B------:R-:W-:Y:S05]  /*124d0*/  BSYNC B1 ;  /* 0x0000000000017941 */ /* 0x000fea0003800000 */
.L_x_1804:
[----:B------:R-:W-:Y:S05]  /*124e0*/  BRA `(.L_x_1806) ;  /* 0xfffffff4005c7947 */ /* 0x000fea000383ffff */
.L_x_1776:
[----:B0-----:R0:W1:Y:S02]  /*124f0*/  SYNCS.PHASECHK.TRANS64.TRYWAIT P1, [R5+URZ], R4 ;  /* 0x00000004050075a7 */ /* 0x001064000802017f */
[----:B-1----:R-:W-:Y:S05]  /*12500*/  @!P1 NANOSLEEP.SYNCS 0x989680 ;  /* 0x009896800000995d */ /* 0x002fea0003900000 */
[----:B------:R-:W1:Y:S02]  /*12510*/  @!P1 SYNCS.PHASECHK.TRANS64 P1, [R5+URZ], R4 ;  /* 0x00000004050095a7 */ /* 0x000e64000802007f */
[----:B-1----:R-:W-:Y:S05]  /*12520*/  @!P1 BRA `(.L_x_1776) ;  /* 0xfffffffc00f09947 */ /* 0x002fea000383ffff */
[----:B------:R-:W-:Y:S05]  /*12530*/  BRA `(.L_x_1807) ;  /* 0xfffffff400907947 */ /* 0x000fea000383ffff */
.L_x_1777:
[----:B-1----:R1:W2:Y:S02]  /*12540*/  SYNCS.PHASECHK.TRANS64.TRYWAIT P1, [R3+URZ], R0 ;  /* 0x00000000030075a7 */ /* 0x0022a4000802017f */
[----:B--2---:R-:W-:Y:S05]  /*12550*/  @!P1 NANOSLEEP.SYNCS 0x989680 ;  /* 0x009896800000995d */ /* 0x004fea0003900000 */
[----:B------:R-:W2:Y:S02]  /*12560*/  @!P1 SYNCS.PHASECHK.TRANS64 P1, [R3+URZ], R0 ;  /* 0x00000000030095a7 */ /* 0x000ea4000802007f */
[----:B--2---:R-:W-:Y:S05]  /*12570*/  @!P1 BRA `(.L_x_1777) ;  /* 0xfffffffc00f09947 */ /* 0x004fea000383ffff */
[----:B------:R-:W-:Y:S05]  /*12580*/  BRA `(.L_x_1808) ;  /* 0xfffffff400847947 */ /* 0x000fea000383ffff */
.L_x_1779:
[----:B-1----:R1:W2:Y:S02]  /*12590*/  SYNCS.PHASECHK.TRANS64.TRYWAIT P1, [R3+URZ+0x13260], R4 ;  /* 0x01326004030075a7 */ /* 0x0022a4000802017f */
[----:B--2---:R-:W-:Y:S05]  /*125a0*/  @!P1 NANOSLEEP.SYNCS 0x989680 ;  /* 0x009896800000995d */ /* 0x004fea0003900000 */
[----:B------:R-:W2:Y:S02]  /*125b0*/  @!P1 SYNCS.PHASECHK.TRANS64 P1, [R3+URZ+0x13260], R4 ;  /* 0x01326004030095a7 */ /* 0x000ea4000802007f */
[----:B--2---:R-:W-:Y:S05]  /*125c0*/  @!P1 BRA `(.L_x_1779) ;  /* 0xfffffffc00f09947 */ /* 0x004fea000383ffff */
[----:B------:R-:W-:Y:S05]  /*125d0*/  BRA `(.L_x_1809) ;  /* 0xfffffff400847947 */ /* 0x000fea000383ffff */
.L_x_1781:
[----:B0-----:R0:W2:Y:S02]  /*125e0*/  SYNCS.PHASECHK.TRANS64.TRYWAIT P1, [R5+URZ+0x13260], R0 ;  /* 0x01326000050075a7 */ /* 0x0010a4000802017f */
[----:B--2---:R-:W-:Y:S05]  /*125f0*/  @!P1 NANOSLEEP.SYNCS 0x989680 ;  /* 0x009896800000995d */ /* 0x004fea0003900000 */
[----:B------:R-:W2:Y:S02]  /*12600*/  @!P1 SYNCS.PHASECHK.TRANS64 P1, [R5+URZ+0x13260], R0 ;  /* 0x01326000050095a7 */ /* 0x000ea4000802007f */
[----:B--2---:R-:W-:Y:S05]  /*12610*/  @!P1 BRA `(.L_x_1781) ;  /* 0xfffffffc00f09947 */ /* 0x004fea000383ffff */
[----:B------:R-:W-:Y:S05]  /*12620*/  BRA `(.L_x_1810) ;  /* 0xfffffff400847947 */ /* 0x000fea000383ffff */
.L_x_1783:
[----:B--2---:R2:W3:Y:S02]  /*12630*/  SYNCS.PHASECHK.TRANS64.TRYWAIT P0, [R3+URZ+0x13280], R4 ;  /* 0x01328004030075a7 */ /* 0x0044e4000800017f */
[----:B---3--:R-:W-:Y:S05]  /*12640*/  @!P0 NANOSLEEP.SYNCS 0x989680 ;  /* 0x009896800000895d */ /* 0x008fea0003900000 */
[----:B------:R-:W3:Y:S02]  /*12650*/  @!P0 SYNCS.PHASECHK.TRANS64 P0, [R3+URZ+0x13280], R4 ;  /* 0x01328004030085a7 */ /* 0x000ee4000800007f */
[----:B---3--:R-:W-:Y:S05]  /*12660*/  @!P0 BRA `(.L_x_1783) ;  /* 0xfffffffc00f08947 */ /* 0x008fea000383ffff */
[----:B------:R-:W-:Y:S05]  /*12670*/  BRA `(.L_x_1784) ;  /* 0xfffffff400807947 */ /* 0x000fea000383ffff */
.L_x_1811:
        /* <DEDUP_REMOVED lines=16> */
.L_x_2169:


//--------------------- .text._ZN7cutlass13device_kernelIN5flash11enable_sm90INS1_16FlashAttnFwdSm90INS1_25CollectiveMainloopFwdSm90ILi2EN4cute5tupleIJNS5_1CILi1EEES8_S8_EEENS6_IJNS7_ILi192EEENS7_ILi160EEENS7_ILi64EEEEEELi64ENS_12float_e4m3_tEfNS_4arch4Sm90ELb1ELb0ELb1ELb1ELb0ELb1ELb0ELb1ELb1ELb0ELb0ELb0EEENS1_21CollectiveEpilogueFwdINS6_IJSA_SC_SB_EEES9_NS_10bfloat16_tESG_Li384ELb1ELb0ELb0ELb1EEENS1_36VarlenDynamicPersistentTileSchedulerILi192ELi160ELi384ELi128ELb0ELb0ELb1ELb1ELb1ELb1EEEEEEEEEvNT_6ParamsE --------------------------
	.section	.text._ZN7cutlass13device_kernelIN5flash11enable_sm90INS1_16FlashAttnFwdSm90INS1_25CollectiveMainloopFwdSm90ILi2EN4cute5tupleIJNS5_1CILi1EEES8_S8_EEENS6_IJNS7_ILi192EEENS7_ILi160EEENS7_ILi64EEEEEELi64ENS_12float_e4m3_tEfNS_4arch4Sm90ELb1ELb0ELb1ELb1ELb0ELb1ELb0ELb1ELb1ELb0ELb0ELb0EEENS1_21CollectiveEpilogueFwdINS6_IJSA_SC_SB_EEES9_NS_10bfloat16_tESG_Li384ELb1ELb0ELb0ELb1EEENS1_36VarlenDynamicPersistentTileSchedulerILi192ELi160ELi384ELi128ELb0ELb0ELb1ELb1ELb1ELb1EEEEEEEEEvNT_6ParamsE,"ax",@progbits
	.align	128
.text._ZN7cutlass13device_kernelIN5flash11enable_sm90INS1_16FlashAttnFwdSm90INS1_25CollectiveMainloopFwdSm90ILi2EN4cute5tupleIJNS5_1CILi1EEES8_S8_EEENS6_IJNS7_ILi192EEENS7_ILi160EEENS7_ILi64EEEEEELi64ENS_12float_e4m3_tEfNS_4arch4Sm90ELb1ELb0ELb1ELb1ELb0ELb1ELb0ELb1ELb1ELb0ELb0ELb0EEENS1_21CollectiveEpilogueFwdINS6_IJSA_SC_SB_EEES9_NS_10bfloat16_tESG_Li384ELb1ELb0ELb0ELb1EEENS1_36VarlenDynamicPersistentTileSchedulerILi192ELi160ELi384ELi128ELb0ELb0ELb1ELb1ELb1ELb1EEEEEEEEEvNT_6ParamsE:
        .type           _ZN7cutlass13device_kernelIN5flash11enable_sm90INS1_16FlashAttnFwdSm90INS1_25CollectiveMainloopFwdSm90ILi2EN4cute5tupleIJNS5_1CILi1EEES8_S8_EEENS6_IJNS7_ILi192EEENS7_ILi160EEENS7_ILi64EEEEEELi64ENS_12float_e4m3_tEfNS_4arch4Sm90ELb1ELb0ELb1ELb1ELb0ELb1ELb0ELb1ELb1ELb0ELb0ELb0EEENS1_21CollectiveEpilogueFwdINS6_IJSA_SC_SB_EEES9_NS_10bfloat16_tESG_Li384ELb1ELb0ELb0ELb1EEENS1_36VarlenDynamicPersistentTileSchedulerILi192ELi160ELi384ELi128ELb0ELb0ELb1ELb1ELb1ELb1EEEEEEEEEvNT_6ParamsE,@function
        .size           _ZN7cutlass13device_kernelIN5flash11enable_sm90INS1_16FlashAttnFwdSm90INS1_25CollectiveMainloopFwdSm90ILi2EN4cute5tupleIJNS5_1CILi1EEES8_S8_EEENS6_IJNS7_ILi192EEENS7_ILi160EEENS7_ILi64EEEEEELi64ENS_12float_e4m3_tEfNS_4arch4Sm90ELb1ELb0ELb1ELb1ELb0ELb1ELb0ELb1ELb1ELb0ELb0ELb0EEENS1_21CollectiveEpilogueFwdINS6_IJSA_SC_SB_EEES9_NS_10bfloat16_tESG_Li384ELb1ELb0ELb0ELb1EEENS1_36VarlenDynamicPersistentTileSchedulerILi192ELi160ELi384ELi128ELb0ELb0ELb1ELb1ELb1ELb1EEEEEEEEEvNT_6ParamsE,(.L_x_2170 - _ZN7cutlass13device_kernelIN5flash11enable_sm90INS1_16FlashAttnFwdSm90INS1_25CollectiveMainloopFwdSm90ILi2EN4cute5tupleIJNS5_1CILi1EEES8_S8_EEENS6_IJNS7_ILi192EEENS7_ILi160EEENS7_ILi64EEEEEELi64ENS_12float_e4m3_tEfNS_4arch4Sm90ELb1ELb0ELb1ELb1ELb0ELb1ELb0ELb1ELb1ELb0ELb0ELb0EEENS1_21CollectiveEpilogueFwdINS6_IJSA_SC_SB_EEES9_NS_10bfloat16_tESG_Li384ELb1ELb0ELb0ELb1EEENS1_36VarlenDynamicPersistentTileSchedulerILi192ELi160ELi384ELi128ELb0ELb0ELb1ELb1ELb1ELb1EEEEEEEEEvNT_6ParamsE)
        .other          _ZN7cutlass13device_kernelIN5flash11enable_sm90INS1_16FlashAttnFwdSm90INS1_25CollectiveMainloopFwdSm90ILi2EN4cute5tupleIJNS5_1CILi1EEES8_S8_EEENS6_IJNS7_ILi192EEENS7_ILi160EEENS7_ILi64EEEEEELi64ENS_12float_e4m3_tEfNS_4arch4Sm90ELb1ELb0ELb1ELb1ELb0ELb1ELb0ELb1ELb1ELb0ELb0ELb0EEENS1_21CollectiveEpilogueFwdINS6_IJSA_SC_SB_EEES9_NS_10bfloat16_tESG_Li384ELb1ELb0ELb0ELb1EEENS1_36VarlenDynamicPersistentTileSchedulerILi192ELi160ELi384ELi128ELb0ELb0ELb1ELb1ELb1ELb1EEEEEEEEEvNT_6ParamsE,@"STO_CUDA_ENTRY STV_DEFAULT"
_ZN7cutlass13device_kernelIN5flash11enable_sm90INS1_16FlashAttnFwdSm90INS1_25CollectiveMainloopFwdSm90ILi2EN4cute5tupleIJNS5_1CILi1EEES8_S8_EEENS6_IJNS7_ILi192EEENS7_ILi160EEENS7_ILi64EEEEEELi64ENS_12float_e4m3_tEfNS_4arch4Sm90ELb1ELb0ELb1ELb1ELb0ELb1ELb0ELb1ELb1ELb0ELb0ELb0EEENS1_21CollectiveEpilogueFwdINS6_IJSA_SC_SB_EEES9_NS_10bfloat16_tESG_Li384ELb1ELb0ELb0ELb1EEENS1_36VarlenDynamicPersistentTileSchedulerILi192ELi160ELi384ELi128ELb0ELb0ELb1ELb1ELb1ELb1EEEEEEEEEvNT_6ParamsE:
        /* <DEDUP_REMOVED lines=26> */
.L_x_1813:
[----:B------:R-:W-:Y:S05]  /*01a0*/  BSYNC B0 ;  /* 0x0000000000007941 */ /* 0x000fea0003800000 */
.L_x_1812:
[----:B------:R-:W-:Y:S01]  /*01b0*/  VOTEU.ANY UP0, P0 ;  /* 0x00000000003f7886 */ /* 0x000fe20000000100 */
[----:B------:R-:W0:Y:S01]  /*01c0*/  SHFL.IDX PT, R2, R0, RZ, 0x1f ;  /* 0x00001fff00027589 */ /* 0x000e2200000e0000 */
[----:B------:R-:W-:Y:S01]  /*01d0*/  UMOV UR4, 0x1 ;  /* 0x0000000100047882 */ /* 0x000fe20000000000 */
[----:B------:R-:W-:Y:S01]  /*01e0*/  UMOV UR7, 0x180 ;  /* 0x0000018000077882 */ /* 0x000fe20000000000 */
[----:B------:R-:W-:Y:S01]  /*01f0*/  SHF.R.U32.HI R3, RZ, 0x7, R3 ;  /* 0x00000007ff037819 */ /* 0x000fe20000011603 */
[----:B------:R-:W1:Y:S01]  /*0200*/  @UP0 S2UR UR8, SR_CgaCtaId ;  /* 0x00000000000809c3 */ /* 0x000e620000008800 */
[----:B------:R-:W-:Y:S01]  /*0210*/  @UP0 UMOV UR6, 0x400 ;  /* 0x0000040000060882 */ /* 0x000fe20000000000 */
[----:B------:R-:W-:-:S04]  /*0220*/  @UP0 UIADD3 UR4, -UR4, 0x100000, URZ ;  /* 0x0010000004040890 */ /* 0x000fc8000fffe13f */
[----:B------:R-:W-:Y:S02]  /*0230*/  @UP0 USHF.L.U32 UR5, UR4, 0xb, URZ ;  /* 0x0000000b04050899 */ /* 0x000fe4000800063f */
[----:B------:R-:W-:Y:S01]  /*0240*/  @UP0 USHF.L.U32 UR4, UR4, 0x1, URZ ;  /* 0x0000000104040899 */ /* 0x000fe2000800063f */
[----:B------:R-:W-:Y:S01]  /*0250*/  VOTEU.ANY UP1, P0 ;  /* 0x00000000003f7886 */ /* 0x000fe20000020100 */
[----:B0-----:R-:W-:Y:S02]  /*0260*/  ISETP.NE.AND P1, PT, R2, RZ, PT ;  /* 0x000000ff0200720c */ /* 0x001fe40003f25270 */
[----:B------:R0:W2:Y:S01]  /*0270*/  SHFL.IDX PT, R2, R3, RZ, 0x1f ;  /* 0x00001fff03027589 */ /* 0x0000a200000e0000 */
[----:B-1----:R-:W-:Y:S02]  /*0280*/  @UP0 ULEA UR8, UR8, UR6, 0x18 ;  /* 0x0000000608080291 */ /* 0x002fe4000f8ec03f */
[----:B------:R-:W-:-:S04]  /*0290*/  @UP0 UIADD3 UR6, -UR7, 0x100000, URZ ;  /* 0x0010000007060890 */ /* 0x000fc8000fffe13f */
[----:B------:R-:W-:Y:S02]  /*02a0*/  @UP0 USHF.L.U32 UR7, UR6, 0xb, URZ ;  /* 0x0000000b06070899 */ /* 0x000fe4000800063f */
[----:B------:R-:W-:Y:S01]  /*02b0*/  @UP0 USHF.L.U32 UR6, UR6, 0x1, URZ ;  /* 0x0000000106060899 */ /* 0x000fe2000800063f */
[----:B------:R-:W-:Y:S01]  /*02c0*/  VOTEU.ANY UP0, P0 ;  /* 0x00000000003f7886 */ /* 0x000fe20000000100 */
[----:B------:R-:W1:Y:S04]  /*02d0*/  FENCE.VIEW.ASYNC.S ;  /* 0x00000000000073c6 */ /* 0x000e680000000000 */
[----:B-1----:R0:W1:Y:S06]  /*02e0*/  @UP0 SYNCS.EXCH.64 URZ, [UR8+0x13200], UR4 ;  /* 0x01320004083f05b2 */ /* 0x00206c0008000100 */
[----:B------:R0:W3:Y:S02]  /*02f0*/  @UP1 SYNCS.EXCH.64 URZ, [UR8+0x13220], UR6 ;  /* 0x01322006083f15b2 */ /* 0x0000e40008000100 */
[----:B0-----:R-:W-:Y:S05]  /*0300*/  @P1 BRA `(.L_x_1814) ;  /* 0x0000000000481947 */ /* 0x001fea0003800000 */
[----:B------:R-:W0:Y:S01]  /*0310*/  S2UR UR5, SR_CgaCtaId ;  /* 0x00000000000579c3 */ /* 0x000e220000008800 */
        /* <DEDUP_REMOVED lines=15> */
[----:B------:R0:W0:Y:S01]  /*0410*/  SYNCS.EXCH.64 URZ, [UR8+0x13248], UR4 ;  /* 0x01324804083f75b2 */ /* 0x0000220008000100 */
[----:B------:R-:W-:Y:S01]  /*0420*/  NOP ;  /* 0x0000000000007918 */ /* 0x000fe20000000000 */
.L_x_1814:
[----:B------:R-:W5:Y:S01]  /*0430*/  SHFL.IDX PT, R3, R0, RZ, 0x1f ;  /* 0x00001fff00037589 */ /* 0x000f6200000e0000 */
[----:B------:R-:W-:Y:S01]  /*0440*/  NOP ;  /* 0x0000000000007918 */ /* 0x000fe20000000000 */
[----:B-----5:R-:W-:-:S13]  /*0450*/  ISETP.NE.AND P0, PT, R3, RZ, PT ;  /* 0x000000ff0300720c */ /* 0x020fda0003f05270 */
        /* <DEDUP_REMOVED lines=17> */
[----:B------:R0:W0:Y:S01]  /*0570*/  SYNCS.EXCH.64 URZ, [UR8+0x13268], UR6 ;  /* 0x01326806083f75b2 */ /* 0x0000220008000100 */
[----:B------:R-:W-:Y:S01]  /*0580*/  NOP ;  /* 0x0000000000007918 */ /* 0x000fe20000000000 */
.L_x_1815:
[----:B------:R-:W5:Y:S01]  /*0590*/  SHFL.IDX PT, R3, R0, RZ, 0x1f ;  /* 0x00001fff00037589 */ /* 0x000f6200000e0000 */
[----:B------:R-:W-:Y:S01]  /*05a0*/  NOP ;  /* 0x0000000000007918 */ /* 0x000fe20000000000 */
[----:B-----5:R-:W-:-:S13]  /*05b0*/  ISETP.NE.AND P0, PT, R3, RZ, PT ;  /* 0x000000ff0300720c */ /* 0x020fda0003f05270 */
        /* <DEDUP_REMOVED lines=13> */
[----:B------:R0:W0:Y:S01]  /*0690*/  SYNCS.EXCH.64 URZ, [UR6+0x13288], UR4 ;  /* 0x01328804063f75b2 */ /* 0x0000220008000100 */
[----:B------:R-:W-:Y:S01]  /*06a0*/  NOP ;  /* 0x0000000000007918 */ /* 0x000fe20000000000 */
.L_x_1816:
        /* <DEDUP_REMOVED lines=22> */
.L_x_1817:
        /* <DEDUP_REMOVED lines=22> */
.L_x_1818:
[----:B--2---:R-:W-:Y:S01]  /*0970*/  ISETP.NE.AND P0, PT, R2, RZ, PT ;  /* 0x000000ff0200720c */ /* 0x004fe20003f05270 */
[----:B------:R-:W-:Y:S01]  /*0980*/  IMAD.MOV.U32 R2, RZ, RZ, 0x1 ;  /* 0x00000001ff027424 */ /* 0x000fe200078e00ff */
[----:B------:R-:W-:Y:S01]  /*0990*/  NOP ;  /* 0x0000000000007918 */ /* 0x000fe20000000000 */
[----:B------:R-:W-:Y:S01]  /*09a0*/  ULDC.64 UR40, c[0x0][0x208] ;  /* 0x0000820000287ab9 */ /* 0x000fe20000000a00 */
[----:B------:R-:W-:Y:S02]  /*09b0*/  BSSY B8, `(.L_x_1819) ;  /* 0x0001959000087945 */ /* 0x000fe40003800000 */
[----:B------:R-:W-:-:S05]  /*09c0*/  SEL R2, R2, 0x2, !P0 ;  /* 0x0000000202027807 */ /* 0x000fca0004000000 */
[----:B------:R2:W-:Y:S01]  /*09d0*/  STL [R1+0x20], R2 ;  /* 0x0000200201007387 */ /* 0x0005e20000100800 */
[----:B01-34-:R-:W-:Y:S06]  /*09e0*/  BAR.SYNC.DEFER_BLOCKING 0x0 ;  /* 0x0000000000007b1d */ /* 0x01bfec0000010000 */
[----:B------:R-:W-:Y:S05]  /*09f0*/  @!P0 BRA `(.L_x_1820) ;  /* 0x0000013c00f88947 */ /* 0x000fea0003800000 */
.L_x_1821:
        /* <DEDUP_REMOVED lines=16> */
[----:B------:R-:W3:Y:S01]  /*0b00*/  LDL.LU R18, [R1+0x20] ;  /* 0x0000200001127983 */ /* 0x000ee20000300800 */
[----:B------:R-:W0:Y:S02]  /*0b10*/  S2R R0, SR_TID.X ;  /* 0x0000000000007919 */ /* 0x000e240000002100 */
[----:B0-----:R-:W-:-:S05]  /*0b20*/  VIADD R21, R0, 0xffffff80 ;  /* 0xffffff8000157836 */ /* 0x001fca0000000000 */
[----:B------:R-:W-:-:S04]  /*0b30*/  SHF.R.S32.HI R0, RZ, 0x1f, R21 ;  /* 0x0000001fff007819 */ /* 0x000fc80000011415 */
[----:B--2---:R-:W-:-:S04]  /*0b40*/  LEA.HI R2, R0, R21, RZ, 0x7 ;  /* 0x0000001500027211 */ /* 0x004fc800078f38ff */
[----:B------:R-:W-:-:S05]  /*0b50*/  LOP3.LUT R3, R2, 0xffffff80, RZ, 0xc0, !PT ;  /* 0xffffff8002037812 */ /* 0x000fca00078ec0ff */
[----:B------:R-:W-:Y:S01]  /*0b60*/  IMAD.IADD R20, R21, 0x1, -R3 ;  /* 0x0000000115147824 */ /* 0x000fe200078e0a03 */
[----:B------:R-:W-:-:S04]  /*0b70*/  LEA.HI R3, R0, R21, RZ, 0x5 ;  /* 0x0000001500037211 */ /* 0x000fc800078f28ff */
[----:B------:R-:W-:Y:S02]  /*0b80*/  SHF.R.S32.HI R9, RZ, 0x1f, R20 ;  /* 0x0000001fff097819 */ /* 0x000fe40000011414 */
[-C--:B------:R-:W-:Y:S02]  /*0b90*/  LEA.HI R7, R0, R21.reuse, RZ, 0x4 ;  /* 0x0000001500077211 */ /* 0x080fe400078f20ff */
[----:B------:R-:W-:Y:S01]  /*0ba0*/  LEA.HI R12, R9, R20, RZ, 0x2 ;  /* 0x00000014090c7211 */ /* 0x000fe200078f10ff */
[----:B------:R-:W-:Y:S01]  /*0bb0*/  IMAD.SHL.U32 R5, R3, 0x20, RZ ;  /* 0x0000002003057824 */ /* 0x000fe200078e00ff */
[----:B------:R-:W-:Y:S02]  /*0bc0*/  LOP3.LUT R4, R7, 0x3fffff0, RZ, 0xc0, !PT ;  /* 0x03fffff007047812 */ /* 0x000fe400078ec0ff */
[--C-:B------:R-:W-:Y:S02]  /*0bd0*/  SHF.R.S32.HI R6, RZ, 0x2, R12.reuse ;  /* 0x00000002ff067819 */ /* 0x100fe4000001140c */
[----:B------:R-:W-:Y:S01]  /*0be0*/  SHF.R.S32.HI R11, RZ, 0x1f, R12 ;  /* 0x0000001fff0b7819 */ /* 0x000fe2000001140c */
[C---:B------:R-:W-:Y:S01]  /*0bf0*/  IMAD.IADD R4, R21.reuse, 0x1, -R4 ;  /* 0x0000000115047824 */ /* 0x040fe200078e0a04 */
[----:B------:R-:W-:-:S02]  /*0c00*/  LEA.HI R3, R21, R21, RZ, 0x1 ;  /* 0x0000001515037211 */ /* 0x000fc400078f08ff */
[----:B------:R-:W-:Y:S02]  /*0c10*/  LEA.HI R11, R11, R6, RZ, 0x3 ;  /* 0x000000060b0b7211 */ /* 0x000fe400078f18ff */
[----:B------:R-:W-:Y:S02]  /*0c20*/  LOP3.LUT R5, R5, 0xfffffc00, RZ, 0xc0, !PT ;  /* 0xfffffc0005057812 */ /* 0x000fe400078ec0ff */
[----:B------:R-:W-:Y:S02]  /*0c30*/  LOP3.LUT R11, R11, 0xfffffff8, RZ, 0xc0, !PT ;  /* 0xfffffff80b0b7812 */ /* 0x000fe400078ec0ff */
[----:B------:R-:W-:Y:S01]  /*0c40*/  SHF.R.S32.HI R156, RZ, 0x1, R3 ;  /* 0x00000001ff9c7819 */ /* 0x000fe20000011403 */
[----:B------:R-:W-:Y:S01]  /*0c50*/  IMAD R10, R4, 0x40, R5 ;  /* 0x00000040040a7824 */ /* 0x000fe200078e0205 */
[----:B------:R-:W-:Y:S01]  /*0c60*/  LEA.HI R4, R0, R21, RZ, 0x2 ;  /* 0x0000001500047211 */ /* 0x000fe200078f10ff */
[----:B------:R-:W-:Y:S01]  /*0c70*/  IMAD.IADD R17, R6, 0x1, -R11 ;  /* 0x0000000106117824 */ /* 0x000fe200078e0a0b */
[----:B------:R-:W-:-:S02]  /*0c80*/  SHF.R.S32.HI R22, RZ, 0x7, R2 ;  /* 0x00000007ff167819 */ /* 0x000fc40000011402 */
[----:B------:R-:W-:Y:S02]  /*0c90*/  SHF.R.S32.HI R8, RZ, 0x4, R7 ;  /* 0x00000004ff087819 */ /* 0x000fe40000011407 */
[----:B------:R-:W-:Y:S02]  /*0ca0*/  LEA.HI R6, R3, R156, RZ, 0x1 ;  /* 0x0000009c03067211 */ /* 0x000fe400078f08ff */
[--C-:B------:R-:W-:Y:S02]  /*0cb0*/  SHF.R.S32.HI R2, RZ, 0x2, R4.reuse ;  /* 0x00000002ff027819 */ /* 0x100fe40000011404 */
[----:B------:R-:W-:Y:S01]  /*0cc0*/  SHF.R.S32.HI R5, RZ, 0x1f, R4 ;  /* 0x0000001fff057819 */ /* 0x000fe20000011404 */
[----:B------:R-:W-:Y:S01]  /*0cd0*/  IMAD.HI R11, R22, 0x55555556, RZ ;  /* 0x55555556160b7827 */ /* 0x000fe200078e02ff */
[----:B------:R-:W-:Y:S02]  /*0ce0*/  LEA.HI R4, R7, R8, RZ, 0x1 ;  /* 0x0000000807047211 */ /* 0x000fe400078f08ff */
[----:B------:R-:W-:-:S02]  /*0cf0*/  LOP3.LUT R7, R6, 0x3fffffe, RZ, 0xc0, !PT ;  /* 0x03fffffe06077812 */ /* 0x000fc400078ec0ff */
[----:B------:R-:W-:Y:S02]  /*0d00*/  LEA.HI R6, R9, R20, RZ, 0x5 ;  /* 0x0000001409067211 */ /* 0x000fe400078f28ff */
[----:B------:R-:W-:Y:S02]  /*0d10*/  LOP3.LUT R9, R4, 0x1ffffffe, RZ, 0xc0, !PT ;  /* 0x1ffffffe04097812 */ /* 0x000fe400078ec0ff */
[----:B------:R-:W-:Y:S02]  /*0d20*/  LEA.HI R11, R11, R11, RZ, 0x1 ;  /* 0x0000000b0b0b7211 */ /* 0x000fe400078f08ff */
[----:B------:R-:W-:Y:S01]  /*0d30*/  SHF.R.S32.HI R6, RZ, 0x5, R6 ;  /* 0x00000005ff067819 */ /* 0x000fe20000011406 */
[----:B------:R-:W-:Y:S01]  /*0d40*/  IMAD.IADD R7, R156, 0x1, -R7 ;  /* 0x000000019c077824 */ /* 0x000fe200078e0a07 */
[----:B------:R-:W-:Y:S02]  /*0d50*/  LEA.HI R5, R5, R2, RZ, 0x2 ;  /* 0x0000000205057211 */ /* 0x000fe400078f10ff */
[----:B------:R-:W-:Y:S01]  /*0d60*/  IADD3 R9, R8, -R9, RZ ;  /* 0x8000000908097210 */ /* 0x000fe20007ffe0ff */
[----:B------:R-:W-:Y:S01]  /*0d70*/  IMAD R11, R11, -0x3, R22 ;  /* 0xfffffffd0b0b7824 */ /* 0x000fe200078e0216 */
[----:B------:R-:W-:Y:S01]  /*0d80*/  LOP3.LUT R5, R5, 0xfffffffc, RZ, 0xc0, !PT ;  /* 0xfffffffc05057812 */ /* 0x000fe200078ec0ff */
[----:B------:R-:W-:-:S02]  /*0d90*/  IMAD R6, R6, 0x10, R17 ;  /* 0x0000001006067824 */ /* 0x000fc400078e0211 */
[----:B------:R-:W-:Y:S02]  /*0da0*/  IMAD R7, R8, 0x8, R7 ;  /* 0x0000000808077824 */ /* 0x000fe400078e0207 */
[----:B------:R-:W-:Y:S02]  /*0db0*/  IMAD R8, R9, 0x8, R10 ;  /* 0x0000000809087824 */ /* 0x000fe400078e020a */
[----:B------:R-:W-:Y:S02]  /*0dc0*/  IMAD R4, R11, 0x40, R6 ;  /* 0x000000400b047824 */ /* 0x000fe400078e0206 */
[----:B------:R-:W-:Y:S01]  /*0dd0*/  IMAD.IADD R2, R2, 0x1, -R5 ;  /* 0x0000000102027824 */ /* 0x000fe200078e0a05 */
[----:B------:R-:W-:Y:S01]  /*0de0*/  STL [R1+0x68], R8 ;  /* 0x0000680801007387 */ /* 0x000fe20000100800 */
[----:B------:R-:W-:-:S03]  /*0df0*/  LOP3.LUT R3, R3, 0xfffffffe, RZ, 0xc0, !PT ;  /* 0xfffffffe03037812 */ /* 0x000fc600078ec0ff */
[----:B------:R-:W-:Y:S04]  /*0e00*/  STL [R1+0x4], R13 ;  /* 0x0000040d01007387 */ /* 0x000fe80000100800 */
[----:B------:R3:W-:Y:S04]  /*0e10*/  STL [R1+0x34], R4 ;  /* 0x0000340401007387 */ /* 0x0007e80000100800 */
[----:B------:R-:W-:Y:S04]  /*0e20*/  STL [R1+0x60], R2 ;  /* 0x0000600201007387 */ /* 0x000fe80000100800 */
[----:B------:R-:W-:Y:S04]  /*0e30*/  STL [R1+0x8], R14 ;  /* 0x0000080e01007387 */ /* 0x000fe80000100800 */
[----:B------:R-:W-:Y:S04]  /*0e40*/  STL [R1+0xc], R15 ;  /* 0x00000c0f01007387 */ /* 0x000fe80000100800 */
[----:B------:R-:W-:Y:S01]  /*0e50*/  STL [R1+0x54], RZ ;  /* 0x000054ff01007387 */ /* 0x000fe20000100800 */
[----:B------:R-:W-:-:S02]  /*0e60*/  LEA.HI R0, R0, R21, RZ, 0x3 ;  /* 0x0000001500007211 */ /* 0x000fc400078f18ff */
[----:B------:R-:W-:Y:S01]  /*0e70*/  LOP3.LUT R12, R12, 0x7ffffffc, RZ, 0xc0, !PT ;  /* 0x7ffffffc0c0c7812 */ /* 0x000fe200078ec0ff */
[----:B------:R-:W-:Y:S02]  /*0e80*/  IMAD.MOV.U32 R17, RZ, RZ, RZ ;  /* 0x000000ffff117224 */ /* 0x000fe400078e00ff */
[----:B------:R-:W-:Y:S02]  /*0e90*/  IMAD.MOV.U32 R157, RZ, RZ, RZ ;  /* 0x000000ffff9d7224 */ /* 0x000fe400078e00ff */
[----:B------:R-:W-:Y:S01]  /*0ea0*/  IMAD.MOV.U32 R22, RZ, RZ, RZ ;  /* 0x000000ffff167224 */ /* 0x000fe200078e00ff */
[----:B---3--:R-:W-:-:S05]  /*0eb0*/  LOP3.LUT R4, R18, 0x1, RZ, 0xfc, !PT ;  /* 0x0000000112047812 */ /* 0x008fca00078efcff */
[----:B------:R0:W-:Y:S02]  /*0ec0*/  STL [R1+0x10], R4 ;  /* 0x0000100401007387 */ /* 0x0001e40000100800 */
[----:B0-----:R-:W-:Y:S02]  /*0ed0*/  IMAD.IADD R4, R21, 0x1, -R3 ;  /* 0x0000000115047824 */ /* 0x001fe400078e0a03 */
[----:B------:R-:W-:-:S03]  /*0ee0*/  IMAD.SHL.U32 R3, R2, 0x80, RZ ;  /* 0x0000008002037824 */ /* 0x000fc600078e00ff */
[----:B------:R-:W-:Y:S02]  /*0ef0*/  SHF.L.U32 R18, R4, 0x4, RZ ;  /* 0x0000000404127819 */ /* 0x000fe400000006ff */
[----:B------:R-:W-:Y:S02]  /*0f00*/  SHF.R.S32.HI R4, RZ, 0x3, R0 ;  /* 0x00000003ff047819 */ /* 0x000fe40000011400 */
[----:B------:R-:W-:Y:S01]  /*0f10*/  LOP3.LUT R3, R3, 0x180, RZ, 0xc0, !PT ;  /* 0x0000018003037812 */ /* 0x000fe200078ec0ff */
[----:B------:R-:W-:Y:S01]  /*0f20*/  STL [R1+0x14], RZ ;  /* 0x000014ff01007387 */ /* 0x000fe20000100800 */
[----:B------:R-:W-:Y:S02]  /*0f30*/  LOP3.LUT R2, R0, 0x1ffffff8, RZ, 0xc0, !PT ;  /* 0x1ffffff800027812 */ /* 0x000fe400078ec0ff */
[----:B------:R-:W-:Y:S01]  /*0f40*/  SHF.R.S32.HI R0, RZ, 0x1f, R156 ;  /* 0x0000001fff007819 */ /* 0x000fe2000001149c */
[----:B------:R0:W-:Y:S01]  /*0f50*/  STL [R1+0x38], R4 ;  /* 0x0000380401007387 */ /* 0x0001e20000100800 */
[----:B------:R-:W-:-:S02]  /*0f60*/  LOP3.LUT R0, R3, 0x10, R18, 0xf8, !PT ;  /* 0x0000001003007812 */ /* 0x000fc400078ef812 */
[----:B------:R-:W-:Y:S01]  /*0f70*/  SHF.R.U32.HI R5, RZ, 0x3, R3 ;  /* 0x00000003ff057819 */ /* 0x000fe20000011603 */
[----:B------:R1:W-:Y:S01]  /*0f80*/  STL [R1+0x24], R3 ;  /* 0x0000240301007387 */ /* 0x0003e20000100800 */
[----:B------:R-:W-:Y:S02]  /*0f90*/  IMAD.IADD R2, R21, 0x1, -R2 ;  /* 0x0000000115027824 */ /* 0x000fe400078e0a02 */
[-C--:B------:R-:W-:Y:S01]  /*0fa0*/  LOP3.LUT R0, R0, R5.reuse, RZ, 0x3c, !PT ;  /* 0x0000000500007212 */ /* 0x080fe200078e3cff */
[----:B0-----:R-:W-:Y:S01]  /*0fb0*/  IMAD.SHL.U32 R4, R7, 0x40, RZ ;  /* 0x0000004007047824 */ /* 0x001fe200078e00ff */
[----:B-1----:R-:W-:Y:S01]  /*0fc0*/  LOP3.LUT R3, R3, 0x30, R18, 0xf8, !PT ;  /* 0x0000003003037812 */ /* 0x002fe200078ef812 */
[----:B------:R0:W-:Y:S01]  /*0fd0*/  STL [R1+0x28], R5 ;  /* 0x0000280501007387 */ /* 0x0001e20000100800 */
[----:B------:R-:W-:Y:S02]  /*0fe0*/  IMAD.SHL.U32 R6, R2, 0x8, RZ ;  /* 0x0000000802067824 */ /* 0x000fe400078e00ff */
[----:B------:R-:W-:Y:S01]  /*0ff0*/  LOP3.LUT R3, R3, R5, RZ, 0x3c, !PT ;  /* 0x0000000503037212 */ /* 0x000fe200078e3cff */
[----:B------:R-:W-:Y:S01]  /*1000*/  IMAD.IADD R2, R4, 0x1, R0 ;  /* 0x0000000104027824 */ /* 0x000fe200078e0200 */
[----:B------:R1:W-:Y:S02]  /*1010*/  STL [R1+0x2c], R4 ;  /* 0x00002c0401007387 */ /* 0x0003e40000100800 */
[----:B------:R-:W-:Y:S01]  /*1020*/  IADD3 R0, R16, R4, R3 ;  /* 0x0000000410007210 */ /* 0x000fe20007ffe003 */
[----:B0-----:R-:W-:Y:S01]  /*1030*/  IMAD.IADD R5, R20, 0x1, -R12 ;  /* 0x0000000114057824 */ /* 0x001fe200078e0a0c */
[----:B------:R1:W-:Y:S04]  /*1040*/  STL [R1+0x48], R6 ;  /* 0x0000480601007387 */ /* 0x0003e80000100800 */
[----:B------:R1:W-:Y:S04]  /*1050*/  STL [R1+0x30], R5 ;  /* 0x0000300501007387 */ /* 0x0003e80000100800 */
[----:B------:R1:W-:Y:S04]  /*1060*/  STL [R1+0x64], R0 ;  /* 0x0000640001007387 */ /* 0x0003e80000100800 */
[----:B------:R1:W-:Y:S02]  /*1070*/  STL [R1+0x18], R2 ;  /* 0x0000180201007387 */ /* 0x0003e40000100800 */
.L_x_1949:
[----:B-12---:R-:W2:Y:S01]  /*1080*/  LDL.LU R0, [R1+0xc] ;  /* 0x00000c0001007983 */ /* 0x006ea20000300800 */
[----:B------:R-:W2:Y:S01]  /*1090*/  LDC.64 R2, c[0x0][0xc60] ;  /* 0x00031800ff027b82 */ /* 0x000ea20000000a00 */
[----:B------:R-:W-:Y:S01]  /*10a0*/  ULDC.64 UR4, c[0x0][0xa28] ;  /* 0x00028a0000047ab9 */ /* 0x000fe20000000a00 */
[----:B------:R-:W-:Y:S01]  /*10b0*/  ULDC.64 UR8, c[0x0][0xa18] ;  /* 0x0002860000087ab9 */ /* 0x000fe20000000a00 */
[----:B------:R-:W-:Y:S01]  /*10c0*/  ISETP.NE.U32.AND P2, PT, RZ, UR4, PT ;  /* 0x00000004ff007c0c */ /* 0x000fe2000bf45070 */
[----:B0----5:R-:W-:Y:S01]  /*10d0*/  IMAD.MOV.U32 R9, RZ, RZ, RZ ;  /* 0x000000ffff097224 */ /* 0x021fe200078e00ff */
[----:B------:R-:W3:Y:S01]  /*10e0*/  LDL R26, [R1+0x8] ;  /* 0x00000800011a7983 */ /* 0x000ee20000100800 */
[----:B------:R-:W-:Y:S01]  /*10f0*/  ULDC.64 UR6, c[0x0][0xa08] ;  /* 0x0002820000067ab9 */ /* 0x000fe20000000a00 */
[----:B------:R-:W-:Y:S02]  /*1100*/  ISETP.NE.AND.EX P2, PT, RZ, UR5, PT, P2 ;  /* 0x00000005ff007c0c */ /* 0x000fe4000bf45320 */
[----:B----4-:R-:W4:Y:S01]  /*1110*/  LDL R10, [R1+0x4] ;  /* 0x00000400010a7983 */ /* 0x010f220000100800 */
[----:B--2---:R-:W-:-:S05]  /*1120*/  IMAD.WIDE R2, R0, 0x4, R2 ;  /* 0x0000000400027825 */ /* 0x004fca00078e0202 */
[----:B------:R-:W2:Y:S01]  /*1130*/  LDG.E R0, desc[UR40][R2.64] ;  /* 0x0000002802007981 */ /* 0x000ea2000c1e1900 */
[----:B------:R-:W-:-:S04]  /*1140*/  ISETP.NE.U32.AND P1, PT, RZ, UR8, PT ;  /* 0x00000008ff007c0c */ /* 0x000fc8000bf25070 */
[----:B------:R-:W-:Y:S02]  /*1150*/  ISETP.NE.AND.EX P1, PT, RZ, UR9, PT, P1 ;  /* 0x00000009ff007c0c */ /* 0x000fe4000bf25310 */
[----:B------:R-:W-:-:S04]  /*1160*/  ISETP.NE.U32.AND P0, PT, RZ, UR6, PT ;  /* 0x00000006ff007c0c */ /* 0x000fc8000bf05070 */
[----:B------:R-:W-:Y:S01]  /*1170*/  ISETP.NE.AND.EX P0, PT, RZ, UR7, PT, P0 ;  /* 0x00000007ff007c0c */ /* 0x000fe2000bf05300 */
[----:B------:R-:W-:Y:S01]  /*1180*/  IMAD.MOV.U32 R27, RZ, RZ, RZ ;  /* 0x000000ffff1b7224 */ /* 0x000fe200078e00ff */
[----:B--2---:R-:W-:Y:S02]  /*1190*/  SHF.R.S32.HI R4, RZ, 0x1f, R0 ;  /* 0x0000001fff047819 */ /* 0x004fe40000011400 */
[C---:B------:R-:W-:Y:S01]  /*11a0*/  @P2 LEA R2, P3, R0.reuse, UR4, 0x2 ;  /* 0x0000000400022c11 */ /* 0x040fe2000f8610ff */
[----:B------:R-:W-:-:S03]  /*11b0*/  IMAD.SHL.U32 R32, R0, 0x4, RZ ;  /* 0x0000000400207824 */ /* 0x000fc600078e00ff */
[C-C-:B------:R-:W-:Y:S01]  /*11c0*/  @P2 LEA.HI.X R3, R0.reuse, UR5, R4.reuse, 0x2, P3 ;  /* 0x0000000500032c11 */ /* 0x140fe200098f1404 */
[----:B------:R-:W-:Y:S01]  /*11d0*/  STL [R1+0x40], R0 ;  /* 0x0000400001007387 */ /* 0x000fe20000100800 */
[----:B------:R-:W-:Y:S01]  /*11e0*/  SHF.L.U64.HI R31, R0, 0x2, R4 ;  /* 0x00000002001f7819 */ /* 0x000fe20000010204 */
[----:B------:R-:W-:Y:S02]  /*11f0*/  ULDC UR4, c[0x0][0x288] ;  /* 0x0000a20000047ab9 */ /* 0x000fe40000000800 */
[----:B------:R0:W-:Y:S04]  /*1200*/  STL [R1+0x58], R4 ;  /* 0x0000580401007387 */ /* 0x0001e80000100800 */
[----:B------:R1:W5:Y:S01]  /*1210*/  @P2 LDG.E R9, desc[UR40][R2.64] ;  /* 0x0000002802092981 */ /* 0x000362000c1e1900 */
[----:B------:R-:W-:Y:S01]  /*1220*/  IMAD.U32 R8, RZ, RZ, UR4 ;  /* 0x00000004ff087e24 */ /* 0x000fe2000f8e00ff */
[C---:B------:R-:W-:Y:S01]  /*1230*/  IADD3 R6, P4, R32.reuse, UR6, RZ ;  /* 0x0000000620067c10 */ /* 0x040fe2000ff9e0ff */
[----:B------:R-:W-:Y:S01]  /*1240*/  ULDC.64 UR4, c[0x0][0x3f8] ;  /* 0x0000fe0000047ab9 */ /* 0x000fe20000000a00 */
[----:B0-----:R-:W-:-:S04]  /*1250*/  @P1 IADD3 R4, P2, R32, UR8, RZ ;  /* 0x0000000820041c10 */ /* 0x001fc8000ff5e0ff */
[C---:B------:R-:W-:Y:S02]  /*1260*/  @P1 IADD3.X R5, R31.reuse, UR9, RZ, P2, !PT ;  /* 0x000000091f051c10 */ /* 0x040fe400097fe4ff */
[----:B------:R-:W-:Y:S01]  /*1270*/  IADD3.X R7, R31, UR7, RZ, P4, !PT ;  /* 0x000000071f077c10 */ /* 0x000fe2000a7fe4ff */
[----:B------:R1:W-:Y:S01]  /*1280*/  STL [R1+0x4c], R32 ;  /* 0x00004c2001007387 */ /* 0x0003e20000100800 */
[----:B------:R-:W-:Y:S01]  /*1290*/  UISETP.NE.U32.AND UP0, UPT, UR4, URZ, UPT ;  /* 0x0000003f0400728c */ /* 0x000fe2000bf05070 */
[----:B------:R-:W-:Y:S02]  /*12a0*/  ULDC.64 UR8, c[0x0][0xa20] ;  /* 0x0002880000087ab9 */ /* 0x000fe40000000a00 */
[----:B------:R-:W2:Y:S04]  /*12b0*/  @P1 LDG.E R8, desc[UR40][R4.64] ;  /* 0x0000002804081981 */ /* 0x000ea8000c1e1900 */
[----:B------:R1:W5:Y:S04]  /*12c0*/  @P0 LDG.E R27, desc[UR40][R6.64] ;  /* 0x00000028061b0981 */ /* 0x000368000c1e1900 */
[----:B------:R1:W-:Y:S01]  /*12d0*/  STL [R1+0x50], R31 ;  /* 0x0000501f01007387 */ /* 0x0003e20000100800 */
[----:B------:R-:W-:Y:S01]  /*12e0*/  UISETP.NE.AND.EX UP0, UPT, UR5, URZ, UPT, UP0 ;  /* 0x0000003f0500728c */ /* 0x000fe2000bf05300 */
[----:B------:R-:W-:Y:S01]  /*12f0*/  ULDC UR4, c[0x0][0x404] ;  /* 0x0001010000047ab9 */ /* 0x000fe20000000800 */
[----:B------:R-:W-:-:S02]  /*1300*/  ISETP.NE.U32.AND P2, PT, RZ, UR8, PT ;  /* 0x00000008ff007c0c */ /* 0x000fc4000bf45070 */
[----:B------:R-:W-:Y:S01]  /*1310*/  USEL UR4, UR4, 0x1, UP0 ;  /* 0x0000000104047887 */ /* 0x000fe20008000000 */
[----:B------:R-:W-:Y:S01]  /*1320*/  ULDC UR5, c[0x0][0x2e0] ;  /* 0x0000b80000057ab9 */ /* 0x000fe20000000800 */
[----:B------:R-:W-:Y:S02]  /*1330*/  ISETP.NE.AND.EX P2, PT, RZ, UR9, PT, P2 ;  /* 0x00000009ff007c0c */ /* 0x000fe4000bf45320 */
[----:B------:R-:W-:-:S03]  /*1340*/  UIMAD UR4, UR4, UR5, URZ ;  /* 0x00000005040472a4 */ /* 0x000fc6000f8e023f */
[----:B------:R-:W-:Y:S01]  /*1350*/  ULDC UR5, c[0x0][0x338] ;  /* 0x0000ce0000057ab9 */ /* 0x000fe20000000800 */
[----:B------:R-:W-:Y:S01]  /*1360*/  IMAD.MOV.U32 R25, RZ, RZ, R0 ;  /* 0x000000ffff197224 */ /* 0x000fe200078e0000 */
[----:B--2---:R1:W-:Y:S04]  /*1370*/  STL [R1+0xc], R8 ;  /* 0x00000c0801007387 */ /* 0x0043e80000100800 */
[----:B----4-:R1:W-:Y:S04]  /*1380*/  STL [R1+0x5c], R10 ;  /* 0x00005c0a01007387 */ /* 0x0103e80000100800 */
[----:B---3--:R1:W-:Y:S01]  /*1390*/  STL [R1+0x44], R26 ;  /* 0x0000441a01007387 */ /* 0x0083e20000100800 */
[----:B------:R-:W-:Y:S05]  /*13a0*/  @P1 BRA `(.L_x_1823) ;  /* 0x0000000000281947 */ /* 0x000fea0003800000 */
        /* <DEDUP_REMOVED lines=8> */
[----:B--2---:R-:W-:-:S05]  /*1430*/  IADD3 R8, -R0, R5, RZ ;  /* 0x0000000500087210 */ /* 0x004fca0007ffe1ff */
[----:B------:R0:W-:Y:S02]  /*1440*/  STL [R1+0xc], R8 ;  /* 0x00000c0801007387 */ /* 0x0001e40000100800 */
.L_x_1823:
[----:B------:R-:W-:Y:S02]  /*1450*/  IMAD.U32 R30, RZ, RZ, UR5 ;  /* 0x00000005ff1e7e24 */ /* 0x000fe4000f8e00ff */
[----:B------:R-:W-:Y:S01]  /*1460*/  IMAD.U32 R24, RZ, RZ, UR4 ;  /* 0x00000004ff187e24 */ /* 0x000fe2000f8e00ff */
[----:B------:R-:W-:Y:S06]  /*1470*/  @!P2 BRA `(.L_x_1824) ;  /* 0x000000000010a947 */ /* 0x000fec0003800000 */
[----:B-1----:R-:W-:-:S04]  /*1480*/  IADD3 R2, P0, R32, UR8, RZ ;  /* 0x0000000820027c10 */ /* 0x002fc8000ff1e0ff */
[----:B------:R-:W-:-:S05]  /*1490*/  IADD3.X R3, R31, UR9, RZ, P0, !PT ;  /* 0x000000091f037c10 */ /* 0x000fca00087fe4ff */
[----:B------:R2:W5:Y:S01]  /*14a0*/  LDG.E R24, desc[UR40][R2.64] ;  /* 0x0000002802187981 */ /* 0x000562000c1e1900 */
[----:B------:R-:W-:Y:S05]  /*14b0*/  BRA `(.L_x_1825) ;  /* 0x0000000000107947 */ /* 0x000fea0003800000 */
.L_x_1824:
[----:B------:R-:W-:Y:S05]  /*14c0*/  @!P0 BRA `(.L_x_1825) ;  /* 0x00000000000c8947 */ /* 0x000fea0003800000 */
[----:B-1----:R-:W2:Y:S04]  /*14d0*/  LDG.E R3, desc[UR40][R6.64] ;  /* 0x0000002806037981 */ /* 0x002ea8000c1e1900 */
[----:B------:R-:W2:Y:S02]  /*14e0*/  LDG.E R24, desc[UR40][R6.64+0x4] ;  /* 0x0000042806187981 */ /* 0x000ea4000c1e1900 */
[----:B--2---:R-:W-:-:S07]  /*14f0*/  IMAD.IADD R24, R24, 0x1, -R3 ;  /* 0x0000000118187824 */ /* 0x004fce00078e0a03 */
.L_x_1825:
[----:B------:R-:W-:Y:S02]  /*1500*/  ULDC.64 UR4, c[0x0][0xa10] ;  /* 0x0002840000047ab9 */ /* 0x000fe40000000a00 */
[----:B------:R-:W-:-:S04]  /*1510*/  ISETP.NE.U32.AND P0, PT, RZ, UR4, PT ;  /* 0x00000004ff007c0c */ /* 0x000fc8000bf05070 */
[----:B------:R-:W-:Y:S01]  /*1520*/  ISETP.NE.AND.EX P0, PT, RZ, UR5, PT, P0 ;  /* 0x00000005ff007c0c */ /* 0x000fe2000bf05300 */
[----:B------:R-:W-:-:S12]  /*1530*/  ULDC.64 UR4, c[0x0][0xa30] ;  /* 0x00028c0000047ab9 */ /* 0x000fd80000000a00 */
[----:B-12---:R-:W1:Y:S02]  /*1540*/  @P0 LDC.64 R2, c[0x0][0xa10] ;  /* 0x00028400ff020b82 */ /* 0x006e640000000a00 */
[----:B-1----:R-:W-:-:S05]  /*1550*/  @P0 IMAD.WIDE R2, R25, 0x4, R2 ;  /* 0x0000000419020825 */ /* 0x002fca00078e0202 */
[----:B------:R-:W2:Y:S04]  /*1560*/  @P0 LDG.E R0, desc[UR40][R2.64] ;  /* 0x0000002802000981 */ /* 0x000ea8000c1e1900 */
[----:B------:R1:W2:Y:S01]  /*1570*/  @P0 LDG.E R7, desc[UR40][R2.64+0x4] ;  /* 0x0000042802070981 */ /* 0x0002a2000c1e1900 */
[----:B------:R-:W-:Y:S01]  /*1580*/  ISETP.NE.U32.AND P1, PT, RZ, UR4, PT ;  /* 0x00000004ff007c0c */ /* 0x000fe2000bf25070 */
[----:B-----5:R-:W-:-:S03]  /*1590*/  IMAD.MOV.U32 R28, RZ, RZ, R24 ;  /* 0x000000ffff1c7224 */ /* 0x020fc600078e0018 */
[----:B------:R-:W-:Y:S01]  /*15a0*/  ISETP.NE.AND.EX P1, PT, RZ, UR5, PT, P1 ;  /* 0x00000005ff007c0c */ /* 0x000fe2000bf25310 */
[----:B------:R-:W-:Y:S02]  /*15b0*/  IMAD.MOV.U32 R6, RZ, RZ, 0xc0 ;  /* 0x000000c0ff067424 */ /* 0x000fe400078e00ff */
[----:B------:R-:W-:Y:S02]  /*15c0*/  IMAD.IADD R9, R24, 0x1, -R9 ;  /* 0x0000000118097824 */ /* 0x000fe400078e0a09 */
[----:B-1----:R-:W-:-:S08]  /*15d0*/  IMAD R2, R10, R6, 0x15f ;  /* 0x0000015f0a027424 */ /* 0x002fd000078e0206 */
[----:B------:R-:W-:-:S04]  /*15e0*/  @P1 IADD3 R4, P2, R32, UR4, RZ ;  /* 0x0000000420041c10 */ /* 0x000fc8000ff5e0ff */
[----:B------:R-:W-:-:S05]  /*15f0*/  @P1 IADD3.X R5, R31, UR5, RZ, P2, !PT ;  /* 0x000000051f051c10 */ /* 0x000fca00097fe4ff */
[----:B------:R1:W5:Y:S01]  /*1600*/  @P1 LDG.E R28, desc[UR40][R4.64] ;  /* 0x00000028041c1981 */ /* 0x000362000c1e1900 */
[----:B--2---:R-:W-:-:S04]  /*1610*/  @P0 IMAD.IADD R30, R7, 0x1, -R0 ;  /* 0x00000001071e0824 */ /* 0x004fc800078e0a00 */
[----:B------:R-:W-:-:S04]  /*1620*/  IMAD.IADD R3, R9, 0x1, R30 ;  /* 0x0000000109037824 */ /* 0x000fc800078e021e */
[C---:B------:R-:W-:Y:S01]  /*1630*/  VIADD R0, R3.reuse, 0x9f ;  /* 0x0000009f03007836 */ /* 0x040fe20000000000 */
[----:B------:R-:W-:Y:S01]  /*1640*/  IADD3 R2, R3, R2, -R8 ;  /* 0x0000000203027210 */ /* 0x000fe20007ffe808 */
[----:B------:R2:W-:Y:S02]  /*1650*/  STL [R1+0x20], R3 ;  /* 0x0000200301007387 */ /* 0x0005e40000100800 */
[----:B------:R-:W-:-:S04]  /*1660*/  IMAD.HI R0, R0, 0x66666667, RZ ;  /* 0x6666666700007827 */ /* 0x000fc800078e02ff */
[----:B------:R-:W-:Y:S01]  /*1670*/  IMAD.HI R2, R2, 0x66666667, RZ ;  /* 0x6666666702027827 */ /* 0x000fe200078e02ff */
[----:B--2---:R-:W-:-:S04]  /*1680*/  SHF.R.U32.HI R3, RZ, 0x1f, R0 ;  /* 0x0000001fff037819 */ /* 0x004fc80000011600 */
[----:B-1----:R-:W-:Y:S02]  /*1690*/  SHF.R.U32.HI R5, RZ, 0x1f, R2 ;  /* 0x0000001fff057819 */ /* 0x002fe40000011602 */
[----:B------:R-:W-:Y:S02]  /*16a0*/  LEA.HI.SX32 R104, R0, R3, 0x1a ;  /* 0x0000000300687211 */ /* 0x000fe400078fd2ff */
[----:B------:R-:W-:Y:S01]  /*16b0*/  LEA.HI.SX32 R5, R2, R5, 0x1a ;  /* 0x0000000502057211 */ /* 0x000fe200078fd2ff */
[----:B------:R-:W-:-:S03]  /*16c0*/  IMAD.MOV R2, RZ, RZ, -R9 ;  /* 0x000000ffff027224 */ /* 0x000fc600078e0a09 */
[----:B------:R-:W-:Y:S02]  /*16d0*/  VIMNMX R5, R104, R5, PT ;  /* 0x0000000568057248 */ /* 0x000fe40003fe0100 */
[----:B------:R-:W-:-:S03]  /*16e0*/  VIMNMX R2, RZ, R2, !PT ;  /* 0x00000002ff027248 */ /* 0x000fc60007fe0100 */
[----:B------:R-:W-:-:S05]  /*16f0*/  IMAD R5, R5, 0xa0, -R9 ;  /* 0x000000a005057824 */ /* 0x000fca00078e0a09 */
[----:B------:R-:W-:-:S04]  /*1700*/  VIMNMX R5, R5, R30, PT ;  /* 0x0000001e05057248 */ /* 0x000fc80003fe0100 */
[----:B------:R-:W-:Y:S01]  /*1710*/  ISETP.GT.AND P0, PT, R5, R2, PT ;  /* 0x000000020500720c */ /* 0x000fe20003f04270 */
[----:B------:R-:W-:-:S05]  /*1720*/  IMAD.WIDE.U32 R2, R2, -0x33333333, RZ ;  /* 0xcccccccd02027825 */ /* 0x000fca00078e00ff */
[----:B------:R-:W-:-:S05]  /*1730*/  SHF.R.U32.HI R29, RZ, 0x7, R3 ;  /* 0x00000007ff1d7819 */ /* 0x000fca0000011603 */
[----:B------:R-:W-:Y:S02]  /*1740*/  IMAD.MOV.U32 R2, RZ, RZ, R29 ;  /* 0x000000ffff027224 */ /* 0x000fe400078e001d */
[----:B------:R-:W-:-:S05]  /*1750*/  @P0 IADD3 R0, R5, 0x9f, RZ ;  /* 0x0000009f05000810 */ /* 0x000fca0007ffe0ff */
        /* <DEDUP_REMOVED lines=18> */
[----:B------:R-:W-:Y:S01]  /*1880*/  MOV R13, RZ ;  /* 0x000000ff000d7202 */ /* 0x000fe20000000f00 */
[----:B------:R-:W-:Y:S02]  /*1890*/  IMAD.U32 R6, RZ, RZ, UR4 ;  /* 0x00000004ff067e24 */ /* 0x000fe4000f8e00ff */
[----:B------:R-:W-:-:S02]  /*18a0*/  IMAD.U32 R7, RZ, RZ, UR5 ;  /* 0x00000005ff077e24 */ /* 0x000fc4000f8e00ff */
[----:B------:R-:W-:Y:S02]  /*18b0*/  IMAD.U32 R11, RZ, RZ, UR7 ;  /* 0x00000007ff0b7e24 */ /* 0x000fe4000f8e00ff */
[----:B0-----:R-:W-:Y:S02]  /*18c0*/  IMAD.MOV.U32 R8, RZ, RZ, 0x70 ;  /* 0x00000070ff087424 */ /* 0x001fe400078e00ff */
[----:B-1----:R-:W-:-:S07]  /*18d0*/  IMAD.MOV.U32 R12, RZ, RZ, 0x1 ;  /* 0x00000001ff0c7424 */ /* 0x002fce00078e00ff */
[----:B------:R-:W-:-:S07]  /*18e0*/  LEPC R20, `(.L_x_1828) ;  /* 0x000000001014794e */ /* 0x000fce0000000000 */
[----:B--2--5:R-:W-:Y:S05]  /*18f0*/  CALL.ABS.NOINC R14 ;  /* 0x000000000e007343 */ /* 0x024fea0003c00000 */
.L_x_1828:
[----:B------:R-:W-:Y:S05]  /*1900*/  BSYNC B6 ;  /* 0x0000000000067941 */ /* 0x000fea0003800000 */
.L_x_1827:
        /* <DEDUP_REMOVED lines=15> */
[----:B0-----:R-:W-:Y:S02]  /*1a00*/  IMAD.MOV.U32 R8, RZ, RZ, 0x70 ;  /* 0x00000070ff087424 */ /* 0x001fe400078e00ff */
[----:B------:R-:W-:Y:S02]  /*1a10*/  IMAD.MOV.U32 R12, RZ, RZ, 0x1 ;  /* 0x00000001ff0c7424 */ /* 0x000fe400078e00ff */
[----:B-1----:R-:W-:-:S07]  /*1a20*/  IMAD.MOV.U32 R13, RZ, RZ, RZ ;  /* 0x000000ffff0d7224 */ /* 0x002fce00078e00ff */
[----:B------:R-:W-:-:S07]  /*1a30*/  LEPC R20, `(.L_x_1830) ;  /* 0x000000001014794e */ /* 0x000fce0000000000 */
[----:B--2--5:R-:W-:Y:S05]  /*1a40*/  CALL.ABS.NOINC R14 ;  /* 0x000000000e007343 */ /* 0x024fea0003c00000 */
.L_x_1830:
[----:B------:R-:W-:Y:S05]  /*1a50*/  BSYNC B6 ;  /* 0x0000000000067941 */ /* 0x000fea0003800000 */
.L_x_1829:
[----:B------:R-:W-:Y:S01]  /*1a60*/  ULDC.64 UR4, c[0x0][0x9f8] ;  /* 0x00027e0000047ab9 */ /* 0x000fe20000000a00 */
[----:B------:R-:W-:Y:S01]  /*1a70*/  IADD3 R27, R27, R24, RZ ;  /* 0x000000181b1b7210 */ /* 0x000fe20007ffe0ff */
[----:B------:R-:W2:Y:S01]  /*1a80*/  LDL R14, [R1+0x28] ;  /* 0x00002800010e7983 */ /* 0x000ea20000100800 */
[----:B------:R-:W-:Y:S01]  /*1a90*/  ISETP.NE.U32.AND P0, PT, RZ, UR4, PT ;  /* 0x00000004ff007c0c */ /* 0x000fe2000bf05070 */
[----:B------:R-:W1:Y:S08]  /*1aa0*/  LDC R0, c[0x0][0x428] ;  /* 0x00010a00ff007b82 */ /* 0x000e700000000800 */
[----:B------:R-:W3:Y:S01]  /*1ab0*/  LDC.64 R44, c[0x0][0x2f0] ;  /* 0x0000bc00ff2c7b82 */ /* 0x000ee20000000a00 */
[----:B------:R-:W-:Y:S01]  /*1ac0*/  ISETP.NE.AND.EX P0, PT, RZ, UR5, PT, P0 ;  /* 0x00000005ff007c0c */ /* 0x000fe2000bf05300 */
[----:B------:R-:W4:Y:S01]  /*1ad0*/  LDL R24, [R1+0x24] ;  /* 0x0000240001187983 */ /* 0x000f220000100800 */
[----:B------:R-:W-:Y:S01]  /*1ae0*/  IMAD.MOV.U32 R3, RZ, RZ, R26 ;  /* 0x000000ffff037224 */ /* 0x000fe200078e001a */
[----:B------:R-:W-:-:S02]  /*1af0*/  ULDC.64 UR6, c[0x0][0xa08] ;  /* 0x0002820000067ab9 */ /* 0x000fc40000000a00 */
[----:B------:R-:W2:Y:S02]  /*1b00*/  LDL R12, [R1+0x2c] ;  /* 0x00002c00010c7983 */ /* 0x000ea40000100800 */
[----:B------:R-:W0:Y:S06]  /*1b10*/  LDC R55, c[0x0][0x3d4] ;  /* 0x0000f500ff377b82 */ /* 0x000e2c0000000800 */
[----:B------:R-:W-:Y:S01]  /*1b20*/  @P0 IADD3 R4, P1, R32, UR4, RZ ;  /* 0x0000000420040c10 */ /* 0x000fe2000ff3e0ff */
[----:B------:R-:W0:Y:S01]  /*1b30*/  S2R R10, SR_TID.X ;  /* 0x00000000000a7919 */ /* 0x000e220000002100 */
[----:B------:R-:W-:Y:S01]  /*1b40*/  SHF.R.S32.HI R11, RZ, 0x1f, R27 ;  /* 0x0000001fff0b7819 */ /* 0x000fe2000001141b */
[----:B------:R-:W0:Y:S01]  /*1b50*/  LDC.64 R38, c[0x0][0x3d8] ;  /* 0x0000f600ff267b82 */ /* 0x000e220000000a00 */
[----:B------:R-:W-:Y:S01]  /*1b60*/  @P0 IADD3.X R5, R31, UR5, RZ, P1, !PT ;  /* 0x000000051f050c10 */ /* 0x000fe20008ffe4ff */
[----:B------:R-:W-:Y:S01]  /*1b70*/  ULDC.64 UR4, c[0x0][0x2f8] ;  /* 0x0000be0000047ab9 */ /* 0x000fe20000000a00 */
[----:B------:R-:W4:Y:S04]  /*1b80*/  LDL R31, [R1+0x60] ;  /* 0x00006000011f7983 */ /* 0x000f280000100800 */
[----:B------:R3:W2:Y:S01]  /*1b90*/  @P0 LDG.E R25, desc[UR40][R4.64] ;  /* 0x0000002804190981 */ /* 0x0006a2000c1e1900 */
[----:B-1----:R-:W-:Y:S01]  /*1ba0*/  ISETP.NE.AND P0, PT, R0, 0x1, PT ;  /* 0x000000010000780c */ /* 0x002fe20003f05270 */
[----:B---3--:R-:W-:Y:S01]  /*1bb0*/  IMAD R6, R11, R44, RZ ;  /* 0x0000002c0b067224 */ /* 0x008fe200078e02ff */
[----:B------:R-:W1:Y:S01]  /*1bc0*/  LDC.64 R32, c[0x0][0x3e8] ;  /* 0x0000fa00ff207b82 */ /* 0x000e620000000a00 */
[----:B------:R-:W-:-:S02]  /*1bd0*/  SHF.R.S32.HI R19, RZ, 0x1f, R18 ;  /* 0x0000001fff137819 */ /* 0x000fc40000011412 */
[C---:B------:R-:W-:Y:S02]  /*1be0*/  IMAD R7, R27.reuse, R45, R6 ;  /* 0x0000002d1b077224 */ /* 0x040fe400078e0206 */
[----:B------:R-:W-:-:S06]  /*1bf0*/  IMAD.WIDE.U32 R4, R27, R44, RZ ;  /* 0x0000002c1b047225 */ /* 0x000fcc00078e00ff */
[----:B------:R-:W3:Y:S01]  /*1c00*/  @P0 LDC R0, c[0x0][0x42c] ;  /* 0x00010b00ff000b82 */ /* 0x000ee20000000800 */
[----:B------:R-:W-:-:S07]  /*1c10*/  IMAD.IADD R5, R5, 0x1, R7 ;  /* 0x0000000105057824 */ /* 0x000fce00078e0207 */
[----:B------:R-:W1:Y:S01]  /*1c20*/  @P0 LDC R9, c[0x0][0x430] ;  /* 0x00010c00ff090b82 */ /* 0x000e620000000800 */
[----:B0-----:R-:W-:Y:S01]  /*1c30*/  VIADD R20, R10, 0xffffff80 ;  /* 0xffffff800a147836 */ /* 0x001fe20000000000 */
[----:B------:R-:W0:Y:S04]  /*1c40*/  S2R R52, SR_TID.X ;  /* 0x0000000000347919 */ /* 0x000e280000002100 */
[----:B------:R-:W-:-:S04]  /*1c50*/  LEA.HI R10, R20, R20, RZ, 0x1 ;  /* 0x00000014140a7211 */ /* 0x000fc800078f08ff */
[----:B------:R-:W-:Y:S02]  /*1c60*/  LOP3.LUT R10, R10, 0xfffffffe, RZ, 0xc0, !PT ;  /* 0xfffffffe0a0a7812 */ /* 0x000fe400078ec0ff */
[----:B------:R-:W-:-:S03]  /*1c70*/  ISETP.GE.AND P2, PT, R18, R55, PT ;  /* 0x000000371200720c */ /* 0x000fc60003f46270 */
[----:B------:R-:W-:Y:S02]  /*1c80*/  IMAD.IADD R10, R20, 0x1, -R10 ;  /* 0x00000001140a7824 */ /* 0x000fe400078e0a0a */
[----:B---3--:R-:W-:Y:S01]  /*1c90*/  @P0 IMAD.HI.U32 R0, R26, R0, RZ ;  /* 0x000000001a000227 */ /* 0x008fe200078e00ff */
[----:B------:R-:W-:-:S03]  /*1ca0*/  SHF.R.S32.HI R26, RZ, 0x1f, R156 ;  /* 0x0000001fff1a7819 */ /* 0x000fc6000001149c */
[----:B------:R-:W-:Y:S01]  /*1cb0*/  IMAD.SHL.U32 R48, R10, 0x8, RZ ;  /* 0x000000080a307824 */ /* 0x000fe200078e00ff */
[----:B-1----:R-:W-:Y:S02]  /*1cc0*/  @P0 SHF.R.U32.HI R3, RZ, R9, R0 ;  /* 0x00000009ff030219 */ /* 0x002fe40000011600 */
[----:B------:R-:W-:Y:S02]  /*1cd0*/  ISETP.NE.U32.AND P0, PT, RZ, UR6, PT ;  /* 0x00000006ff007c0c */ /* 0x000fe4000bf05070 */
        /* <DEDUP_REMOVED lines=9> */
[----:B------:R-:W-:Y:S02]  /*1d70*/  IMAD.IADD R5, R5, 0x1, R9 ;  /* 0x0000000105057824 */ /* 0x000fe400078e0209 */
[----:B------:R-:W-:-:S04]  /*1d80*/  IMAD.WIDE.U32 R6, R3, UR6, R18 ;  /* 0x0000000603067c25 */ /* 0x000fc8000f8e0012 */
[----:B------:R-:W-:Y:S02]  /*1d90*/  IMAD.IADD R7, R7, 0x1, R13 ;  /* 0x0000000107077824 */ /* 0x000fe400078e020d */
[----:B------:R-:W-:Y:S01]  /*1da0*/  IMAD.WIDE.U32 R20, R156, R44, R18 ;  /* 0x0000002c9c147225 */ /* 0x000fe200078e0012 */
[----:B------:R-:W-:-:S03]  /*1db0*/  SHF.R.S32.HI R49, RZ, 0x1f, R48 ;  /* 0x0000001fff317819 */ /* 0x000fc60000011430 */
[----:B------:R-:W-:-:S04]  /*1dc0*/  IMAD.WIDE.U32 R42, R156, R38, R18 ;  /* 0x000000269c2a7225 */ /* 0x000fc800078e0012 */
[----:B------:R-:W-:Y:S01]  /*1dd0*/  IMAD.WIDE.U32 R36, R156, R32, R18 ;  /* 0x000000209c247225 */ /* 0x000fe200078e0012 */
[----:B0-----:R-:W-:Y:S02]  /*1de0*/  SHF.R.U32.HI R52, RZ, 0x7, R52 ;  /* 0x00000007ff347819 */ /* 0x001fe40000011634 */
[----:B------:R-:W-:Y:S01]  /*1df0*/  LOP3.LUT R23, R23, 0xfffffffb, RZ, 0xc0, !PT ;  /* 0xfffffffb17177812 */ /* 0x000fe200078ec0ff */
[----:B------:R-:W-:Y:S02]  /*1e00*/  IMAD R57, R39, 0xa0, RZ ;  /* 0x000000a027397824 */ /* 0x000fe400078e02ff */
[----:B------:R-:W-:Y:S01]  /*1e10*/  VIADD R54, R52, 0x8 ;  /* 0x0000000834367836 */ /* 0x000fe20000000000 */
[----:B------:R-:W-:Y:S02]  /*1e20*/  @P2 LOP3.LUT R23, R23, 0x4, RZ, 0xfc, !PT ;  /* 0x0000000417172812 */ /* 0x000fe400078efcff */
[----:B--2---:R-:W-:Y:S02]  /*1e30*/  SHF.R.S32.HI R0, RZ, 0x1f, R25 ;  /* 0x0000001fff007819 */ /* 0x004fe40000011419 */
[----:B------:R-:W-:-:S02]  /*1e40*/  SEL R9, R25, RZ, !P0 ;  /* 0x000000ff19097207 */ /* 0x000fc40004000000 */
[----:B------:R-:W-:-:S03]  /*1e50*/  SEL R0, R0, RZ, !P0 ;  /* 0x000000ff00007207 */ /* 0x000fc60004000000 */
[----:B------:R-:W-:-:S04]  /*1e60*/  IMAD.WIDE.U32 R50, R9, UR4, R4 ;  /* 0x0000000409327c25 */ /* 0x000fc8000f8e0004 */
[----:B------:R-:W-:Y:S02]  /*1e70*/  IMAD R8, R0, UR4, RZ ;  /* 0x0000000400087c24 */ /* 0x000fe4000f8e02ff */
[----:B------:R-:W-:Y:S02]  /*1e80*/  IMAD R4, R26, R44, RZ ;  /* 0x0000002c1a047224 */ /* 0x000fe400078e02ff */
[C---:B------:R-:W-:Y:S01]  /*1e90*/  IMAD R3, R9.reuse, UR5, R8 ;  /* 0x0000000509037c24 */ /* 0x040fe2000f8e0208 */
[----:B------:R-:W-:Y:S02]  /*1ea0*/  ULDC.64 UR4, c[0x0][0x328] ;  /* 0x0000ca0000047ab9 */ /* 0x000fe40000000a00 */
[----:B------:R-:W-:Y:S02]  /*1eb0*/  IMAD R8, R0, UR4, RZ ;  /* 0x0000000400087c24 */ /* 0x000fe4000f8e02ff */
[----:B------:R-:W-:Y:S01]  /*1ec0*/  IMAD.WIDE.U32 R46, R9, UR4, R6 ;  /* 0x00000004092e7c25 */ /* 0x000fe2000f8e0006 */
[----:B----4-:R-:W-:Y:S01]  /*1ed0*/  LOP3.LUT P4, RZ, R31, 0x2, RZ, 0xc0, !PT ;  /* 0x000000021fff7812 */ /* 0x010fe2000788c0ff */
[----:B------:R-:W-:-:S02]  /*1ee0*/  ULDC UR4, c[0x0][0x2e4] ;  /* 0x0000b90000047ab9 */ /* 0x000fc40000000800 */
[----:B------:R-:W-:Y:S01]  /*1ef0*/  IMAD R25, R9, UR5, R8 ;  /* 0x0000000509197c24 */ /* 0x000fe2000f8e0208 */
[----:B------:R-:W-:Y:S01]  /*1f00*/  SEL R9, R55, RZ, P2 ;  /* 0x000000ff37097207 */ /* 0x000fe20001000000 */
[----:B------:R-:W-:Y:S02]  /*1f10*/  IMAD R5, R156, R45, R4 ;  /* 0x0000002d9c057224 */ /* 0x000fe400078e0204 */
[----:B------:R-:W-:Y:S01]  /*1f20*/  IMAD.IADD R0, R51, 0x1, R3 ;  /* 0x0000000133007824 */ /* 0x000fe200078e0203 */
[----:B------:R-:W-:Y:S01]  /*1f30*/  IADD3 R3, P0, R50, R20, RZ ;  /* 0x0000001432037210 */ /* 0x000fe20007f1e0ff */
[----:B------:R-:W-:Y:S02]  /*1f40*/  IMAD R4, R26, R38, RZ ;  /* 0x000000261a047224 */ /* 0x000fe400078e02ff */
[----:B------:R-:W-:Y:S01]  /*1f50*/  IMAD.IADD R9, R18, 0x1, R9 ;  /* 0x0000000112097824 */ /* 0x000fe200078e0209 */
[----:B------:R-:W-:Y:S01]  /*1f60*/  IADD3.X R20, R0, R21, R5, P0, !PT ;  /* 0x0000001500147210 */ /* 0x000fe200007fe405 */
[----:B------:R-:W-:-:S02]  /*1f70*/  IMAD R13, R156, R39, R4 ;  /* 0x000000279c0d7224 */ /* 0x000fc400078e0204 */
[----:B------:R-:W-:Y:S01]  /*1f80*/  IMAD.WIDE.U32 R4, R156, R38, R48 ;  /* 0x000000269c047225 */ /* 0x000fe200078e0030 */
[----:B------:R-:W-:-:S03]  /*1f90*/  SHF.R.S32.HI R8, RZ, 0x1f, R9 ;  /* 0x0000001fff087819 */ /* 0x000fc60000011409 */
[-C--:B------:R-:W-:Y:S02]  /*1fa0*/  IMAD R6, R26, R32.reuse, RZ ;  /* 0x000000201a067224 */ /* 0x080fe400078e02ff */
[----:B------:R-:W-:Y:S02]  /*1fb0*/  IMAD.IADD R43, R13, 0x1, R43 ;  /* 0x000000010d2b7824 */ /* 0x000fe400078e022b */
[----:B------:R-:W-:Y:S01]  /*1fc0*/  IMAD.IADD R5, R5, 0x1, R13 ;  /* 0x0000000105057824 */ /* 0x000fe200078e020d */
[----:B-----5:R-:W-:Y:S01]  /*1fd0*/  SHF.R.S32.HI R13, RZ, 0x1f, R28 ;  /* 0x0000001fff0d7819 */ /* 0x020fe2000001141c */
[----:B------:R-:W-:Y:S01]  /*1fe0*/  IMAD R15, R156, R33, R6 ;  /* 0x000000219c0f7224 */ /* 0x000fe200078e0206 */
[----:B------:R-:W-:Y:S01]  /*1ff0*/  LEA.HI R21, R8, R9, RZ, 0x4 ;  /* 0x0000000908157211 */ /* 0x000fe200078f20ff */
[----:B------:R-:W-:-:S03]  /*2000*/  IMAD.WIDE.U32 R6, R156, R32, R48 ;  /* 0x000000209c067225 */ /* 0x000fc600078e0030 */
[----:B------:R-:W-:Y:S01]  /*2010*/  IADD3 R37, R15, R37, RZ ;  /* 0x000000250f257210 */ /* 0x000fe20007ffe0ff */
[-C--:B------:R-:W-:Y:S02]  /*2020*/  IMAD R10, R13, R38.reuse, RZ ;  /* 0x000000260d0a7224 */ /* 0x080fe400078e02ff */
[----:B------:R-:W-:Y:S01]  /*2030*/  IMAD.WIDE.U32 R40, R28, R38, R4 ;  /* 0x000000261c287225 */ /* 0x000fe200078e0004 */
[----:B------:R-:W-:-:S03]  /*2040*/  LOP3.LUT R4, R24, 0x30, R21, 0xf8, !PT ;  /* 0x0000003018047812 */ /* 0x000fc600078ef815 */
[----:B------:R-:W-:Y:S02]  /*2050*/  IMAD.IADD R7, R7, 0x1, R15 ;  /* 0x0000000107077824 */ /* 0x000fe400078e020f */
[----:B------:R-:W-:Y:S01]  /*2060*/  IMAD R13, R13, R32, RZ ;  /* 0x000000200d0d7224 */ /* 0x000fe200078e02ff */
[----:B------:R-:W-:Y:S01]  /*2070*/  IADD3 R52, P0, R156, R27, RZ ;  /* 0x0000001b9c347210 */ /* 0x000fe20007f1e0ff */
[----:B------:R-:W-:Y:S01]  /*2080*/  IMAD R9, R45, 0xa0, RZ ;  /* 0x000000a02d097824 */ /* 0x000fe200078e02ff */
[----:B------:R-:W-:Y:S01]  /*2090*/  LOP3.LUT R4, R4, R14, RZ, 0x3c, !PT ;  /* 0x0000000e04047212 */ /* 0x000fe200078e3cff */
[C---:B------:R-:W-:Y:S01]  /*20a0*/  IMAD R15, R28.reuse, R39, R10 ;  /* 0x000000271c0f7224 */ /* 0x040fe200078e020a */
[----:B------:R-:W-:Y:S01]  /*20b0*/  LOP3.LUT R61, R21, 0xfffffff0, RZ, 0xc0, !PT ;  /* 0xfffffff0153d7812 */ /* 0x000fe200078ec0ff */
[----:B------:R-:W-:-:S04]  /*20c0*/  IMAD.WIDE.U32 R42, R28, R38, R42 ;  /* 0x000000261c2a7225 */ /* 0x000fc800078e002a */
[C---:B------:R-:W-:Y:S02]  /*20d0*/  IMAD R13, R28.reuse, R33, R13 ;  /* 0x000000211c0d7224 */ /* 0x040fe400078e020d */
[----:B------:R-:W-:Y:S02]  /*20e0*/  IMAD R5, R33, 0xa0, RZ ;  /* 0x000000a021057824 */ /* 0x000fe400078e02ff */
[----:B------:R-:W-:-:S04]  /*20f0*/  IMAD.WIDE.U32 R36, R28, R32, R36 ;  /* 0x000000201c247225 */ /* 0x000fc800078e0024 */
[----:B------:R-:W-:-:S04]  /*2100*/  IMAD.WIDE.U32 R34, R28, R32, R6 ;  /* 0x000000201c227225 */ /* 0x000fc800078e0006 */
[----:B------:R-:W-:Y:S02]  /*2110*/  VIADD R31, R18, 0x20 ;  /* 0x00000020121f7836 */ /* 0x000fe40000000000 */
[----:B------:R-:W-:-:S04]  /*2120*/  IMAD.WIDE.U32 R44, R44, 0xa0, RZ ;  /* 0x000000a02c2c7825 */ /* 0x000fc800078e00ff */
[----:B------:R-:W-:-:S04]  /*2130*/  IMAD.WIDE.U32 R38, R38, 0xa0, RZ ;  /* 0x000000a026267825 */ /* 0x000fc800078e00ff */
[----:B------:R-:W-:Y:S01]  /*2140*/  IMAD.WIDE.U32 R32, R32, 0xa0, RZ ;  /* 0x000000a020207825 */ /* 0x000fe200078e00ff */
[----:B------:R-:W-:Y:S02]  /*2150*/  ISETP.GE.AND P3, PT, R18, UR4, PT ;  /* 0x0000000412007c0c */ /* 0x000fe4000bf66270 */
[----:B------:R-:W-:Y:S01]  /*2160*/  ISETP.GE.AND P2, PT, R31, UR4, PT ;  /* 0x000000041f007c0c */ /* 0x000fe2000bf46270 */
[----:B------:R-:W-:Y:S01]  /*2170*/  IMAD.SHL.U32 R55, R55, 0x2, RZ ;  /* 0x0000000237377824 */ /* 0x000fe200078e00ff */
[----:B------:R-:W-:Y:S01]  /*2180*/  IADD3 R60, R13, R37, RZ ;  /* 0x000000250d3c7210 */ /* 0x000fe20007ffe0ff */
[----:B------:R-:W-:Y:S01]  /*2190*/  IMAD.X R53, R26, 0x1, R11, P0 ;  /* 0x000000011a357824 */ /* 0x000fe200000e060b */
[----:B------:R-:W-:Y:S01]  /*21a0*/  SHF.R.S32.HI R70, RZ, 0x1f, R61 ;  /* 0x0000001fff467819 */ /* 0x000fe2000001143d */
        /* <DEDUP_REMOVED lines=8> */
.L_x_1860:
[----:B--2---:R-:W2:Y:S01]  /*2230*/  LDL R4, [R1+0x18] ;  /* 0x0000180001047983 */ /* 0x004ea20000100800 */
[----:B----4-:R-:W0:Y:S01]  /*2240*/  LDC.64 R64, c[0x0][0x2d8] ;  /* 0x0000b600ff407b82 */ /* 0x010e220000000a00 */
[----:B------:R-:W-:Y:S01]  /*2250*/  VIADD R2, R2, 0xffffffff ;  /* 0xffffffff02027836 */ /* 0x000fe20000000000 */
[----:B------:R-:W-:Y:S01]  /*2260*/  LOP3.LUT R23, R23, 0xfffffffd, RZ, 0xc0, !PT ;  /* 0xfffffffd17177812 */ /* 0x000fe200078ec0ff */
[----:B------:R-:W-:Y:S05]  /*2270*/  YIELD ;  /* 0x0000000000007946 */ /* 0x000fea0003800000 */
[----:B-1----:R-:W1:Y:S01]  /*2280*/  LDC R27, c[0x0][0x3d4] ;  /* 0x0000f500ff1b7b82 */ /* 0x002e620000000800 */
        /* <DEDUP_REMOVED lines=52> */
.L_x_1835:
[----:B------:R-:W-:Y:S05]  /*25d0*/  BSYNC B1 ;  /* 0x0000000000017941 */ /* 0x000fea0003800000 */
.L_x_1834:
        /* <DEDUP_REMOVED lines=8> */
.L_x_1836:
[----:B------:R-:W2:Y:S01]  /*2660*/  LDL R4, [R1+0x14] ;  /* 0x0000140001047983 */ /* 0x000ea20000100800 */
[----:B------:R-:W-:Y:S01]  /*2670*/  IMAD R75, R17, 0x8, R16 ;  /* 0x00000008114b7824 */ /* 0x000fe200078e0210 */
[----:B------:R-:W-:Y:S01]  /*2680*/  BSSY B1, `(.L_x_1837) ;  /* 0x0000004000017945 */ /* 0x000fe20003800000 */
[----:B--2---:R-:W-:-:S04]  /*2690*/  SHF.L.U32 R76, R4, 0x1f, RZ ;  /* 0x0000001f044c7819 */ /* 0x004fc800000006ff */
[----:B------:R-:W0:Y:S02]  /*26a0*/  SYNCS.PHASECHK.TRANS64.TRYWAIT P5, [R75+URZ+0x13290], R76 ;  /* 0x0132904c4b0075a7 */ /* 0x000e2400080a017f */
[----:B0-----:R-:W-:Y:S05]  /*26b0*/  @!P5 BRA `(.L_x_1838) ;  /* 0x000001780028d947 */ /* 0x001fea0003800000 */
.L_x_2071:
[----:B------:R-:W-:Y:S05]  /*26c0*/  BSYNC B1 ;  /* 0x0000000000017941 */ /* 0x000fea0003800000 */
.L_x_1837:
[----:B------:R-:W-:Y:S05]  /*26d0*/  @P1 BRA `(.L_x_1839) ;  /* 0x00000020005c1947 */ /* 0x000fea0003800000 */
[----:B------:R-:W-:Y:S04]  /*26e0*/  BSSY B1, `(.L_x_1840) ;  /* 0x000006f000017945 */ /* 0x000fe80003800000 */
[----:B------:R-:W-:Y:S05]  /*26f0*/  @P3 BRA `(.L_x_1841) ;  /* 0x0000000400b43947 */ /* 0x000fea0003800000 */
[----:B------:R1:W2:Y:S01]  /*2700*/  LDS.128 R4, [R74+0xe000] ;  /* 0x00e000004a047984 */ /* 0x0002a20000000c00 */
[----:B------:R-:W-:Y:S01]  /*2710*/  ISETP.GE.AND P5, PT, R48, R27, PT ;  /* 0x0000001b3000720c */ /* 0x000fe20003fa6270 */
[----:B------:R-:W-:-:S12]  /*2720*/  BSSY B2, `(.L_x_1842) ;  /* 0x0000069000027945 */ /* 0x000fd80003800000 */
[----:B-1----:R-:W-:Y:S05]  /*2730*/  @P5 BRA `(.L_x_1843) ;  /* 0x00000004009c5947 */ /* 0x002fea0003800000 */
[--C-:B------:R-:W-:Y:S02]  /*2740*/  SHF.R.U32.HI R24, RZ, 0x8, R25.reuse ;  /* 0x00000008ff187819 */ /* 0x100fe40000011619 */
[----:B------:R-:W-:Y:S02]  /*2750*/  SHF.R.U32.HI R66, RZ, 0x10, R25 ;  /* 0x00000010ff427819 */ /* 0x000fe40000011619 */
[--C-:B------:R-:W-:Y:S01]  /*2760*/  SHF.R.U32.HI R14, RZ, 0x8, R15.reuse ;  /* 0x00000008ff0e7819 */ /* 0x100fe2000001160f */
[----:B------:R-:W-:Y:S01]  /*2770*/  IMAD.SHL.U32 R24, R24, 0x100, RZ ;  /* 0x0000010018187824 */ /* 0x000fe200078e00ff */
[----:B------:R-:W-:Y:S02]  /*2780*/  LOP3.LUT R25, R25, 0xff0000ff, RZ, 0xc0, !PT ;  /* 0xff0000ff19197812 */ /* 0x000fe400078ec0ff */
[----:B------:R-:W-:Y:S01]  /*2790*/  SHF.R.U32.HI R68, RZ, 0x10, R15 ;  /* 0x00000010ff447819 */ /* 0x000fe2000001160f */
[----:B------:R-:W-:Y:S01]  /*27a0*/  IMAD.SHL.U32 R14, R14, 0x100, RZ ;  /* 0x000001000e0e7824 */ /* 0x000fe200078e00ff */
[----:B------:R-:W-:Y:S01]  /*27b0*/  LOP3.LUT R65, R15, 0xff0000ff, RZ, 0xc0, !PT ;  /* 0xff0000ff0f417812 */ /* 0x000fe200078ec0ff */
[----:B--2---:R-:W-:Y:S01]  /*27c0*/  IMAD.MOV.U32 R15, RZ, RZ, R4 ;  /* 0x000000ffff0f7224 */ /* 0x004fe200078e0004 */
[----:B------:R-:W-:Y:S01]  /*27d0*/  LOP3.LUT R67, R25, 0xff00, R24, 0xf8, !PT ;  /* 0x0000ff0019437812 */ /* 0x000fe200078ef818 */
[----:B------:R-:W-:Y:S01]  /*27e0*/  IMAD.U32 R24, R66, 0x10000, RZ ;  /* 0x0001000042187824 */ /* 0x000fe200078e00ff */
[----:B------:R-:W-:-:S02]  /*27f0*/  F2FP.F16.E4M3.UNPACK_B R4, R5 ;  /* 0x00000005ff04723e */ /* 0x000fc400020006ff */
[----:B------:R-:W-:Y:S02]  /*2800*/  F2FP.F16.E4M3.UNPACK_B R25, R80.H1 ;  /* 0x00000050ff19723e */ /* 0x000fe400030006ff */
[----:B------:R-:W-:Y:S02]  /*2810*/  LOP3.LUT R65, R65, 0xff00, R14, 0xf8, !PT ;  /* 0x0000ff0041417812 */ /* 0x000fe400078ef80e */
[----:B------:R-:W-:Y:S01]  /*2820*/  LOP3.LUT R77, R67, 0xff0000, R24, 0xf8, !PT ;  /* 0x00ff0000434d7812 */ /* 0x000fe200078ef818 */
[--C-:B------:R-:W-:Y:S01]  /*2830*/  HADD2.F32 R24, -RZ, R4.reuse.H1_H1 ;  /* 0x30000004ff187230 */ /* 0x100fe20000004100 */
[----:B------:R-:W-:Y:S01]  /*2840*/  SHF.L.U32 R14, R68, 0x10, RZ ;  /* 0x00000010440e7819 */ /* 0x000fe200000006ff */
[--C-:B------:R-:W-:Y:S01]  /*2850*/  HADD2.F32 R69, -RZ, R25.reuse.H0_H0 ;  /* 0x20000019ff457230 */ /* 0x100fe20000004100 */
[----:B------:R-:W-:Y:S01]  /*2860*/  F2FP.F16.E4M3.UNPACK_B R66, R83.H1 ;  /* 0x00000053ff42723e */ /* 0x000fe200030006ff */
[----:B------:R-:W-:Y:S01]  /*2870*/  HADD2.F32 R4, -RZ, R4.H0_H0 ;  /* 0x20000004ff047230 */ /* 0x000fe20000004100 */
[----:B------:R-:W-:Y:S01]  /*2880*/  F2FP.F16.E4M3.UNPACK_B R5, R5.H1 ;  /* 0x00000005ff05723e */ /* 0x000fe200030006ff */
[----:B------:R-:W-:Y:S01]  /*2890*/  HADD2.F32 R68, -RZ, R25.H1_H1 ;  /* 0x30000019ff447230 */ /* 0x000fe20000004100 */
[----:B------:R-:W-:Y:S01]  /*28a0*/  LOP3.LUT R14, R65, 0xff0000, R14, 0xf8, !PT ;  /* 0x00ff0000410e7812 */ /* 0x000fe200078ef80e */
[----:B------:R-:W-:-:S02]  /*28b0*/  HADD2.F32 R67, -RZ, R66.H0_H0 ;  /* 0x20000042ff437230 */ /* 0x000fc40000004100 */
[-C--:B------:R-:W-:Y:S01]  /*28c0*/  FMUL.FTZ R79, R24, R69.reuse ;  /* 0x00000045184f7220 */ /* 0x080fe20000410000 */
        /* <DEDUP_REMOVED lines=34> */
[-C--:B------:R-:W-:Y:S01]  /*2af0*/  F2FP.F16.E4M3.UNPACK_B R78, R77.reuse.H1 ;  /* 0x0000004dff4e723e */ /* 0x080fe200030006ff */
        /* <DEDUP_REMOVED lines=15> */
[C---:B------:R-:W-:Y:S01]  /*2bf0*/  FMUL.FTZ R65, R25.reuse, R79 ;  /* 0x0000004f19417220 */ /* 0x040fe20000410000 */
        /* <DEDUP_REMOVED lines=14> */
[----:B------:R-:W-:Y:S02]  /*2ce0*/  HADD2.F32 R77, -RZ, R77.H0_H0 ;  /* 0x2000004dff4d7230 */ /* 0x000fe40000004100 */
[-C--:B------:R-:W-:Y:S01]  /*2cf0*/  FMUL.FTZ R79, R24, R65.reuse ;  /* 0x00000041184f7220 */ /* 0x080fe20000410000 */
[----:B------:R-:W-:Y:S02]  /*2d00*/  HADD2.F32 R25, -RZ, R68.H0_H0 ;  /* 0x20000044ff197230 */ /* 0x000fe40000004100 */
[----:B------:R-:W-:Y:S01]  /*2d10*/  FMUL.FTZ R65, R14, R65 ;  /* 0x000000410e417220 */ /* 0x000fe20000410000 */
        /* <DEDUP_REMOVED lines=9> */
.L_x_1843:
[----:B------:R-:W-:Y:S05]  /*2db0*/  BSYNC B2 ;  /* 0x0000000000027941 */ /* 0x000fea0003800000 */
.L_x_1842:
[----:B--2---:R1:W-:Y:S02]  /*2dc0*/  STG.E.128 desc[UR40][R12.64], R4 ;  /* 0x000000040c007986 */ /* 0x0043e4000c101d28 */
.L_x_1841:
[----:B------:R-:W-:Y:S05]  /*2dd0*/  BSYNC B1 ;  /* 0x0000000000017941 */ /* 0x000fea0003800000 */
.L_x_1840:
        /* <DEDUP_REMOVED lines=115> */
.L_x_1845:
[----:B------:R-:W-:Y:S05]  /*3510*/  BSYNC B1 ;  /* 0x0000000000017941 */ /* 0x000fea0003800000 */
.L_x_1844:
[----:B-1----:R1:W-:Y:S01]  /*3520*/  STG.E.128 desc[UR40][R12.64+0x20], R4 ;  /* 0x000020040c007986 */ /* 0x0023e2000c101d28 */
[----:B------:R-:W-:Y:S05]  /*3530*/  BRA `(.L_x_1839) ;  /* 0x0000001000c47947 */ /* 0x000fea0003800000 */
.L_x_1833:
[----:B------:R-:W-:Y:S01]  /*3540*/  IMAD R5, R2, -0xa0, R30 ;  /* 0xffffff6002057824 */ /* 0x000fe200078e021e */
[----:B------:R-:W2:Y:S01]  /*3550*/  LDL R68, [R1+0x10] ;  /* 0x0000100001447983 */ /* 0x000ea20000100800 */
[----:B------:R-:W-:Y:S02]  /*3560*/  CS2R R10, SRZ ;  /* 0x00000000000a7805 */ /* 0x000fe4000001ff00 */
[----:B------:R-:W-:Y:S02]  /*3570*/  CS2R R8, SRZ ;  /* 0x0000000000087805 */ /* 0x000fe4000001ff00 */
[----:B------:R-:W-:-:S04]  /*3580*/  VIMNMX R5, R5, 0xa0, PT ;  /* 0x000000a005057848 */ /* 0x000fc80003fe0100 */
[----:B------:R-:W-:-:S04]  /*3590*/  ISETP.GE.AND P1, PT, R156, R5, PT ;  /* 0x000000059c00720c */ /* 0x000fc80003f26270 */
        /* <DEDUP_REMOVED lines=15> */
[----:B---3--:R-:W-:Y:S01]  /*3690*/  IMAD.MOV.U32 R80, RZ, RZ, R6 ;  /* 0x000000ffff507224 */ /* 0x008fe200078e0006 */
[----:B------:R-:W-:Y:S01]  /*36a0*/  MOV R82, R4 ;  /* 0x0000000400527202 */ /* 0x000fe20000000f00 */
[----:B----4-:R-:W-:Y:S02]  /*36b0*/  IMAD.MOV.U32 R78, RZ, RZ, R10 ;  /* 0x000000ffff4e7224 */ /* 0x010fe400078e000a */
[----:B------:R-:W-:-:S08]  /*36c0*/  IMAD.MOV.U32 R83, RZ, RZ, R8 ;  /* 0x000000ffff537224 */ /* 0x000fd000078e0008 */
[----:B------:R-:W-:Y:S05]  /*36d0*/  @!P0 BRA `(.L_x_1846) ;  /* 0x0000000000048947 */ /* 0x000fea0003800000 */
[----:B------:R-:W-:Y:S01]  /*36e0*/  BPT.TRAP 0x1 ;  /* 0x000000040000795c */ /* 0x000fe20000300000 */
.L_x_1846:
[----:B------:R-:W2:Y:S01]  /*36f0*/  LDL R12, [R1+0x14] ;  /* 0x00001400010c7983 */ /* 0x000ea20000100800 */
[----:B------:R-:W-:Y:S01]  /*3700*/  IMAD R75, R17, 0x8, R16 ;  /* 0x00000008114b7824 */ /* 0x000fe200078e0210 */
[----:B------:R-:W0:Y:S01]  /*3710*/  LDC R77, c[0x0][0x2e4] ;  /* 0x0000b900ff4d7b82 */ /* 0x000e220000000800 */
[----:B------:R-:W-:Y:S01]  /*3720*/  BSSY B1, `(.L_x_1847) ;  /* 0x0000004000017945 */ /* 0x000fe20003800000 */
[----:B--2---:R-:W-:-:S04]  /*3730*/  SHF.L.U32 R76, R12, 0x1f, RZ ;  /* 0x0000001f0c4c7819 */ /* 0x004fc800000006ff */
[----:B------:R-:W1:Y:S02]  /*3740*/  SYNCS.PHASECHK.TRANS64.TRYWAIT P5, [R75+URZ+0x13290], R76 ;  /* 0x0132904c4b0075a7 */ /* 0x000e6400080a017f */
[----:B01----:R-:W-:Y:S05]  /*3750*/  @!P5 BRA `(.L_x_1848) ;  /* 0x000001680014d947 */ /* 0x003fea0003800000 */
.L_x_2072:
[----:B------:R-:W-:Y:S05]  /*3760*/  BSYNC B1 ;  /* 0x0000000000017941 */ /* 0x000fea0003800000 */
.L_x_1847:
[----:B------:R-:W-:Y:S01]  /*3770*/  ISETP.GE.OR P5, PT, R18, R77, P1 ;  /* 0x0000004d1200720c */ /* 0x000fe20000fa6670 */
        /* <DEDUP_REMOVED lines=12> */
[----:B------:R-:W-:Y:S03]  /*3840*/  BSSY B1, `(.L_x_1849) ;  /* 0x00000e3000017945 */ /* 0x000fe60003800000 */
[----:B------:R-:W-:-:S02]  /*3850*/  IADD3.X R12, R0, R79, R70, P5, P6 ;  /* 0x0000004f000c7210 */ /* 0x000fc40002fec446 */
[----:B------:R-:W-:Y:S02]  /*3860*/  IADD3 R68, P5, R69, R64, RZ ;  /* 0x0000004045447210 */ /* 0x000fe40007fbe0ff */
[----:B------:R-:W-:-:S03]  /*3870*/  LOP3.LUT P6, RZ, R23, 0x1, RZ, 0xc0, !PT ;  /* 0x0000000117ff7812 */ /* 0x000fc600078cc0ff */
[----:B------:R-:W-:Y:S01]  /*3880*/  IMAD.X R69, R12, 0x1, R65, P5 ;  /* 0x000000010c457824 */ /* 0x000fe200028e0641 */
[----:B------:R-:W-:Y:S01]  /*3890*/  LOP3.LUT P5, RZ, R23, 0x4, RZ, 0xc0, !PT ;  /* 0x0000000417ff7812 */ /* 0x000fe200078ac0ff */
[----:B------:R-:W-:-:S05]  /*38a0*/  IMAD.IADD R12, R77, 0x1, -R55 ;  /* 0x000000014d0c7824 */ /* 0x000fca00078e0a37 */
[----:B------:R-:W-:-:S04]  /*38b0*/  SEL R12, R55, R12, !P5 ;  /* 0x0000000c370c7207 */ /* 0x000fc80006800000 */
[----:B------:R-:W-:-:S04]  /*38c0*/  SHF.R.S32.HI R13, RZ, 0x1f, R12 ;  /* 0x0000001fff0d7819 */ /* 0x000fc8000001140c */
[----:B------:R-:W-:-:S04]  /*38d0*/  LEA.HI R13, R13, R12, RZ, 0x5 ;  /* 0x0000000c0d0d7211 */ /* 0x000fc800078f28ff */
[----:B------:R-:W-:Y:S01]  /*38e0*/  SHF.R.S32.HI R12, RZ, 0x5, R13 ;  /* 0x00000005ff0c7819 */ /* 0x000fe2000001140d */
[----:B------:R-:W-:-:S03]  /*38f0*/  IMAD R13, R17, 0x2800, R71 ;  /* 0x00002800110d7824 */ /* 0x000fc600078e0247 */
[----:B------:R-:W-:Y:S01]  /*3900*/  LEA.HI.SX32 R12, R21, R12, 0x1c ;  /* 0x0000000c150c7211 */ /* 0x000fe200078fe2ff */
[----:B------:R-:W-:-:S04]  /*3910*/  IMAD.IADD R13, R16, 0x1, R13 ;  /* 0x00000001100d7824 */ /* 0x000fc800078e020d */
[----:B------:R-:W-:-:S05]  /*3920*/  IMAD.SHL.U32 R81, R12, 0x10, RZ ;  /* 0x000000100c517824 */ /* 0x000fca00078e00ff */
[----:B--2---:R-:W-:-:S04]  /*3930*/  LOP3.LUT R12, R26, 0x30, R81, 0xf8, !PT ;  /* 0x000000301a0c7812 */ /* 0x004fc800078ef851 */
[----:B---3--:R-:W-:-:S05]  /*3940*/  LOP3.LUT R12, R12, R25, RZ, 0x3c, !PT ;  /* 0x000000190c0c7212 */ /* 0x008fca00078e3cff */
[----:B----4-:R-:W-:-:S04]  /*3950*/  IMAD.IADD R12, R24, 0x1, R12 ;  /* 0x00000001180c7824 */ /* 0x010fc800078e020c */
[----:B------:R-:W-:-:S05]  /*3960*/  IMAD R15, R17, 0x2800, R12 ;  /* 0x00002800110f7824 */ /* 0x000fca00078e020c */
[----:B------:R-:W-:Y:S02]  /*3970*/  IADD3 R24, R16, R15, RZ ;  /* 0x0000000f10187210 */ /* 0x000fe40007ffe0ff */
        /* <DEDUP_REMOVED lines=38> */
[----:B------:R-:W-:Y:S02]  /*3be0*/  HADD2.F32 R85, -RZ, R84.H0_H0 ;  /* 0x20000054ff557230 */ /* 0x000fe40000004100 */
[C---:B------:R-:W-:Y:S01]  /*3bf0*/  FMUL.FTZ R92, R8.reuse, R5 ;  /* 0x00000005085c7220 */ /* 0x040fe20000410000 */
[----:B------:R-:W-:Y:S01]  /*3c00*/  LOP3.LUT R5, R89, 0xff0000, R90, 0xf8, !PT ;  /* 0x00ff000059057812 */ /* 0x000fe200078ef85a */
[----:B------:R-:W-:Y:S01]  /*3c10*/  HADD2.F32 R89, -RZ, R86.H1_H1 ;  /* 0x30000056ff597230 */ /* 0x000fe20000004100 */
[----:B------:R-:W-:Y:S01]  /*3c20*/  LOP3.LUT R7, R87, 0xff0000, R88, 0xf8, !PT ;  /* 0x00ff000057077812 */ /* 0x000fe200078ef858 */
[-C--:B------:R-:W-:Y:S01]  /*3c30*/  FFMA.FTZ R8, R8, R85.reuse, -R91 ;  /* 0x0000005508087223 */ /* 0x080fe2000001085b */
[----:B------:R-:W-:Y:S01]  /*3c40*/  FFMA.FTZ R9, R9, R85, R92 ;  /* 0x0000005509097223 */ /* 0x000fe2000001005c */
[----:B------:R-:W-:Y:S01]  /*3c50*/  HADD2.F32 R85, -RZ, R84.H1_H1 ;  /* 0x30000054ff557230 */ /* 0x000fe20000004100 */
[----:B------:R-:W-:Y:S01]  /*3c60*/  F2FP.F16.E4M3.UNPACK_B R87, R83 ;  /* 0x00000053ff57723e */ /* 0x000fe200020006ff */
[----:B------:R-:W-:Y:S01]  /*3c70*/  HADD2.F32 R84, -RZ, R11.H1_H1 ;  /* 0x3000000bff547230 */ /* 0x000fe20000004100 */
[----:B------:R-:W-:-:S02]  /*3c80*/  F2FP.F16.E4M3.UNPACK_B R86, R82 ;  /* 0x00000052ff56723e */ /* 0x000fc400020006ff */
[----:B------:R-:W-:Y:S01]  /*3c90*/  F2FP.F16.E4M3.UNPACK_B R24, R24 ;  /* 0x00000018ff18723e */ /* 0x000fe200020006ff */
[----:B------:R-:W-:Y:S01]  /*3ca0*/  HADD2.F32 R88, -RZ, R87.H0_H0 ;  /* 0x20000057ff587230 */ /* 0x000fe20000004100 */
[----:B------:R-:W-:Y:S01]  /*3cb0*/  F2FP.F16.E4M3.UNPACK_B R82, R12 ;  /* 0x0000000cff52723e */ /* 0x000fe200020006ff */
[-C--:B------:R-:W-:Y:S01]  /*3cc0*/  FMUL.FTZ R11, R84, R89.reuse ;  /* 0x00000059540b7220 */ /* 0x080fe20000410000 */
[C---:B------:R-:W-:Y:S01]  /*3cd0*/  FMUL.FTZ R89, R10.reuse, R89 ;  /* 0x000000590a597220 */ /* 0x040fe20000410000 */
[----:B------:R-:W-:Y:S02]  /*3ce0*/  HADD2.F32 R83, -RZ, R24.H0_H0 ;  /* 0x20000018ff537230 */ /* 0x000fe40000004100 */
[----:B------:R-:W-:Y:S02]  /*3cf0*/  HADD2.F32 R12, -RZ, R82.H0_H0 ;  /* 0x20000052ff0c7230 */ /* 0x000fe40000004100 */
[-C--:B------:R-:W-:Y:S01]  /*3d00*/  FFMA.FTZ R11, R10, R85.reuse, -R11 ;  /* 0x000000550a0b7223 */ /* 0x080fe2000001080b */
[----:B------:R-:W-:Y:S01]  /*3d10*/  FFMA.FTZ R10, R84, R85, R89 ;  /* 0x00000055540a7223 */ /* 0x000fe20000010059 */
[----:B------:R-:W-:-:S02]  /*3d20*/  HADD2.F32 R84, -RZ, R86.H0_H0 ;  /* 0x20000056ff547230 */ /* 0x000fc40000004100 */
[CC--:B------:R-:W-:Y:S01]  /*3d30*/  FMUL.FTZ R89, R83.reuse, R88.reuse ;  /* 0x0000005853597220 */ /* 0x0c0fe20000410000 */
[----:B------:R-:W-:Y:S01]  /*3d40*/  FMUL.FTZ R88, R12, R88 ;  /* 0x000000580c587220 */ /* 0x000fe20000410000 */
[----:B------:R-:W-:Y:S01]  /*3d50*/  HADD2.F32 R87, -RZ, R87.H1_H1 ;  /* 0x30000057ff577230 */ /* 0x000fe20000004100 */
[----:B------:R-:W-:Y:S01]  /*3d60*/  F2FP.SATFINITE.E4M3.F32.PACK_AB_MERGE_C R9, R10, R9, RZ ;  /* 0x000000090a09723e */ /* 0x000fe200048070ff */
[----:B------:R-:W-:Y:S02]  /*3d70*/  HADD2.F32 R85, -RZ, R24.H1_H1 ;  /* 0x30000018ff557230 */ /* 0x000fe40000004100 */
[-C--:B------:R-:W-:Y:S01]  /*3d80*/  FFMA.FTZ R12, R12, R84.reuse, -R89 ;  /* 0x000000540c0c7223 */ /* 0x080fe20000010859 */
[----:B------:R-:W-:Y:S01]  /*3d90*/  FFMA.FTZ R24, R83, R84, R88 ;  /* 0x0000005453187223 */ /* 0x000fe20000010058 */
[----:B------:R-:W-:Y:S01]  /*3da0*/  HADD2.F32 R82, -RZ, R82.H1_H1 ;  /* 0x30000052ff527230 */ /* 0x000fe20000004100 */
[----:B------:R-:W-:Y:S01]  /*3db0*/  F2FP.F16.E4M3.UNPACK_B R89, R78.H1 ;  /* 0x0000004eff59723e */ /* 0x000fe200030006ff */
[----:B------:R-:W-:-:S02]  /*3dc0*/  HADD2.F32 R84, -RZ, R86.H1_H1 ;  /* 0x30000056ff547230 */ /* 0x000fc40000004100 */
[CC--:B------:R-:W-:Y:S01]  /*3dd0*/  FMUL.FTZ R83, R85.reuse, R87.reuse ;  /* 0x0000005755537220 */ /* 0x0c0fe20000410000 */
[----:B------:R-:W-:Y:S01]  /*3de0*/  F2FP.F16.E4M3.UNPACK_B R86, R26.H1 ;  /* 0x0000001aff56723e */ /* 0x000fe200030006ff */
[C---:B------:R-:W-:Y:S01]  /*3df0*/  FMUL.FTZ R92, R82.reuse, R87 ;  /* 0x00000057525c7220 */ /* 0x040fe20000410000 */
[----:B------:R-:W-:Y:S01]  /*3e00*/  F2FP.F16.E4M3.UNPACK_B R88, R80.H1 ;  /* 0x00000050ff58723e */ /* 0x000fe200030006ff */
[----:B------:R-:W-:Y:S01]  /*3e10*/  FFMA.FTZ R83, R82, R84, -R83 ;  /* 0x0000005452537223 */ /* 0x000fe20000010853 */
[----:B------:R-:W-:Y:S01]  /*3e20*/  F2FP.F16.E4M3.UNPACK_B R82, R14.H1 ;  /* 0x0000000eff52723e */ /* 0x000fe200030006ff */
[--C-:B------:R-:W-:Y:S02]  /*3e30*/  HADD2.F32 R90, -RZ, R89.reuse.H0_H0 ;  /* 0x20000059ff5a7230 */ /* 0x100fe40000004100 */
[----:B------:R-:W-:Y:S01]  /*3e40*/  FFMA.FTZ R85, R85, R84, R92 ;  /* 0x0000005455557223 */ /* 0x000fe2000001005c */
[----:B------:R-:W-:Y:S01]  /*3e50*/  HADD2.F32 R87, -RZ, R86.H0_H0 ;  /* 0x20000056ff577230 */ /* 0x000fe20000004100 */
[----:B------:R-:W-:Y:S01]  /*3e60*/  F2FP.F16.E4M3.UNPACK_B R14, R14 ;  /* 0x0000000eff0e723e */ /* 0x000fe200020006ff */
[----:B------:R-:W-:Y:S01]  /*3e70*/  HADD2.F32 R93, -RZ, R89.H1_H1 ;  /* 0x30000059ff5d7230 */ /* 0x000fe20000004100 */
[----:B------:R-:W-:Y:S01]  /*3e80*/  F2FP.SATFINITE.E4M3.F32.PACK_AB_MERGE_C R8, R11, R8, RZ ;  /* 0x000000080b08723e */ /* 0x000fe200048070ff */
[----:B------:R-:W-:-:S02]  /*3e90*/  HADD2.F32 R84, -RZ, R82.H0_H0 ;  /* 0x20000052ff547230 */ /* 0x000fc40000004100 */
[-C--:B------:R-:W-:Y:S01]  /*3ea0*/  FMUL.FTZ R91, R87, R90.reuse ;  /* 0x0000005a575b7220 */ /* 0x080fe20000410000 */
[----:B------:R-:W-:Y:S01]  /*3eb0*/  HADD2.F32 R89, -RZ, R88.H0_H0 ;  /* 0x20000058ff597230 */ /* 0x000fe20000004100 */
[----:B------:R-:W-:Y:S01]  /*3ec0*/  F2FP.F16.E4M3.UNPACK_B R10, R25 ;  /* 0x00000019ff0a723e */ /* 0x000fe200020006ff */
[----:B------:R-:W-:Y:S02]  /*3ed0*/  HADD2.F32 R86, -RZ, R86.H1_H1 ;  /* 0x30000056ff567230 */ /* 0x000fe40000004100 */
        /* <DEDUP_REMOVED lines=8> */
[-C--:B------:R-:W-:Y:S01]  /*3f60*/  FFMA.FTZ R99, R82, R91.reuse, -R95 ;  /* 0x0000005b52637223 */ /* 0x080fe2000001085f */
[----:B------:R-:W-:Y:S01]  /*3f70*/  F2FP.F16.E4M3.UNPACK_B R82, R80 ;  /* 0x00000050ff52723e */ /* 0x000fe200020006ff */
[----:B------:R-:W-:Y:S01]  /*3f80*/  FFMA.FTZ R101, R86, R91, R93 ;  /* 0x0000005b56657223 */ /* 0x000fe2000001005d */
[----:B------:R-:W-:-:S02]  /*3f90*/  HADD2.F32 R91, -RZ, R84.H0_H0 ;  /* 0x20000054ff5b7230 */ /* 0x000fc40000004100 */
[----:B------:R-:W-:Y:S01]  /*3fa0*/  FFMA.FTZ R92, R87, R89, R92 ;  /* 0x00000059575c7223 */ /* 0x000fe2000001005c */
[----:B------:R-:W-:Y:S01]  /*3fb0*/  HADD2.F32 R80, -RZ, R78.H0_H0 ;  /* 0x2000004eff507230 */ /* 0x000fe20000004100 */
[----:B------:R-:W-:Y:S01]  /*3fc0*/  F2FP.F16.E4M3.UNPACK_B R11, R7 ;  /* 0x00000007ff0b723e */ /* 0x000fe200020006ff */
[----:B------:R-:W-:Y:S01]  /*3fd0*/  HADD2.F32 R93, -RZ, R84.H1_H1 ;  /* 0x30000054ff5d7230 */ /* 0x000fe20000004100 */
[----:B------:R-:W-:Y:S01]  /*3fe0*/  F2FP.SATFINITE.E4M3.F32.PACK_AB_MERGE_C R24, R85, R24, R9 ;  /* 0x000000185518723e */ /* 0x000fe20004807009 */
[----:B------:R-:W-:Y:S02]  /*3ff0*/  HADD2.F32 R26, -RZ, R14.H0_H0 ;  /* 0x2000000eff1a7230 */ /* 0x000fe40000004100 */
[----:B------:R-:W-:Y:S01]  /*4000*/  FMUL.FTZ R95, R80, R91 ;  /* 0x0000005b505f7220 */ /* 0x000fe20000410000 */
[----:B------:R-:W-:Y:S01]  /*4010*/  HADD2.F32 R78, -RZ, R78.H1_H1 ;  /* 0x3000004eff4e7230 */ /* 0x000fe20000004100 */
[----:B------:R-:W-:Y:S01]  /*4020*/  F2FP.F16.E4M3.UNPACK_B R9, R13 ;  /* 0x0000000dff09723e */ /* 0x000fe200020006ff */
[----:B------:R-:W-:-:S02]  /*4030*/  HADD2.F32 R14, -RZ, R14.H1_H1 ;  /* 0x3000000eff0e7230 */ /* 0x000fc40000004100 */
[----:B------:R-:W-:Y:S01]  /*4040*/  FMUL.FTZ R91, R26, R91 ;  /* 0x0000005b1a5b7220 */ /* 0x000fe20000410000 */
[--C-:B------:R-:W-:Y:S02]  /*4050*/  HADD2.F32 R87, -RZ, R82.reuse.H0_H0 ;  /* 0x20000052ff577230 */ /* 0x100fe40000004100 */
[-C--:B------:R-:W-:Y:S01]  /*4060*/  FMUL.FTZ R97, R78, R93.reuse ;  /* 0x0000005d4e617220 */ /* 0x080fe20000410000 */
[----:B------:R-:W-:Y:S02]  /*4070*/  HADD2.F32 R89, -RZ, R82.H1_H1 ;  /* 0x30000052ff597230 */ /* 0x000fe40000004100 */
[----:B------:R-:W-:Y:S01]  /*4080*/  FMUL.FTZ R93, R14, R93 ;  /* 0x0000005d0e5d7220 */ /* 0x000fe20000410000 */
[----:B------:R-:W-:Y:S01]  /*4090*/  F2FP.SATFINITE.E4M3.F32.PACK_AB_MERGE_C R12, R83, R12, R8 ;  /* 0x0000000c530c723e */ /* 0x000fe20004807008 */
[-C--:B------:R-:W-:Y:S01]  /*40a0*/  FFMA.FTZ R95, R26, R87.reuse, -R95 ;  /* 0x000000571a5f7223 */ /* 0x080fe2000001085f */
[----:B------:R-:W-:Y:S01]  /*40b0*/  FFMA.FTZ R26, R80, R87, R91 ;  /* 0x00000057501a7223 */ /* 0x000fe2000001005b */
[----:B------:R-:W-:Y:S01]  /*40c0*/  FFMA.FTZ R93, R78, R89, R93 ;  /* 0x000000594e5d7223 */ /* 0x000fe2000001005d */
        /* <DEDUP_REMOVED lines=22> */
[----:B------:R-:W-:Y:S02]  /*4230*/  HADD2.F32 R7, -RZ, R13.H0_H0 ;  /* 0x2000000dff077230 */ /* 0x000fe40000004100 */
[----:B------:R-:W-:Y:S01]  /*4240*/  FFMA.FTZ R14, R14, R89, -R97 ;  /* 0x000000590e0e7223 */ /* 0x000fe20000010861 */
[----:B------:R-:W-:Y:S01]  /*4250*/  HADD2.F32 R83, -RZ, R82.H0_H0 ;  /* 0x20000052ff537230 */ /* 0x000fe20000004100 */
[-C--:B------:R-:W-:Y:S01]  /*4260*/  F2FP.F16.E4M3.UNPACK_B R89, R5.reuse.H1 ;  /* 0x00000005ff59723e */ /* 0x080fe200030006ff */
[----:B------:R-:W-:Y:S01]  /*4270*/  HADD2.F32 R80, -RZ, R25.H1_H1 ;  /* 0x30000019ff507230 */ /* 0x000fe20000004100 */
[----:B------:R-:W-:Y:S01]  /*4280*/  F2FP.F16.E4M3.UNPACK_B R88, R5 ;  /* 0x00000005ff58723e */ /* 0x000fe200020006ff */
[----:B------:R-:W-:-:S02]  /*4290*/  HADD2.F32 R25, -RZ, R6.H0_H0 ;  /* 0x20000006ff197230 */ /* 0x000fc40000004100 */
[CC--:B------:R-:W-:Y:S01]  /*42a0*/  FMUL.FTZ R84, R78.reuse, R83.reuse ;  /* 0x000000534e547220 */ /* 0x0c0fe20000410000 */
[----:B------:R-:W-:Y:S02]  /*42b0*/  HADD2.F32 R13, -RZ, R13.H1_H1 ;  /* 0x3000000dff0d7230 */ /* 0x000fe40000004100 */
[C---:B------:R-:W-:Y:S01]  /*42c0*/  FMUL.FTZ R85, R7.reuse, R83 ;  /* 0x0000005307557220 */ /* 0x040fe20000410000 */
[----:B------:R-:W-:Y:S01]  /*42d0*/  HADD2.F32 R82, -RZ, R82.H1_H1 ;  /* 0x30000052ff527230 */ /* 0x000fe20000004100 */
[----:B------:R-:W-:Y:S01]  /*42e0*/  F2FP.F16.E4M3.UNPACK_B R5, R4 ;  /* 0x00000004ff05723e */ /* 0x000fe200020006ff */
[----:B------:R-:W-:Y:S02]  /*42f0*/  HADD2.F32 R83, -RZ, R6.H1_H1 ;  /* 0x30000006ff537230 */ /* 0x000fe40000004100 */
[-C--:B------:R-:W-:Y:S01]  /*4300*/  FFMA.FTZ R6, R7, R25.reuse, -R84 ;  /* 0x0000001907067223 */ /* 0x080fe20000010854 */
[----:B------:R-:W-:Y:S01]  /*4310*/  FFMA.FTZ R7, R78, R25, R85 ;  /* 0x000000194e077223 */ /* 0x000fe20000010055 */
[-C--:B------:R-:W-:Y:S01]  /*4320*/  FMUL.FTZ R86, R80, R82.reuse ;  /* 0x0000005250567220 */ /* 0x080fe20000410000 */
[----:B------:R-:W-:Y:S01]  /*4330*/  FMUL.FTZ R85, R13, R82 ;  /* 0x000000520d557220 */ /* 0x000fe20000410000 */
[----:B------:R-:W-:Y:S01]  /*4340*/  F2FP.F16.E4M3.UNPACK_B R25, R15 ;  /* 0x0000000fff19723e */ /* 0x000fe200020006ff */
[----:B------:R-:W-:-:S02]  /*4350*/  HADD2.F32 R91, -RZ, R89.H0_H0 ;  /* 0x20000059ff5b7230 */ /* 0x000fc40000004100 */
[-C--:B------:R-:W-:Y:S01]  /*4360*/  FFMA.FTZ R13, R13, R83.reuse, -R86 ;  /* 0x000000530d0d7223 */ /* 0x080fe20000010856 */
[----:B------:R-:W-:Y:S01]  /*4370*/  FFMA.FTZ R78, R80, R83, R85 ;  /* 0x00000053504e7223 */ /* 0x000fe20000010055 */
[----:B------:R-:W-:Y:S01]  /*4380*/  F2FP.F16.E4M3.UNPACK_B R83, R27.H1 ;  /* 0x0000001bff53723e */ /* 0x000fe200030006ff */
[--C-:B------:R-:W-:Y:S01]  /*4390*/  HADD2.F32 R86, -RZ, R5.reuse.H0_H0 ;  /* 0x20000005ff567230 */ /* 0x100fe20000004100 */
[----:B------:R-:W-:Y:S01]  /*43a0*/  F2FP.F16.E4M3.UNPACK_B R15, R15.H1 ;  /* 0x0000000fff0f723e */ /* 0x000fe200030006ff */
[----:B------:R-:W-:Y:S01]  /*43b0*/  HADD2.F32 R5, -RZ, R5.H1_H1 ;  /* 0x30000005ff057230 */ /* 0x000fe20000004100 */
[----:B------:R-:W-:Y:S01]  /*43c0*/  F2FP.F16.E4M3.UNPACK_B R85, R4.H1 ;  /* 0x00000004ff55723e */ /* 0x000fe200030006ff */
[----:B------:R-:W-:Y:S01]  /*43d0*/  HADD2.F32 R4, -RZ, R83.H0_H0 ;  /* 0x20000053ff047230 */ /* 0x000fe20000004100 */
[----:B------:R-:W-:Y:S01]  /*43e0*/  F2FP.SATFINITE.E4M3.F32.PACK_AB_MERGE_C R90, R99, R90, RZ ;  /* 0x0000005a635a723e */ /* 0x000fe200048070ff */
[----:B------:R-:W-:Y:S01]  /*43f0*/  HADD2.F32 R80, -RZ, R15.H0_H0 ;  /* 0x2000000fff507230 */ /* 0x000fe20000004100 */
[----:B------:R-:W-:Y:S01]  /*4400*/  F2FP.F16.E4M3.UNPACK_B R82, R27 ;  /* 0x0000001bff52723e */ /* 0x000fe200020006ff */
[----:B------:R-:W-:Y:S01]  /*4410*/  HADD2.F32 R87, -RZ, R85.H0_H0 ;  /* 0x20000055ff577230 */ /* 0x000fe20000004100 */
[----:B------:R-:W-:Y:S01]  /*4420*/  F2FP.SATFINITE.E4M3.F32.PACK_AB_MERGE_C R14, R14, R95, R90 ;  /* 0x0000005f0e0e723e */ /* 0x000fe2000480705a */
[----:B------:R-:W-:Y:S01]  /*4430*/  HADD2.F32 R27, -RZ, R25.H0_H0 ;  /* 0x20000019ff1b7230 */ /* 0x000fe20000004100 */
[----:B------:R-:W-:Y:S01]  /*4440*/  F2FP.SATFINITE.E4M3.F32.PACK_AB_MERGE_C R92, R101, R92, RZ ;  /* 0x0000005c655c723e */ /* 0x000fe200048070ff */
[----:B------:R-:W-:-:S02]  /*4450*/  HADD2.F32 R90, -RZ, R88.H0_H0 ;  /* 0x20000058ff5a7230 */ /* 0x000fc40000004100 */
[-C--:B------:R-:W-:Y:S01]  /*4460*/  FMUL.FTZ R95, R4, R91.reuse ;  /* 0x0000005b045f7220 */ /* 0x080fe20000410000 */
[----:B------:R-:W-:Y:S01]  /*4470*/  HADD2.F32 R84, -RZ, R82.H0_H0 ;  /* 0x20000052ff547230 */ /* 0x000fe20000004100 */
[----:B------:R-:W-:Y:S01]  /*4480*/  F2FP.SATFINITE.E4M3.F32.PACK_AB_MERGE_C R26, R93, R26, R92 ;  /* 0x0000001a5d1a723e */ /* 0x000fe2000480705c */
[C---:B------:R-:W-:Y:S01]  /*4490*/  FMUL.FTZ R91, R80.reuse, R91 ;  /* 0x0000005b505b7220 */ /* 0x040fe20000410000 */
[-C--:B------:R-:W-:Y:S01]  /*44a0*/  FFMA.FTZ R95, R80, R87.reuse, -R95 ;  /* 0x00000057505f7223 */ /* 0x080fe2000001085f */
[-C--:B------:R-:W-:Y:S01]  /*44b0*/  FMUL.FTZ R93, R27, R90.reuse ;  /* 0x0000005a1b5d7220 */ /* 0x080fe20000410000 */
[----:B------:R-:W-:Y:S02]  /*44c0*/  HADD2.F32 R83, -RZ, R83.H1_H1 ;  /* 0x30000053ff537230 */ /* 0x000fe40000004100 */
[----:B------:R-:W-:Y:S01]  /*44d0*/  FMUL.FTZ R92, R84, R90 ;  /* 0x0000005a545c7220 */ /* 0x000fe20000410000 */
[----:B------:R-:W-:Y:S02]  /*44e0*/  HADD2.F32 R80, -RZ, R89.H1_H1 ;  /* 0x30000059ff507230 */ /* 0x000fe40000004100 */
[----:B------:R-:W-:Y:S01]  /*44f0*/  FFMA.FTZ R91, R4, R87, R91 ;  /* 0x00000057045b7223 */ /* 0x000fe2000001005b */
[----:B------:R-:W-:-:S02]  /*4500*/  HADD2.F32 R15, -RZ, R15.H1_H1 ;  /* 0x3000000fff0f7230 */ /* 0x000fc40000004100 */
[-C--:B------:R-:W-:Y:S01]  /*4510*/  FFMA.FTZ R93, R84, R86.reuse, R93 ;  /* 0x00000056545d7223 */ /* 0x080fe2000001005d */
[----:B------:R-:W-:Y:S02]  /*4520*/  HADD2.F32 R82, -RZ, R82.H1_H1 ;  /* 0x30000052ff527230 */ /* 0x000fe40000004100 */
[----:B------:R-:W-:Y:S01]  /*4530*/  FFMA.FTZ R92, R27, R86, -R92 ;  /* 0x000000561b5c7223 */ /* 0x000fe2000001085c */
[----:B------:R-:W-:Y:S02]  /*4540*/  HADD2.F32 R88, -RZ, R88.H1_H1 ;  /* 0x30000058ff587230 */ /* 0x000fe40000004100 */
[-C--:B------:R-:W-:Y:S01]  /*4550*/  FMUL.FTZ R84, R83, R80.reuse ;  /* 0x0000005053547220 */ /* 0x080fe20000410000 */
[----:B------:R-:W-:Y:S02]  /*4560*/  HADD2.F32 R4, -RZ, R85.H1_H1 ;  /* 0x30000055ff047230 */ /* 0x000fe40000004100 */
[----:B------:R-:W-:Y:S01]  /*4570*/  FMUL.FTZ R86, R15, R80 ;  /* 0x000000500f567220 */ /* 0x000fe20000410000 */
[----:B------:R-:W-:-:S02]  /*4580*/  HADD2.F32 R25, -RZ, R25.H1_H1 ;  /* 0x30000019ff197230 */ /* 0x000fc40000004100 */
[----:B------:R-:W-:Y:S01]  /*4590*/  FMUL.FTZ R80, R82, R88 ;  /* 0x0000005852507220 */ /* 0x000fe20000410000 */
[----:B------:R-:W-:Y:S01]  /*45a0*/  F2FP.SATFINITE.E4M3.F32.PACK_AB_MERGE_C R6, R13, R6, RZ ;  /* 0x000000060d06723e */ /* 0x000fe200048070ff */
[-C--:B------:R-:W-:Y:S01]  /*45b0*/  FFMA.FTZ R84, R15, R4.reuse, -R84 ;  /* 0x000000040f547223 */ /* 0x080fe20000010854 */
[----:B------:R-:W-:Y:S01]  /*45c0*/  FFMA.FTZ R86, R83, R4, R86 ;  /* 0x0000000453567223 */ /* 0x000fe20000010056 */
[C---:B------:R-:W-:Y:S01]  /*45d0*/  FMUL.FTZ R27, R25.reuse, R88 ;  /* 0x00000058191b7220 */ /* 0x040fe20000410000 */
[----:B------:R-:W-:Y:S01]  /*45e0*/  FFMA.FTZ R25, R25, R5, -R80 ;  /* 0x0000000519197223 */ /* 0x000fe20000010850 */
[----:B------:R-:W-:Y:S02]  /*45f0*/  F2FP.SATFINITE.E4M3.F32.PACK_AB_MERGE_C R7, R78, R7, RZ ;  /* 0x000000074e07723e */ /* 0x000fe400048070ff */
[----:B------:R-:W-:Y:S01]  /*4600*/  FFMA.FTZ R82, R82, R5, R27 ;  /* 0x0000000552527223 */ /* 0x000fe2000001001b */
[----:B------:R-:W-:Y:S02]  /*4610*/  F2FP.SATFINITE.E4M3.F32.PACK_AB_MERGE_C R84, R84, R95, RZ ;  /* 0x0000005f5454723e */ /* 0x000fe400048070ff */
[----:B------:R-:W-:-:S02]  /*4620*/  F2FP.SATFINITE.E4M3.F32.PACK_AB_MERGE_C R86, R86, R91, RZ ;  /* 0x0000005b5656723e */ /* 0x000fc400048070ff */
[----:B------:R-:W-:Y:S02]  /*4630*/  F2FP.SATFINITE.E4M3.F32.PACK_AB_MERGE_C R15, R25, R92, R84 ;  /* 0x0000005c190f723e */ /* 0x000fe40004807054 */
[----:B------:R-:W-:Y:S02]  /*4640*/  F2FP.SATFINITE.E4M3.F32.PACK_AB_MERGE_C R13, R11, R8, R6 ;  /* 0x000000080b0d723e */ /* 0x000fe40004807006 */
[----:B------:R-:W-:Y:S02]  /*4650*/  F2FP.SATFINITE.E4M3.F32.PACK_AB_MERGE_C R25, R10, R9, R7 ;  /* 0x000000090a19723e */ /* 0x000fe40004807007 */
[----:B------:R-:W-:-:S07]  /*4660*/  F2FP.SATFINITE.E4M3.F32.PACK_AB_MERGE_C R27, R82, R93, R86 ;  /* 0x0000005d521b723e */ /* 0x000fce0004807056 */
.L_x_1850:
[----:B------:R-:W-:Y:S05]  /*4670*/  BSYNC B1 ;  /* 0x0000000000017941 */ /* 0x000fea0003800000 */
.L_x_1849:
        /* <DEDUP_REMOVED lines=10> */
.L_x_1832:
[----:B------:R-:W2:Y:S02]  /*4720*/  LDL R4, [R1+0x10] ;  /* 0x0000100001047983 */ /* 0x000ea40000100800 */
[----:B--2---:R-:W-:-:S13]  /*4730*/  ISETP.NE.AND P0, PT, R4, 0x3, PT ;  /* 0x000000030400780c */ /* 0x004fda0003f05270 */
[----:B------:R-:W-:Y:S05]  /*4740*/  @!P0 BRA `(.L_x_1851) ;  /* 0x0000000000048947 */ /* 0x000fea0003800000 */
[----:B------:R-:W-:Y:S01]  /*4750*/  BPT.TRAP 0x1 ;  /* 0x000000040000795c */ /* 0x000fe20000300000 */
.L_x_1851:
        /* <DEDUP_REMOVED lines=8> */
.L_x_2073:
[----:B------:R-:W-:Y:S05]  /*47e0*/  BSYNC B1 ;  /* 0x0000000000017941 */ /* 0x000fea0003800000 */
.L_x_1852:
[----:B------:R-:W-:-:S13]  /*47f0*/  ISETP.GE.AND P1, PT, R156, R5, PT ;  /* 0x000000059c00720c */ /* 0x000fda0003f26270 */
[----:B------:R-:W-:Y:S05]  /*4800*/  @P1 BRA `(.L_x_1839) ;  /* 0x0000000000101947 */ /* 0x000fea0003800000 */
[----:B------:R-:W1:Y:S04]  /*4810*/  @!P3 LDS.128 R4, [R74+0xe000] ;  /* 0x00e000004a04b984 */ /* 0x000e680000000c00 */
[----:B------:R-:W2:Y:S04]  /*4820*/  @!P2 LDS.128 R8, [R73+0xe000] ;  /* 0x00e000004908a984 */ /* 0x000ea80000000c00 */
[----:B-1----:R1:W-:Y:S04]  /*4830*/  @!P3 STG.E.128 desc[UR40][R12.64], R4 ;  /* 0x000000040c00b986 */ /* 0x0023e8000c101d28 */
[----:B--2---:R1:W-:Y:S02]  /*4840*/  @!P2 STG.E.128 desc[UR40][R12.64+0x20], R8 ;  /* 0x000020080c00a986 */ /* 0x0043e4000c101d28 */
.L_x_1839:
[----:B------:R-:W-:Y:S05]  /*4850*/  BSYNC B0 ;  /* 0x0000000000007941 */ /* 0x000fea0003800000 */
.L_x_1831:
[----:B-1----:R-:W1:Y:S01]  /*4860*/  S2R R4, SR_TID.X ;  /* 0x0000000000047919 */ /* 0x002e620000002100 */
[----:B------:R-:W-:Y:S01]  /*4870*/  @!PT LDS RZ, [RZ] ;  /* 0x00000000fffff984 */ /* 0x000fe20000000800 */
[----:B------:R-:W-:Y:S01]  /*4880*/  @!PT LDS RZ, [RZ] ;  /* 0x00000000fffff984 */ /* 0x000fe20000000800 */
[----:B------:R-:W-:Y:S01]  /*4890*/  @!PT LDS RZ, [RZ] ;  /* 0x00000000fffff984 */ /* 0x000fe20000000800 */
[----:B------:R-:W-:Y:S01]  /*48a0*/  @!PT LDS RZ, [RZ] ;  /* 0x00000000fffff984 */ /* 0x000fe20000000800 */
[----:B------:R5:W-:Y:S06]  /*48b0*/  MEMBAR.ALL.CTA ;  /* 0x0000000000007992 */ /* 0x000bec0000008000 */
[----:B-----5:R-:W5:Y:S01]  /*48c0*/  FENCE.VIEW.ASYNC.S ;  /* 0x00000000000073c6 */ /* 0x020f620000000000 */
[----:B------:R-:W-:Y:S05]  /*48d0*/  WARPSYNC.ALL ;  /* 0x0000000000007948 */ /* 0x000fea0003800000 */
[----:B------:R-:W-:Y:S01]  /*48e0*/  BSSY B0, `(.L_x_1854) ;  /* 0x0000009000007945 */ /* 0x000fe20003800000 */
[----:B-1----:R-:W-:Y:S01]  /*48f0*/  LOP3.LUT R4, R4, 0x7f, RZ, 0xc0, !PT ;  /* 0x0000007f04047812 */ /* 0x002fe200078ec0ff */
[----:B-----5:R1:W-:Y:S03]  /*4900*/  BAR.SYNC.DEFER_BLOCKING R54, 0x80 ;  /* 0x000200360000751d */ /* 0x0203e60000010000 */
[----:B------:R-:W-:-:S13]  /*4910*/  ISETP.NE.AND P5, PT, R4, RZ, PT ;  /* 0x000000ff0400720c */ /* 0x000fda0003fa5270 */
[----:B------:R-:W-:-:S04]  /*4920*/  @!P5 IADD3 R4, R75, 0x132a0, RZ ;  /* 0x000132a04b04d810 */ /* 0x000fc80007ffe0ff */
[----:B------:R-:W-:-:S04]  /*4930*/  @!P5 PRMT R4, RZ, 0x654, R4 ;  /* 0x00000654ff04d816 */ /* 0x000fc80000000004 */
[----:B------:R1:W-:Y:S01]  /*4940*/  @!P5 SYNCS.ARRIVE.TRANS64.RED.A1T0 RZ, [R4+URZ], RZ ;  /* 0x000000ff04ffd9a7 */ /* 0x0003e2000810043f */
[----:B------:R-:W-:Y:S05]  /*4950*/  @!P0 BRA `(.L_x_1855) ;  /* 0x0000000000048947 */ /* 0x000fea0003800000 */
[----:B------:R-:W-:Y:S01]  /*4960*/  BPT.TRAP 0x1 ;  /* 0x000000040000795c */ /* 0x000fe20000300000 */
.L_x_1855:
[----:B------:R-:W-:Y:S05]  /*4970*/  BSYNC B0 ;  /* 0x0000000000007941 */ /* 0x000fea0003800000 */
.L_x_1854:
[----:B------:R-:W5:Y:S01]  /*4980*/  SYNCS.PHASECHK.TRANS64.TRYWAIT P0, [R75+URZ+0x132b0], R76 ;  /* 0x0132b04c4b0075a7 */ /* 0x000f62000800017f */
[----:B------:R-:W-:Y:S04]  /*4990*/  BSSY B0, `(.L_x_1856) ;  /* 0x0000002000007945 */ /* 0x000fe80003800000 */
[----:B-----5:R-:W-:Y:S05]  /*49a0*/  @!P0 BRA `(.L_x_1857) ;  /* 0x0000015400a88947 */ /* 0x020fea0003800000 */
.L_x_2074:
[----:B------:R-:W-:Y:S05]  /*49b0*/  BSYNC B0 ;  /* 0x0000000000007941 */ /* 0x000fea0003800000 */
.L_x_1856:
        /* <DEDUP_REMOVED lines=14> */
[----:B------:R-:W1:Y:S04]  /*4aa0*/  @!P0 LDS.128 R4, [R74+0x6000] ;  /* 0x006000004a048984 */ /* 0x000e680000000c00 */
[----:B-1----:R-:W-:Y:S01]  /*4ab0*/  @!P0 STG.E.128 desc[UR40][R8.64], R4 ;  /* 0x0000000408008986 */ /* 0x002fe2000c101d28 */
[----:B------:R-:W-:-:S13]  /*4ac0*/  ISETP.GE.AND P0, PT, R31, UR4, PT ;  /* 0x000000041f007c0c */ /* 0x000fda000bf06270 */
[----:B------:R-:W1:Y:S04]  /*4ad0*/  @!P0 LDS.128 R4, [R73+0x6000] ;  /* 0x0060000049048984 */ /* 0x000e680000000c00 */
[----:B-1----:R1:W-:Y:S02]  /*4ae0*/  @!P0 STG.E.128 desc[UR40][R8.64+0x20], R4 ;  /* 0x0000200408008986 */ /* 0x0023e4000c101d28 */
.L_x_1859:
[----:B------:R-:W-:Y:S05]  /*4af0*/  BSYNC B0 ;  /* 0x0000000000007941 */ /* 0x000fea0003800000 */
.L_x_1858:
[----:B-1----:R-:W5:Y:S01]  /*4b00*/  LDL.LU R5, [R1+0x14] ;  /* 0x0000140001057983 */ /* 0x002f620000300800 */
[----:B------:R-:W-:Y:S01]  /*4b10*/  VIADD R17, R17, 0x1 ;  /* 0x0000000111117836 */ /* 0x000fe20000000000 */
[----:B------:R-:W-:Y:S01]  /*4b20*/  LOP3.LUT P6, RZ, R23, 0x2, RZ, 0xc0, !PT ;  /* 0x0000000217ff7812 */ /* 0x000fe200078cc0ff */
[----:B0-----:R-:W-:Y:S01]  /*4b30*/  @!P5 VIADD R75, R75, 0x132c0 ;  /* 0x000132c04b4bd836 */ /* 0x001fe20000000000 */
        /* <DEDUP_REMOVED lines=9> */
[----:B------:R-:W-:Y:S02]  /*4bd0*/  SEL R4, RZ, 0x1, P1 ;  /* 0x00000001ff047807 */ /* 0x000fe40000800000 */
[----:B------:R-:W-:Y:S02]  /*4be0*/  PLOP3.LUT P0, PT, PT, PT, PT, 0x8, 0x0 ;  /* 0x000000000000781c */ /* 0x000fe40003f0e170 */
[----:B------:R-:W-:Y:S01]  /*4bf0*/  SEL R17, R17, RZ, P1 ;  /* 0x000000ff11117207 */ /* 0x000fe20000800000 */
[----:B------:R1:W-:Y:S01]  /*4c00*/  @!P5 SYNCS.ARRIVE.TRANS64.RED.A1T0 RZ, [R75+URZ], RZ ;  /* 0x000000ff4bffd9a7 */ /* 0x0003e2000810043f */
[----:B-----5:R-:W-:-:S05]  /*4c10*/  LOP3.LUT R5, R5, R4, RZ, 0x3c, !PT ;  /* 0x0000000405057212 */ /* 0x020fca00078e3cff */
[----:B------:R1:W-:Y:S01]  /*4c20*/  STL [R1+0x14], R5 ;  /* 0x0000140501007387 */ /* 0x0003e20000100800 */
[----:B------:R-:W-:Y:S05]  /*4c30*/  @P6 BRA `(.L_x_1860) ;  /* 0xffffffd4007c6947 */ /* 0x000fea000383ffff */
.L_x_1826:
[----:B0-----:R-:W2:Y:S01]  /*4c40*/  LDL R8, [R1+0xc] ;  /* 0x00000c0001087983 */ /* 0x001ea20000100800 */
[----:B------:R-:W0:Y:S03]  /*4c50*/  LDC R0, c[0x0][0x428] ;  /* 0x00010a00ff007b82 */ /* 0x000e260000000800 */
[----:B------:R-:W2:Y:S04]  /*4c60*/  LDL R7, [R1+0x20] ;  /* 0x0000200001077983 */ /* 0x000ea80000100800 */
[----:B------:R-:W2:Y:S04]  /*4c70*/  LDL R6, [R1+0x4] ;  /* 0x0000040001067983 */ /* 0x000ea80000100800 */
[----:B------:R-:W2:Y:S01]  /*4c80*/  LDL.LU R4, [R1+0x8] ;  /* 0x0000080001047983 */ /* 0x000ea20000300800 */
[----:B------:R-:W-:Y:S01]  /*4c90*/  BSSY B0, `(.L_x_1861) ;  /* 0x0000026000007945 */ /* 0x000fe20003800000 */
[----:B------:R-:W-:Y:S01]  /*4ca0*/  PLOP3.LUT P1, PT, PT, PT, PT, 0x80, 0x0 ;  /* 0x000000000000781c */ /* 0x000fe20003f2f070 */
[----:B------:R-:W-:Y:S01]  /*4cb0*/  IMAD.MOV.U32 R55, RZ, RZ, RZ ;  /* 0x000000ffff377224 */ /* 0x000fe200078e00ff */
[----:B------:R-:W-:-:S02]  /*4cc0*/  CS2R R10, SRZ ;  /* 0x00000000000a7805 */ /* 0x000fc4000001ff00 */
[----:B---3--:R-:W-:Y:S02]  /*4cd0*/  CS2R R12, SRZ ;  /* 0x00000000000c7805 */ /* 0x008fe4000001ff00 */
[----:B------:R-:W-:Y:S02]  /*4ce0*/  CS2R R14, SRZ ;  /* 0x00000000000e7805 */ /* 0x000fe4000001ff00 */
[----:B------:R-:W-:Y:S02]  /*4cf0*/  CS2R R20, SRZ ;  /* 0x0000000000147805 */ /* 0x000fe4000001ff00 */
[----:B--2-4-:R-:W-:Y:S02]  /*4d00*/  CS2R R24, SRZ ;  /* 0x0000000000187805 */ /* 0x014fe4000001ff00 */
[----:B------:R-:W-:Y:S02]  /*4d10*/  CS2R R32, SRZ ;  /* 0x0000000000207805 */ /* 0x000fe4000001ff00 */
[----:B------:R-:W-:Y:S01]  /*4d20*/  CS2R R26, SRZ ;  /* 0x00000000001a7805 */ /* 0x000fe2000001ff00 */
[----:B------:R-:W-:Y:S01]  /*4d30*/  IMAD.MOV.U32 R29, RZ, RZ, RZ ;  /* 0x000000ffff1d7224 */ /* 0x000fe200078e00ff */
[----:B------:R-:W-:-:S02]  /*4d40*/  CS2R R56, SRZ ;  /* 0x0000000000387805 */ /* 0x000fc4000001ff00 */
[----:B0-----:R-:W-:Y:S02]  /*4d50*/  ISETP.NE.AND P2, PT, R0, 0x1, PT ;  /* 0x000000010000780c */ /* 0x001fe40003f45270 */
[----:B------:R-:W-:Y:S01]  /*4d60*/  CS2R R30, SRZ ;  /* 0x00000000001e7805 */ /* 0x000fe2000001ff00 */
[----:B------:R-:W-:Y:S01]  /*4d70*/  IMAD.MOV.U32 R58, RZ, RZ, RZ ;  /* 0x000000ffff3a7224 */ /* 0x000fe200078e00ff */
[----:B------:R-:W-:Y:S01]  /*4d80*/  CS2R R36, SRZ ;  /* 0x0000000000247805 */ /* 0x000fe2000001ff00 */
[----:B------:R-:W-:Y:S01]  /*4d90*/  IMAD.MOV.U32 R60, RZ, RZ, RZ ;  /* 0x000000ffff3c7224 */ /* 0x000fe200078e00ff */
[----:B------:R-:W-:-:S07]  /*4da0*/  MOV R40, RZ ;  /* 0x000000ff00287202 */ /* 0x000fce0000000f00 */
[----:B------:R-:W0:Y:S08]  /*4db0*/  @P2 LDC R2, c[0x0][0x42c] ;  /* 0x00010b00ff022b82 */ /* 0x000e300000000800 */
[----:B-1----:R-:W1:Y:S01]  /*4dc0*/  @P2 LDC R5, c[0x0][0x430] ;  /* 0x00010c00ff052b82 */ /* 0x002e620000000800 */
[----:B------:R-:W-:Y:S02]  /*4dd0*/  IADD3 R0, R7, 0x15f, -R8 ;  /* 0x0000015f07007810 */ /* 0x000fe40007ffe808 */
[----:B------:R-:W-:-:S03]  /*4de0*/  CS2R R8, SRZ ;  /* 0x0000000000087805 */ /* 0x000fc6000001ff00 */
[----:B------:R-:W-:Y:S01]  /*4df0*/  IMAD R0, R6, 0xc0, R0 ;  /* 0x000000c006007824 */ /* 0x000fe200078e0200 */
[----:B------:R-:W-:Y:S01]  /*4e00*/  CS2R R6, SRZ ;  /* 0x0000000000067805 */ /* 0x000fe2000001ff00 */
[----:B0-----:R-:W-:-:S04]  /*4e10*/  @P2 IMAD.HI.U32 R2, R4, R2, RZ ;  /* 0x0000000204022227 */ /* 0x001fc800078e00ff */
[----:B------:R-:W-:Y:S01]  /*4e20*/  IMAD.MOV.U32 R34, RZ, RZ, R4 ;  /* 0x000000ffff227224 */ /* 0x000fe200078e0004 */
[----:B-1----:R-:W-:Y:S01]  /*4e30*/  @P2 SHF.R.U32.HI R34, RZ, R5, R2 ;  /* 0x00000005ff222219 */ /* 0x002fe20000011602 */
[----:B------:R-:W-:-:S04]  /*4e40*/  IMAD.HI R0, R0, 0x66666667, RZ ;  /* 0x6666666700007827 */ /* 0x000fc800078e02ff */
[----:B------:R0:W-:Y:S01]  /*4e50*/  STL [R1+0x8], R34 ;  /* 0x0000082201007387 */ /* 0x0001e20000100800 */
[----:B------:R-:W-:-:S04]  /*4e60*/  SHF.R.U32.HI R3, RZ, 0x1f, R0 ;  /* 0x0000001fff037819 */ /* 0x000fc80000011600 */
[----:B------:R-:W-:Y:S01]  /*4e70*/  LEA.HI.SX32 R3, R0, R3, 0x1a ;  /* 0x0000000300037211 */ /* 0x000fe200078fd2ff */
[----:B------:R-:W-:-:S03]  /*4e80*/  IMAD.MOV.U32 R0, RZ, RZ, RZ ;  /* 0x000000ffff007224 */ /* 0x000fc600078e00ff */
[----:B------:R-:W-:Y:S02]  /*4e90*/  VIMNMX R104, R104, R3, PT ;  /* 0x0000000368687248 */ /* 0x000fe40003fe0100 */
[----:B------:R-:W-:Y:S02]  /*4ea0*/  CS2R R2, SRZ ;  /* 0x0000000000027805 */ /* 0x000fe4000001ff00 */
[----:B------:R-:W-:Y:S01]  /*4eb0*/  ISETP.GE.AND P2, PT, R104, 0x1, PT ;  /* 0x000000016800780c */ /* 0x000fe20003f46270 */
[----:B0-----:R-:W-:-:S12]  /*4ec0*/  @P0 BRA `(.L_x_1862) ;  /* 0x0000000000080947 */ /* 0x001fd80003800000 */
[----:B------:R-:W0:Y:S02]  /*4ed0*/  FENCE.VIEW.ASYNC.G ;  /* 0x00000000000073c6 */ /* 0x000e240000000100 */
[----:B0-----:R-:W-:Y:S06]  /*4ee0*/  BAR.ARV 0xc, 0x200 ;  /* 0x0308000000007b1d */ /* 0x001fec0000002000 */
.L_x_1862:
[----:B------:R-:W-:Y:S05]  /*4ef0*/  BSYNC B0 ;  /* 0x0000000000007941 */ /* 0x000fea0003800000 */
.L_x_1861:
[----:B------:R-:W-:Y:S02]  /*4f00*/  IMAD.MOV.U32 R59, RZ, RZ, RZ ;  /* 0x000000ffff3b7224 */ /* 0x000fe400078e00ff */
[----:B------:R-:W-:Y:S01]  /*4f10*/  IMAD.MOV.U32 R62, RZ, RZ, RZ ;  /* 0x000000ffff3e7224 */ /* 0x000fe200078e00ff */
[----:B------:R-:W-:Y:S06]  /*4f20*/  @!P2 BRA `(.L_x_1863) ;  /* 0x000000dc0068a947 */ /* 0x000fec0003800000 */
[----:B------:R-:W0:Y:S01]  /*4f30*/  S2R R4, SR_TID.X ;  /* 0x0000000000047919 */ /* 0x000e220000002100 */
[----:B------:R-:W-:Y:S01]  /*4f40*/  VIADD R24, R16, 0xb000 ;  /* 0x0000b00010187836 */ /* 0x000fe20000000000 */
[----:B------:R-:W-:Y:S04]  /*4f50*/  BSSY B6, `(.L_x_1864) ;  /* 0x000001e000067945 */ /* 0x000fe80003800000 */
[----:B------:R-:W-:Y:S01]  /*4f60*/  LOP3.LUT P0, RZ, R24, 0x9f, RZ, 0xc0, !PT ;  /* 0x0000009f18ff7812 */ /* 0x000fe2000780c0ff */
[----:B0-----:R-:W-:-:S05]  /*4f70*/  VIADD R5, R4, 0xffffff80 ;  /* 0xffffff8004057836 */ /* 0x001fca0000000000 */
[----:B------:R-:W-:-:S04]  /*4f80*/  SHF.R.S32.HI R4, RZ, 0x1f, R5 ;  /* 0x0000001fff047819 */ /* 0x000fc80000011405 */
[----:B------:R-:W-:-:S04]  /*4f90*/  LEA.HI R4, R4, R5, RZ, 0x7 ;  /* 0x0000000504047211 */ /* 0x000fc800078f38ff */
[----:B------:R-:W-:-:S05]  /*4fa0*/  SHF.R.S32.HI R4, RZ, 0x7, R4 ;  /* 0x00000007ff047819 */ /* 0x000fca0000011404 */
        /* <DEDUP_REMOVED lines=24> */
.L_x_1865:
[----:B------:R-:W-:Y:S05]  /*5130*/  BSYNC B6 ;  /* 0x0000000000067941 */ /* 0x000fea0003800000 */
.L_x_1864:
        /* <DEDUP_REMOVED lines=10> */
[----:B------:R-:W0:Y:S08]  /*51e0*/  @P1 LDC.64 R10, c[0x0][0x9b8] ;  /* 0x00026e00ff0a1b82 */ /* 0x000e300000000a00 */
[----:B------:R-:W1:Y:S08]  /*51f0*/  @P0 LDC.64 R12, c[0x0][0x9b0] ;  /* 0x00026c00ff0c0b82 */ /* 0x000e700000000a00 */
[----:B------:R-:W4:Y:S01]  /*5200*/  @P1 LDC.64 R14, c[0x0][0x9c0] ;  /* 0x00027000ff0e1b82 */ /* 0x000f220000000a00 */
[----:B--2---:R-:W-:-:S02]  /*5210*/  @P0 IMAD R0, R2, R8, RZ ;  /* 0x0000000802000224 */ /* 0x004fc400078e02ff */
[----:B0-----:R-:W-:Y:S02]  /*5220*/  @P1 IMAD R4, R2, R10, RZ ;  /* 0x0000000a02041224 */ /* 0x001fe400078e02ff */
[C---:B---3--:R-:W-:Y:S02]  /*5230*/  @P0 IMAD R9, R20.reuse, R9, R0 ;  /* 0x0000000914090224 */ /* 0x048fe400078e0200 */
[----:B------:R-:W-:-:S04]  /*5240*/  @P0 IMAD.WIDE.U32 R2, R20, R8, RZ ;  /* 0x0000000814020225 */ /* 0x000fc800078e00ff */
[----:B------:R-:W-:Y:S01]  /*5250*/  @P0 IMAD.IADD R3, R3, 0x1, R9 ;  /* 0x0000000103030824 */ /* 0x000fe200078e0209 */
[----:B------:R-:W-:Y:S01]  /*5260*/  @P1 SHF.R.S32.HI R9, RZ, 0x1f, R34 ;  /* 0x0000001fff091819 */ /* 0x000fe20000011422 */
[C---:B------:R-:W-:Y:S02]  /*5270*/  @P1 IMAD R11, R20.reuse, R11, R4 ;  /* 0x0000000b140b1224 */ /* 0x040fe400078e0204 */
[----:B------:R-:W-:-:S04]  /*5280*/  @P1 IMAD.WIDE.U32 R4, R20, R10, RZ ;  /* 0x0000000a14041225 */ /* 0x000fc800078e00ff */
[----:B-1----:R-:W-:Y:S02]  /*5290*/  @P0 IMAD R0, R7, R12, RZ ;  /* 0x0000000c07000224 */ /* 0x002fe400078e02ff */
[----:B----4-:R-:W-:Y:S02]  /*52a0*/  @P1 IMAD R6, R9, R14, RZ ;  /* 0x0000000e09061224 */ /* 0x010fe400078e02ff */
        /* <DEDUP_REMOVED lines=31> */
.L_x_1869:
[----:B-1----:R1:W2:Y:S02]  /*54a0*/  SYNCS.PHASECHK.TRANS64.TRYWAIT P0, [R16+URZ+0x13200], R3 ;  /* 0x01320003100075a7 */ /* 0x0022a4000800017f */
[----:B--2---:R-:W-:Y:S05]  /*54b0*/  @!P0 NANOSLEEP.SYNCS 0x989680 ;  /* 0x009896800000895d */ /* 0x004fea0003900000 */
[----:B------:R-:W2:Y:S02]  /*54c0*/  @!P0 SYNCS.PHASECHK.TRANS64 P0, [R16+URZ+0x13200], R3 ;  /* 0x01320003100085a7 */ /* 0x000ea4000800007f */
[----:B--2---:R-:W-:Y:S05]  /*54d0*/  @!P0 BRA `(.L_x_1869) ;  /* 0xfffffffc00f08947 */ /* 0x004fea000383ffff */
.L_x_1868:
[----:B------:R-:W-:Y:S05]  /*54e0*/  BSYNC B0 ;  /* 0x0000000000007941 */ /* 0x000fea0003800000 */
.L_x_1867:
[----:B------:R-:W-:Y:S05]  /*54f0*/  BRA `(.L_x_1870) ;  /* 0x0000002c00707947 */ /* 0x000fea0003800000 */
.L_x_1866:
[----:B------:R-:W0:Y:S01]  /*5500*/  S2R R3, SR_TID.X ;  /* 0x0000000000037919 */ /* 0x000e220000002100 */
[----:B------:R-:W-:Y:S01]  /*5510*/  LOP3.LUT P0, RZ, R24, 0x1bf, RZ, 0xc0, !PT ;  /* 0x000001bf18ff7812 */ /* 0x000fe2000780c0ff */
[----:B------:R-:W-:Y:S01]  /*5520*/  ULDC.64 UR4, c[0x0][0x3d8] ;  /* 0x0000f60000047ab9 */ /* 0x000fe20000000a00 */
[----:B-----5:R-:W-:Y:S01]  /*5530*/  SHF.R.S32.HI R0, RZ, 0x1f, R28 ;  /* 0x0000001fff007819 */ /* 0x020fe2000001141c */
[----:B------:R-:W-:Y:S01]  /*5540*/  ULDC.64 UR6, c[0x0][0x3e8] ;  /* 0x0000fa0000067ab9 */ /* 0x000fe20000000a00 */
[C---:B------:R-:W-:Y:S01]  /*5550*/  IMAD.WIDE.U32 R30, R28.reuse, UR4, RZ ;  /* 0x000000041c1e7c25 */ /* 0x040fe2000f8e00ff */
[----:B------:R-:W-:Y:S03]  /*5560*/  BSSY B6, `(.L_x_1871) ;  /* 0x000001f000067945 */ /* 0x000fe60003800000 */
[----:B------:R-:W-:Y:S01]  /*5570*/  IMAD.WIDE.U32 R32, R28, UR6, RZ ;  /* 0x000000061c207c25 */ /* 0x000fe2000f8e00ff */
[----:B0-----:R-:W-:-:S03]  /*5580*/  IADD3 R5, R3, -0x80, RZ ;  /* 0xffffff8003057810 */ /* 0x001fc60007ffe0ff */
[----:B------:R-:W-:Y:S01]  /*5590*/  IMAD R3, R0, UR4, RZ ;  /* 0x0000000400037c24 */ /* 0x000fe2000f8e02ff */
[----:B------:R-:W-:-:S03]  /*55a0*/  LEA.HI R4, R5, R5, RZ, 0x1 ;  /* 0x0000000505047211 */ /* 0x000fc600078f08ff */
[----:B------:R-:W-:Y:S01]  /*55b0*/  IMAD R3, R28, UR5, R3 ;  /* 0x000000051c037c24 */ /* 0x000fe2000f8e0203 */
[----:B------:R-:W-:-:S03]  /*55c0*/  LOP3.LUT R4, R4, 0xfffffffe, RZ, 0xc0, !PT ;  /* 0xfffffffe04047812 */ /* 0x000fc600078ec0ff */
[----:B------:R-:W-:Y:S02]  /*55d0*/  IMAD.IADD R39, R3, 0x1, R31 ;  /* 0x0000000103277824 */ /* 0x000fe400078e021f */
[----:B------:R-:W-:Y:S02]  /*55e0*/  IMAD.IADD R4, R5, 0x1, -R4 ;  /* 0x0000000105047824 */ /* 0x000fe400078e0a04 */
[----:B------:R-:W-:Y:S02]  /*55f0*/  IMAD R5, R0, UR6, RZ ;  /* 0x0000000600057c24 */ /* 0x000fe4000f8e02ff */
[----:B------:R-:W-:Y:S02]  /*5600*/  IMAD.SHL.U32 R24, R4, 0x8, RZ ;  /* 0x0000000804187824 */ /* 0x000fe400078e00ff */
[----:B------:R-:W-:-:S03]  /*5610*/  IMAD R5, R28, UR7, R5 ;  /* 0x000000071c057c24 */ /* 0x000fc6000f8e0205 */
[----:B------:R-:W-:Y:S01]  /*5620*/  SHF.R.S32.HI R25, RZ, 0x1f, R24 ;  /* 0x0000001fff197819 */ /* 0x000fe20000011418 */
        /* <DEDUP_REMOVED lines=18> */
.L_x_1872:
[----:B------:R-:W-:Y:S05]  /*5750*/  BSYNC B6 ;  /* 0x0000000000067941 */ /* 0x000fea0003800000 */
.L_x_1871:
[----:B------:R-:W2:Y:S01]  /*5760*/  LDL R20, [R1+0x4] ;  /* 0x0000040001147983 */ /* 0x000ea20000100800 */
[----:B------:R-:W0:Y:S01]  /*5770*/  LDC.64 R10, c[0x0][0x3d8] ;  /* 0x0000f600ff0a7b82 */ /* 0x000e220000000a00 */
[----:B------:R-:W-:Y:S01]  /*5780*/  ULDC.U8 UR4, c[0x0][0x3f0] ;  /* 0x0000fc0000047ab9 */ /* 0x000fe20000000000 */
[----:B------:R-:W-:Y:S01]  /*5790*/  BSSY B0, `(.L_x_1873) ;  /* 0x00002aa000007945 */ /* 0x000fe20003800000 */
[----:B------:R-:W-:-:S05]  /*57a0*/  ISETP.NE.AND P0, PT, RZ, UR4, PT ;  /* 0x00000004ff007c0c */ /* 0x000fca000bf05270 */
[----:B------:R-:W1:Y:S01]  /*57b0*/  LDC.64 R12, c[0x0][0x3e8] ;  /* 0x0000fa00ff0c7b82 */ /* 0x000e620000000a00 */
[----:B--2---:R-:W-:Y:S01]  /*57c0*/  SHF.R.S32.HI R3, RZ, 0x1f, R20 ;  /* 0x0000001fff037819 */ /* 0x004fe20000011414 */
[----:B0-----:R-:W-:-:S04]  /*57d0*/  IMAD.WIDE.U32 R6, R20, R10, RZ ;  /* 0x0000000a14067225 */ /* 0x001fc800078e00ff */
[C---:B------:R-:W-:Y:S02]  /*57e0*/  IMAD R0, R3.reuse, R10, RZ ;  /* 0x0000000a03007224 */ /* 0x040fe400078e02ff */
[-C--:B-1----:R-:W-:Y:S02]  /*57f0*/  IMAD R8, R3, R12.reuse, RZ ;  /* 0x0000000c03087224 */ /* 0x082fe400078e02ff */
        /* <DEDUP_REMOVED lines=11> */
[----:B------:R-:W-:Y:S01]  /*58b0*/  CS2R R34, SRZ ;  /* 0x0000000000227805 */ /* 0x000fe2000001ff00 */
[----:B------:R-:W-:Y:S02]  /*58c0*/  IMAD.MOV.U32 R38, RZ, RZ, R30 ;  /* 0x000000ffff267224 */ /* 0x000fe400078e001e */
[----:B------:R-:W-:Y:S02]  /*58d0*/  IMAD.MOV.U32 R14, RZ, RZ, R32 ;  /* 0x000000ffff0e7224 */ /* 0x000fe400078e0020 */
[----:B------:R-:W-:Y:S01]  /*58e0*/  IMAD.MOV.U32 R15, RZ, RZ, R37 ;  /* 0x000000ffff0f7224 */ /* 0x000fe200078e0025 */
[----:B0-----:R-:W-:-:S13]  /*58f0*/  ISETP.NE.AND P1, PT, R0, 0x1, PT ;  /* 0x000000010000780c */ /* 0x001fda0003f25270 */
[----:B------:R-:W0:Y:S08]  /*5900*/  @P1 LDC R8, c[0x0][0x42c] ;  /* 0x00010b00ff081b82 */ /* 0x000e300000000800 */
[----:B------:R-:W1:Y:S01]  /*5910*/  @P1 LDC R9, c[0x0][0x430] ;  /* 0x00010c00ff091b82 */ /* 0x000e620000000800 */
[----:B--2---:R-:W-:Y:S01]  /*5920*/  IMAD R0, R20, -0xc0, R21 ;  /* 0xffffff4014007824 */ /* 0x004fe200078e0215 */
[----:B------:R-:W-:-:S04]  /*5930*/  CS2R R20, SRZ ;  /* 0x0000000000147805 */ /* 0x000fc8000001ff00 */
[----:B------:R-:W-:Y:S01]  /*5940*/  VIMNMX R3, R0, 0xc0, PT ;  /* 0x000000c000037848 */ /* 0x000fe20003fe0100 */
[----:B0-----:R-:W-:-:S03]  /*5950*/  @P1 IMAD.HI.U32 R0, R41, R8, RZ ;  /* 0x0000000829001227 */ /* 0x001fc600078e00ff */
[----:B------:R-:W-:Y:S02]  /*5960*/  ISETP.GE.AND P0, PT, R156, R3, PT ;  /* 0x000000039c00720c */ /* 0x000fe40003f06270 */
[----:B-1----:R-:W-:Y:S02]  /*5970*/  @P1 SHF.R.U32.HI R41, RZ, R9, R0 ;  /* 0x00000009ff291219 */ /* 0x002fe40000011600 */
[----:B------:R-:W-:Y:S02]  /*5980*/  CS2R R8, SRZ ;  /* 0x0000000000087805 */ /* 0x000fe4000001ff00 */
[----:B------:R-:W-:-:S07]  /*5990*/  SHF.R.S32.HI R3, RZ, 0x1f, R41 ;  /* 0x0000001fff037819 */ /* 0x000fce0000011429 */
[----:B------:R-:W-:Y:S05]  /*59a0*/  @P0 BRA `(.L_x_1876) ;  /* 0x0000000000840947 */ /* 0x000fea0003800000 */
[----:B------:R-:W-:Y:S01]  /*59b0*/  SHF.R.S32.HI R40, RZ, 0x1f, R156 ;  /* 0x0000001fff287819 */ /* 0x000fe2000001149c */
[-CC-:B------:R-:W-:Y:S01]  /*59c0*/  IMAD.WIDE.U32 R8, R156, R10.reuse, R24.reuse ;  /* 0x0000000a9c087225 */ /* 0x180fe200078e0018 */
[----:B------:R-:W-:Y:S01]  /*59d0*/  ULDC UR4, c[0x0][0x3d4] ;  /* 0x0000f50000047ab9 */ /* 0x000fe20000000800 */
[----:B------:R-:W-:Y:S01]  /*59e0*/  ULDC.64 UR6, c[0x0][0x3c8] ;  /* 0x0000f20000067ab9 */ /* 0x000fe20000000a00 */
[----:B------:R-:W-:Y:S01]  /*59f0*/  ISETP.GE.AND P3, PT, R24, UR4, PT ;  /* 0x0000000418007c0c */ /* 0x000fe2000bf66270 */
[----:B------:R-:W-:Y:S01]  /*5a00*/  IMAD R0, R40, R10, RZ ;  /* 0x0000000a28007224 */ /* 0x000fe200078e02ff */
[----:B------:R-:W-:Y:S01]  /*5a10*/  IADD3 R30, P1, R8, R30, RZ ;  /* 0x0000001e081e7210 */ /* 0x000fe20007f3e0ff */
[-C--:B------:R-:W-:Y:S01]  /*5a20*/  IMAD R5, R40, R12.reuse, RZ ;  /* 0x0000000c28057224 */ /* 0x080fe200078e02ff */
[----:B------:R-:W-:Y:S01]  /*5a30*/  CS2R R34, SRZ ;  /* 0x0000000000227805 */ /* 0x000fe2000001ff00 */
[----:B------:R-:W-:Y:S01]  /*5a40*/  IMAD.WIDE.U32 R20, R156, R12, R24 ;  /* 0x0000000c9c147225 */ /* 0x000fe200078e0018 */
[----:B------:R-:W-:-:S03]  /*5a50*/  CS2R R26, SRZ ;  /* 0x00000000001a7805 */ /* 0x000fc6000001ff00 */
[----:B------:R-:W-:Y:S01]  /*5a60*/  IMAD R0, R156, R11, R0 ;  /* 0x0000000b9c007224 */ /* 0x000fe200078e0200 */
[----:B------:R-:W-:Y:S01]  /*5a70*/  IADD3 R32, P2, R20, R32, RZ ;  /* 0x0000002014207210 */ /* 0x000fe20007f5e0ff */
[----:B------:R-:W-:-:S03]  /*5a80*/  IMAD R5, R156, R13, R5 ;  /* 0x0000000d9c057224 */ /* 0x000fc600078e0205 */
[----:B------:R-:W-:Y:S01]  /*5a90*/  IADD3.X R31, R39, R9, R0, P1, !PT ;  /* 0x00000009271f7210 */ /* 0x000fe20000ffe400 */
[----:B------:R-:W-:Y:S01]  /*5aa0*/  VIADD R0, R24, 0x10 ;  /* 0x0000001018007836 */ /* 0x000fe20000000000 */
[----:B------:R-:W-:Y:S01]  /*5ab0*/  IADD3.X R33, R37, R21, R5, P2, !PT ;  /* 0x0000001525217210 */ /* 0x000fe200017fe405 */
[----:B------:R-:W-:Y:S02]  /*5ac0*/  IMAD R9, R28, 0xc0, RZ ;  /* 0x000000c01c097824 */ /* 0x000fe400078e02ff */
[----:B------:R-:W-:Y:S01]  /*5ad0*/  IMAD.WIDE.U32 R6, R6, 0xc0, R30 ;  /* 0x000000c006067825 */ /* 0x000fe200078e001e */
[----:B------:R-:W-:Y:S01]  /*5ae0*/  ISETP.GE.AND P4, PT, R0, UR4, PT ;  /* 0x0000000400007c0c */ /* 0x000fe2000bf86270 */
[----:B------:R-:W-:Y:S02]  /*5af0*/  ULDC.64 UR4, c[0x0][0x3e0] ;  /* 0x0000f80000047ab9 */ /* 0x000fe40000000a00 */
[----:B------:R-:W-:Y:S01]  /*5b00*/  IMAD.WIDE.U32 R4, R4, 0xc0, R32 ;  /* 0x000000c004047825 */ /* 0x000fe200078e0020 */
[----:B------:R-:W-:-:S03]  /*5b10*/  IADD3 R6, P1, R6, UR6, RZ ;  /* 0x0000000606067c10 */ /* 0x000fc6000ff3e0ff */
[----:B------:R-:W-:Y:S01]  /*5b20*/  IMAD R21, R36, 0xc0, RZ ;  /* 0x000000c024157824 */ /* 0x000fe200078e02ff */
[----:B------:R-:W-:Y:S02]  /*5b30*/  IADD3 R4, P2, R4, UR4, RZ ;  /* 0x0000000404047c10 */ /* 0x000fe4000ff5e0ff */
[----:B------:R-:W-:Y:S02]  /*5b40*/  IADD3.X R7, R7, UR7, R9, P1, !PT ;  /* 0x0000000707077c10 */ /* 0x000fe40008ffe409 */
[----:B------:R-:W-:Y:S02]  /*5b50*/  CS2R R8, SRZ ;  /* 0x0000000000087805 */ /* 0x000fe4000001ff00 */
[----:B------:R-:W-:Y:S02]  /*5b60*/  IADD3.X R5, R5, UR5, R21, P2, !PT ;  /* 0x0000000505057c10 */ /* 0x000fe400097fe415 */
[----:B------:R-:W-:Y:S01]  /*5b70*/  CS2R R20, SRZ ;  /* 0x0000000000147805 */ /* 0x000fe2000001ff00 */
[----:B------:R0:W5:Y:S04]  /*5b80*/  @!P3 LDG.E.64 R34, desc[UR40][R6.64] ;  /* 0x000000280622b981 */ /* 0x000168000c1e1b00 */
[----:B------:R0:W5:Y:S04]  /*5b90*/  @!P4 LDG.E.64 R8, desc[UR40][R6.64+0x10] ;  /* 0x000010280608c981 */ /* 0x000168000c1e1b00 */
[----:B------:R0:W5:Y:S04]  /*5ba0*/  @!P3 LDG.E.64 R26, desc[UR40][R4.64] ;  /* 0x00000028041ab981 */ /* 0x000168000c1e1b00 */
[----:B------:R0:W5:Y:S02]  /*5bb0*/  @!P4 LDG.E.64 R20, desc[UR40][R4.64+0x10] ;  /* 0x000010280414c981 */ /* 0x000164000c1e1b00 */
.L_x_1876:
[----:B------:R-:W-:Y:S05]  /*5bc0*/  BSYNC B1 ;  /* 0x0000000000017941 */ /* 0x000fea0003800000 */
.L_x_1875:
[----:B0-----:R-:W2:Y:S01]  /*5bd0*/  LDL R7, [R1+0x54] ;  /* 0x0000540001077983 */ /* 0x001ea20000100800 */
[-C--:B------:R-:W-:Y:S01]  /*5be0*/  IMAD.WIDE.U32 R4, R41, R10.reuse, R38 ;  /* 0x0000000a29047225 */ /* 0x080fe200078e0026 */
        /* <DEDUP_REMOVED lines=13> */
[----:B------:R-:W-:-:S04]  /*5cc0*/  LOP3.LUT R6, R6, 0xfffffffe, RZ, 0xc0, !PT ;  /* 0xfffffffe06067812 */ /* 0x000fc800078ec0ff */
[----:B------:R-:W-:-:S04]  /*5cd0*/  IADD3 R6, R7, -R6, RZ ;  /* 0x8000000607067210 */ /* 0x000fc80007ffe0ff */
[----:B------:R-:W-:Y:S01]  /*5ce0*/  SHF.L.U32 R5, R6, 0x1f, RZ ;  /* 0x0000001f06057819 */ /* 0x000fe200000006ff */
[----:B------:R-:W-:Y:S06]  /*5cf0*/  BRA.DIV UR4, `(.L_x_1877) ;  /* 0x0000014204e87947 */ /* 0x000fec000b800000 */
.L_x_2077:
[----:B------:R-:W-:-:S03]  /*5d00*/  UMOV UR4, 0xffffffff ;  /* 0xffffffff00047882 */ /* 0x000fc60000000000 */
[----:B------:R-:W-:Y:S05]  /*5d10*/  BRA.DIV UR4, `(.L_x_1878) ;  /* 0x0000014604047947 */ /* 0x000fea000b800000 */
.L_x_2080:
[----:B------:R-:W-:-:S03]  /*5d20*/  UMOV UR4, 0xffffffff ;  /* 0xffffffff00047882 */ /* 0x000fc60000000000 */
[----:B------:R-:W-:Y:S05]  /*5d30*/  BRA.DIV UR4, `(.L_x_1879) ;  /* 0x0000014604247947 */ /* 0x000fea000b800000 */
.L_x_2083:
[----:B------:R-:W-:-:S03]  /*5d40*/  UMOV UR4, 0xffffffff ;  /* 0xffffffff00047882 */ /* 0x000fc60000000000 */
[----:B------:R-:W-:Y:S05]  /*5d50*/  BRA.DIV UR4, `(.L_x_1880) ;  /* 0x0000014604447947 */ /* 0x000fea000b800000 */
.L_x_2086:
[----:B------:R-:W0:Y:S01]  /*5d60*/  SYNCS.PHASECHK.TRANS64.TRYWAIT P1, [R16+URZ+0x13200], R5 ;  /* 0x01320005100075a7 */ /* 0x000e22000802017f */
[----:B------:R-:W-:Y:S04]  /*5d70*/  BSSY B1, `(.L_x_1881) ;  /* 0x0000002000017945 */ /* 0x000fe80003800000 */
[----:B0-----:R-:W-:Y:S05]  /*5d80*/  @!P1 BRA `(.L_x_1882) ;  /* 0x0000014400609947 */ /* 0x001fea0003800000 */
.L_x_2087:
[----:B------:R-:W-:Y:S05]  /*5d90*/  BSYNC B1 ;  /* 0x0000000000017941 */ /* 0x000fea0003800000 */
.L_x_1881:
        /* <DEDUP_REMOVED lines=127> */
.L_x_1885:
[----:B------:R-:W-:Y:S05]  /*6590*/  BSYNC B1 ;  /* 0x0000000000017941 */ /* 0x000fea0003800000 */
.L_x_1884:
        /* <DEDUP_REMOVED lines=10> */
[----:B------:R-:W-:Y:S02]  /*6640*/  SHF.R.U32.HI R10, RZ, 0x8, R8 ;  /* 0x00000008ff0a7819 */ /* 0x000fe40000011608 */
[----:B------:R-:W-:Y:S02]  /*6650*/  LOP3.LUT R15, R13, 0xff, RZ, 0xc0, !PT ;  /* 0x000000ff0d0f7812 */ /* 0x000fe400078ec0ff */
[----:B------:R-:W-:Y:S02]  /*6660*/  PRMT R13, R12, 0x7604, R11 ;  /* 0x000076040c0d7816 */ /* 0x000fe4000000000b */
[----:B------:R-:W-:-:S02]  /*6670*/  PRMT R25, R25, 0x7604, R24 ;  /* 0x0000760419197816 */ /* 0x000fc40000000018 */
[----:B------:R-:W-:Y:S02]  /*6680*/  SHF.R.U32.HI R12, RZ, 0x10, R9 ;  /* 0x00000010ff0c7819 */ /* 0x000fe40000011609 */
[----:B------:R-:W-:Y:S02]  /*6690*/  SHF.R.U32.HI R24, RZ, 0x10, R21 ;  /* 0x00000010ff187819 */ /* 0x000fe40000011615 */
[----:B------:R-:W-:Y:S02]  /*66a0*/  LOP3.LUT R10, R10, 0xff, RZ, 0xc0, !PT ;  /* 0x000000ff0a0a7812 */ /* 0x000fe400078ec0ff */
[----:B------:R-:W-:Y:S02]  /*66b0*/  LOP3.LUT R12, R12, 0xff, RZ, 0xc0, !PT ;  /* 0x000000ff0c0c7812 */ /* 0x000fe400078ec0ff */
[----:B------:R-:W-:Y:S02]  /*66c0*/  LOP3.LUT R24, R24, 0xff, RZ, 0xc0, !PT ;  /* 0x000000ff18187812 */ /* 0x000fe400078ec0ff */
[----:B------:R-:W-:-:S02]  /*66d0*/  LOP3.LUT R14, R20, 0xff, RZ, 0xc0, !PT ;  /* 0x000000ff140e7812 */ /* 0x000fc400078ec0ff */
[----:B------:R-:W-:Y:S02]  /*66e0*/  SHF.R.U32.HI R11, RZ, 0x10, R20 ;  /* 0x00000010ff0b7819 */ /* 0x000fe40000011614 */
[----:B------:R-:W-:Y:S02]  /*66f0*/  PRMT R13, R12, 0x7054, R13 ;  /* 0x000070540c0d7816 */ /* 0x000fe4000000000d */
[----:B------:R-:W-:Y:S02]  /*6700*/  PRMT R25, R24, 0x7054, R25 ;  /* 0x0000705418197816 */ /* 0x000fe40000000019 */
[----:B------:R-:W-:Y:S02]  /*6710*/  PRMT R15, R15, 0x7604, R14 ;  /* 0x000076040f0f7816 */ /* 0x000fe4000000000e */
[----:B------:R-:W-:Y:S02]  /*6720*/  LOP3.LUT R14, R11, 0xff, RZ, 0xc0, !PT ;  /* 0x000000ff0b0e7812 */ /* 0x000fe400078ec0ff */
[----:B------:R-:W-:-:S02]  /*6730*/  LOP3.LUT R25, R25, 0xff000000, R21, 0xf8, !PT ;  /* 0xff00000019197812 */ /* 0x000fc400078ef815 */
[----:B------:R-:W-:Y:S02]  /*6740*/  LOP3.LUT R13, R13, 0xff000000, R9, 0xf8, !PT ;  /* 0xff0000000d0d7812 */ /* 0x000fe400078ef809 */
[----:B------:R-:W-:Y:S02]  /*6750*/  PRMT R15, R14, 0x7054, R15 ;  /* 0x000070540e0f7816 */ /* 0x000fe4000000000f */
[----:B------:R-:W-:Y:S02]  /*6760*/  F2FP.F16.E4M3.UNPACK_B R21, R25 ;  /* 0x00000019ff15723e */ /* 0x000fe400020006ff */
[----:B------:R-:W-:Y:S02]  /*6770*/  F2FP.F16.E4M3.UNPACK_B R14, R13 ;  /* 0x0000000dff0e723e */ /* 0x000fe400020006ff */
[----:B------:R-:W-:Y:S01]  /*6780*/  LOP3.LUT R20, R15, 0xff000000, R20, 0xf8, !PT ;  /* 0xff0000000f147812 */ /* 0x000fe200078ef814 */
[--C-:B------:R-:W-:Y:S01]  /*6790*/  HADD2.F32 R24, -RZ, R21.reuse.H1_H1 ;  /* 0x30000015ff187230 */ /* 0x100fe20000004100 */
[----:B------:R-:W-:Y:S01]  /*67a0*/  F2FP.F16.E4M3.UNPACK_B R25, R25.H1 ;  /* 0x00000019ff19723e */ /* 0x000fe200030006ff */
[----:B------:R-:W-:Y:S01]  /*67b0*/  HADD2.F32 R15, -RZ, R14.H1_H1 ;  /* 0x3000000eff0f7230 */ /* 0x000fe20000004100 */
[----:B------:R-:W-:Y:S01]  /*67c0*/  F2FP.F16.E4M3.UNPACK_B R13, R13.H1 ;  /* 0x0000000dff0d723e */ /* 0x000fe200030006ff */
[----:B------:R-:W-:-:S02]  /*67d0*/  HADD2.F32 R21, -RZ, R21.H0_H0 ;  /* 0x20000015ff157230 */ /* 0x000fc40000004100 */
[----:B------:R-:W-:Y:S01]  /*67e0*/  HADD2.F32 R14, -RZ, R14.H0_H0 ;  /* 0x2000000eff0e7230 */ /* 0x000fe20000004100 */
[----:B--2---:R-:W-:Y:S01]  /*67f0*/  LOP3.LUT P0, RZ, R0, 0x2, RZ, 0xc0, !PT ;  /* 0x0000000200ff7812 */ /* 0x004fe2000780c0ff */
[----:B------:R-:W-:-:S12]  /*6800*/  VIADD R0, R3, 0x20 ;  /* 0x0000002003007836 */ /* 0x000fd80000000000 */
[----:B------:R-:W-:Y:S01]  /*6810*/  @P0 VIADD R0, R3, 0xffffffe0 ;  /* 0xffffffe003000836 */ /* 0x000fe20000000000 */
[----:B------:R-:W-:-:S04]  /*6820*/  LOP3.LUT R3, R8, 0xff, RZ, 0xc0, !PT ;  /* 0x000000ff08037812 */ /* 0x000fc800078ec0ff */
[----:B0-----:R-:W0:Y:S01]  /*6830*/  LDS.128 R4, [R0+0xb000] ;  /* 0x00b0000000047984 */ /* 0x001e220000000c00 */
[----:B------:R-:W-:Y:S02]  /*6840*/  PRMT R10, R10, 0x7604, R3 ;  /* 0x000076040a0a7816 */ /* 0x000fe40000000003 */
[----:B------:R-:W-:-:S04]  /*6850*/  SHF.R.U32.HI R3, RZ, 0x10, R8 ;  /* 0x00000010ff037819 */ /* 0x000fc80000011608 */
[----:B------:R-:W-:-:S04]  /*6860*/  LOP3.LUT R3, R3, 0xff, RZ, 0xc0, !PT ;  /* 0x000000ff03037812 */ /* 0x000fc800078ec0ff */
[----:B------:R-:W-:-:S04]  /*6870*/  PRMT R11, R3, 0x7054, R10 ;  /* 0x00007054030b7816 */ /* 0x000fc8000000000a */
[----:B------:R-:W-:Y:S02]  /*6880*/  LOP3.LUT R12, R11, 0xff000000, R8, 0xf8, !PT ;  /* 0xff0000000b0c7812 */ /* 0x000fe400078ef808 */
[-C--:B0-----:R-:W-:Y:S02]  /*6890*/  F2FP.F16.E4M3.UNPACK_B R3, R6.reuse.H1 ;  /* 0x00000006ff03723e */ /* 0x081fe400030006ff */
        /* <DEDUP_REMOVED lines=81> */
.L_x_1874:
[----:B------:R-:W2:Y:S01]  /*6db0*/  LDL R5, [R1+0xc] ;  /* 0x00000c0001057983 */ /* 0x000ea20000100800 */
[----:B------:R-:W-:Y:S01]  /*6dc0*/  SHF.R.S32.HI R3, RZ, 0x1f, R156 ;  /* 0x0000001fff037819 */ /* 0x000fe2000001149c */
[----:B------:R-:W0:Y:S02]  /*6dd0*/  LDC R41, c[0x0][0x3d4] ;  /* 0x0000f500ff297b82 */ /* 0x000e240000000800 */
[----:B------:R-:W2:Y:S01]  /*6de0*/  LDL R35, [R1+0x4] ;  /* 0x0000040001237983 */ /* 0x000ea20000100800 */
[----:B------:R-:W-:-:S03]  /*6df0*/  SHF.R.S32.HI R9, RZ, 0x1f, R18 ;  /* 0x0000001fff097819 */ /* 0x000fc60000011412 */
[----:B------:R-:W3:Y:S01]  /*6e00*/  LDL R34, [R1+0x54] ;  /* 0x0000540001227983 */ /* 0x000ee20000100800 */
[----:B------:R-:W-:Y:S01]  /*6e10*/  IMAD.MOV.U32 R8, RZ, RZ, R18 ;  /* 0x000000ffff087224 */ /* 0x000fe200078e0012 */
[----:B------:R-:W-:Y:S01]  /*6e20*/  ULDC.64 UR4, c[0x0][0x3c8] ;  /* 0x0000f20000047ab9 */ /* 0x000fe20000000a00 */
[-C--:B------:R-:W-:Y:S01]  /*6e30*/  IMAD R0, R3, R10.reuse, RZ ;  /* 0x0000000a03007224 */ /* 0x080fe200078e02ff */
[----:B------:R-:W-:Y:S01]  /*6e40*/  ULDC.64 UR6, c[0x0][0x3e0] ;  /* 0x0000f80000067ab9 */ /* 0x000fe20000000a00 */
[----:B------:R-:W-:-:S04]  /*6e50*/  IMAD.WIDE.U32 R14, R156, R10, R8 ;  /* 0x0000000a9c0e7225 */ /* 0x000fc800078e0008 */
[-C--:B------:R-:W-:Y:S02]  /*6e60*/  IMAD R3, R3, R12.reuse, RZ ;  /* 0x0000000c03037224 */ /* 0x080fe400078e02ff */
[----:B------:R-:W-:Y:S01]  /*6e70*/  IMAD.WIDE.U32 R20, R156, R12, R8 ;  /* 0x0000000c9c147225 */ /* 0x000fe200078e0008 */
[----:B------:R-:W-:-:S03]  /*6e80*/  IADD3 R8, P0, R14, R30, RZ ;  /* 0x0000001e0e087210 */ /* 0x000fc60007f1e0ff */
[----:B------:R-:W-:Y:S01]  /*6e90*/  IMAD R0, R156, R11, R0 ;  /* 0x0000000b9c007224 */ /* 0x000fe200078e0200 */
[----:B------:R-:W-:Y:S01]  /*6ea0*/  IADD3 R14, P1, R20, R32, RZ ;  /* 0x00000020140e7210 */ /* 0x000fe20007f3e0ff */
[----:B------:R-:W-:-:S03]  /*6eb0*/  IMAD R3, R156, R13, R3 ;  /* 0x0000000d9c037224 */ /* 0x000fc600078e0203 */
[----:B------:R-:W-:Y:S02]  /*6ec0*/  IADD3.X R9, R39, R0, R15, P0, !PT ;  /* 0x0000000027097210 */ /* 0x000fe400007fe40f */
[----:B------:R-:W1:Y:S01]  /*6ed0*/  LDC R0, c[0x0][0x428] ;  /* 0x00010a00ff007b82 */ /* 0x000e620000000800 */
[----:B------:R-:W-:Y:S01]  /*6ee0*/  IADD3.X R15, R37, R3, R21, P1, !PT ;  /* 0x00000003250f7210 */ /* 0x000fe20000ffe415 */
[----:B------:R-:W-:-:S04]  /*6ef0*/  IMAD.WIDE.U32 R6, R6, 0xc0, R8 ;  /* 0x000000c006067825 */ /* 0x000fc800078e0008 */
[----:B------:R-:W-:Y:S01]  /*6f00*/  IMAD R3, R28, 0xc0, RZ ;  /* 0x000000c01c037824 */ /* 0x000fe200078e02ff */
[----:B------:R-:W-:Y:S02]  /*6f10*/  IADD3 R8, P1, R6, UR4, RZ ;  /* 0x0000000406087c10 */ /* 0x000fe4000ff3e0ff */
[----:B------:R-:W-:Y:S02]  /*6f20*/  CS2R R24, SRZ ;  /* 0x0000000000187805 */ /* 0x000fe4000001ff00 */
[----:B------:R-:W-:Y:S02]  /*6f30*/  CS2R R26, SRZ ;  /* 0x00000000001a7805 */ /* 0x000fe4000001ff00 */
[----:B------:R-:W-:Y:S02]  /*6f40*/  IADD3.X R9, R3, UR5, R7, P1, !PT ;  /* 0x0000000503097c10 */ /* 0x000fe40008ffe407 */
[----:B------:R-:W-:Y:S01]  /*6f50*/  CS2R R6, SRZ ;  /* 0x0000000000067805 */ /* 0x000fe2000001ff00 */
[----:B------:R-:W-:-:S02]  /*6f60*/  IMAD.MOV.U32 R38, RZ, RZ, R30 ;  /* 0x000000ffff267224 */ /* 0x000fc400078e001e */
[----:B--2---:R-:W-:-:S05]  /*6f70*/  IMAD R5, R35, -0xc0, R5 ;  /* 0xffffff4023057824 */ /* 0x004fca00078e0205 */
[----:B------:R-:W-:Y:S01]  /*6f80*/  VIMNMX R31, R5, 0xc0, PT ;  /* 0x000000c0051f7848 */ /* 0x000fe20003fe0100 */
[----:B------:R-:W-:-:S03]  /*6f90*/  IMAD.WIDE.U32 R4, R4, 0xc0, R14 ;  /* 0x000000c004047825 */ /* 0x000fc600078e000e */
[----:B------:R-:W-:Y:S01]  /*6fa0*/  ISETP.GE.AND P0, PT, R156, R31, PT ;  /* 0x0000001f9c00720c */ /* 0x000fe20003f06270 */
[----:B------:R-:W-:Y:S01]  /*6fb0*/  IMAD R15, R36, 0xc0, RZ ;  /* 0x000000c0240f7824 */ /* 0x000fe200078e02ff */
[----:B------:R-:W-:Y:S02]  /*6fc0*/  IADD3 R14, P2, R4, UR6, RZ ;  /* 0x00000006040e7c10 */ /* 0x000fe4000ff5e0ff */
[----:B0-----:R-:W-:Y:S02]  /*6fd0*/  ISETP.GE.OR P0, PT, R18, R41, P0 ;  /* 0x000000291200720c */ /* 0x001fe40000706670 */
[----:B------:R-:W-:Y:S02]  /*6fe0*/  IADD3.X R15, R15, UR7, R5, P2, !PT ;  /* 0x000000070f0f7c10 */ /* 0x000fe400097fe405 */
[----:B------:R-:W-:-:S09]  /*6ff0*/  CS2R R4, SRZ ;  /* 0x0000000000047805 */ /* 0x000fd2000001ff00 */
[----:B------:R0:W5:Y:S04]  /*7000*/  @!P0 LDG.E.128 R4, desc[UR40][R8.64] ;  /* 0x0000002808048981 */ /* 0x000168000c1e1d00 */
[----:B------:R2:W5:Y:S01]  /*7010*/  @!P0 LDG.E.128 R24, desc[UR40][R14.64] ;  /* 0x000000280e188981 */ /* 0x000562000c1e1d00 */
[----:B-1----:R-:W-:-:S13]  /*7020*/  ISETP.NE.AND P0, PT, R0, 0x1, PT ;  /* 0x000000010000780c */ /* 0x002fda0003f05270 */
[----:B------:R-:W1:Y:S08]  /*7030*/  @P0 LDC R0, c[0x0][0x42c] ;  /* 0x00010b00ff000b82 */ /* 0x000e700000000800 */
[----:B------:R-:W4:Y:S01]  /*7040*/  @P0 LDC R21, c[0x0][0x430] ;  /* 0x00010c00ff150b82 */ /* 0x000f220000000800 */
[----:B------:R-:W-:Y:S01]  /*7050*/  IMAD R3, R35, 0xc0, R156 ;  /* 0x000000c023037824 */ /* 0x000fe200078e029c */
[----:B------:R-:W-:-:S03]  /*7060*/  MOV R36, R32 ;  /* 0x0000002000247202 */ /* 0x000fc60000000f00 */
[----:B-1----:R-:W-:-:S05]  /*7070*/  @P0 IMAD.HI.U32 R0, R3, R0, RZ ;  /* 0x0000000003000227 */ /* 0x002fca00078e00ff */
[----:B----4-:R-:W-:-:S04]  /*7080*/  @P0 SHF.R.U32.HI R3, RZ, R21, R0 ;  /* 0x00000015ff030219 */ /* 0x010fc80000011600 */
[----:B------:R-:W-:Y:S01]  /*7090*/  SHF.R.S32.HI R21, RZ, 0x1f, R3 ;  /* 0x0000001fff157819 */ /* 0x000fe20000011403 */
[----:B0-----:R-:W-:-:S04]  /*70a0*/  IMAD.WIDE.U32 R8, R3, R10, R38 ;  /* 0x0000000a03087225 */ /* 0x001fc800078e0026 */
[C---:B------:R-:W-:Y:S02]  /*70b0*/  IMAD R10, R21.reuse, R10, RZ ;  /* 0x0000000a150a7224 */ /* 0x040fe400078e02ff */
[-C--:B------:R-:W-:Y:S02]  /*70c0*/  IMAD R0, R21, R12.reuse, RZ ;  /* 0x0000000c15007224 */ /* 0x080fe400078e02ff */
[----:B--2---:R-:W-:Y:S01]  /*70d0*/  IMAD.WIDE.U32 R14, R3, R12, R36 ;  /* 0x0000000c030e7225 */ /* 0x004fe200078e0024 */
[----:B------:R-:W-:-:S03]  /*70e0*/  IADD3 R8, P0, R8, UR4, RZ ;  /* 0x0000000408087c10 */ /* 0x000fc6000ff1e0ff */
[C---:B------:R-:W-:Y:S02]  /*70f0*/  IMAD R11, R3.reuse, R11, R10 ;  /* 0x0000000b030b7224 */ /* 0x040fe400078e020a */
[----:B------:R-:W-:Y:S01]  /*7100*/  IMAD R3, R3, R13, R0 ;  /* 0x0000000d03037224 */ /* 0x000fe200078e0200 */
[----:B------:R-:W-:Y:S01]  /*7110*/  IADD3 R0, P1, R14, UR6, RZ ;  /* 0x000000060e007c10 */ /* 0x000fe2000ff3e0ff */
[----:B------:R-:W-:Y:S01]  /*7120*/  UMOV UR4, 0xffffffff ;  /* 0xffffffff00047882 */ /* 0x000fe20000000000 */
[----:B------:R-:W-:Y:S02]  /*7130*/  IADD3.X R13, R9, UR5, R11, P0, !PT ;  /* 0x00000005090d7c10 */ /* 0x000fe400087fe40b */
[----:B------:R-:W-:Y:S02]  /*7140*/  IADD3.X R3, R15, UR7, R3, P1, !PT ;  /* 0x000000070f037c10 */ /* 0x000fe40008ffe403 */
[----:B---3--:R-:W-:Y:S01]  /*7150*/  LEA.HI R9, R34, R34, RZ, 0x1 ;  /* 0x0000002222097211 */ /* 0x008fe200078f08ff */
[----:B------:R-:W-:Y:S06]  /*7160*/  BRA.DIV UR4, `(.L_x_1886) ;  /* 0x00000132047c7947 */ /* 0x000fec000b800000 */
.L_x_2090:
[----:B------:R-:W-:Y:S01]  /*7170*/  UMOV UR4, 0xffffffff ;  /* 0xffffffff00047882 */ /* 0x000fe20000000000 */
[----:B------:R-:W-:Y:S02]  /*7180*/  LOP3.LUT R9, R9, 0xfffffffe, RZ, 0xc0, !PT ;  /* 0xfffffffe09097812 */ /* 0x000fe400078ec0ff */
[----:B------:R-:W-:Y:S05]  /*7190*/  BRA.DIV UR4, `(.L_x_1887) ;  /* 0x0000013204947947 */ /* 0x000fea000b800000 */
.L_x_2093:
[----:B------:R-:W-:Y:S01]  /*71a0*/  UMOV UR4, 0xffffffff ;  /* 0xffffffff00047882 */ /* 0x000fe20000000000 */
[----:B------:R-:W-:Y:S02]  /*71b0*/  IMAD.IADD R9, R34, 0x1, -R9 ;  /* 0x0000000122097824 */ /* 0x000fe400078e0a09 */
[----:B------:R-:W-:Y:S05]  /*71c0*/  BRA.DIV UR4, `(.L_x_1888) ;  /* 0x0000013204b07947 */ /* 0x000fea000b800000 */
.L_x_2096:
[----:B------:R-:W-:Y:S01]  /*71d0*/  UMOV UR4, 0xffffffff ;  /* 0xffffffff00047882 */ /* 0x000fe20000000000 */
[----:B------:R-:W-:Y:S02]  /*71e0*/  SHF.L.U32 R3, R9, 0x1f, RZ ;  /* 0x0000001f09037819 */ /* 0x000fe400000006ff */
[----:B------:R-:W-:Y:S05]  /*71f0*/  BRA.DIV UR4, `(.L_x_1889) ;  /* 0x0000013204cc7947 */ /* 0x000fea000b800000 */
.L_x_2099:
[----:B------:R-:W0:Y:S01]  /*7200*/  SYNCS.PHASECHK.TRANS64.TRYWAIT P1, [R16+URZ+0x13200], R3 ;  /* 0x01320003100075a7 */ /* 0x000e22000802017f */
[----:B------:R-:W-:Y:S01]  /*7210*/  ISETP.GE.AND P0, PT, R18, R41, PT ;  /* 0x000000291200720c */ /* 0x000fe20003f06270 */
[----:B------:R-:W-:Y:S03]  /*7220*/  BSSY B1, `(.L_x_1890) ;  /* 0x0000003000017945 */ /* 0x000fe60003800000 */
[----:B------:R-:W-:Y:S01]  /*7230*/  ISETP.GE.OR P0, PT, R156, R31, P0 ;  /* 0x0000001f9c00720c */ /* 0x000fe20000706670 */
[----:B0-----:R-:W-:-:S12]  /*7240*/  @!P1 BRA `(.L_x_1891) ;  /* 0x0000013000e09947 */ /* 0x001fd80003800000 */
.L_x_2100:
[----:B------:R-:W-:Y:S05]  /*7250*/  BSYNC B1 ;  /* 0x0000000000017941 */ /* 0x000fea0003800000 */
.L_x_1890:
[----:B------:R-:W-:Y:S05]  /*7260*/  @P0 BRA `(.L_x_1883) ;  /* 0x0000000c00f00947 */ /* 0x000fea0003800000 */
[----:B------:R-:W2:Y:S04]  /*7270*/  LDL R15, [R1+0x24] ;  /* 0x00002400010f7983 */ /* 0x000ea80000100800 */
[----:B------:R-:W3:Y:S04]  /*7280*/  LDL R36, [R1+0x28] ;  /* 0x0000280001247983 */ /* 0x000ee80000100800 */
[----:B------:R-:W4:Y:S04]  /*7290*/  LDL R32, [R1+0x2c] ;  /* 0x00002c0001207983 */ /* 0x000f280000100800 */
[----:B------:R-:W4:Y:S01]  /*72a0*/  LDL R51, [R1+0x64] ;  /* 0x0000640001337983 */ /* 0x000f220000100800 */
[----:B0----5:R-:W-:-:S02]  /*72b0*/  SHF.R.U32.HI R3, RZ, 0x8, R4 ;  /* 0x00000008ff037819 */ /* 0x021fc40000011604 */
[----:B------:R-:W-:Y:S02]  /*72c0*/  LOP3.LUT R0, R4, 0xff, RZ, 0xc0, !PT ;  /* 0x000000ff04007812 */ /* 0x000fe400078ec0ff */
[----:B------:R-:W-:Y:S02]  /*72d0*/  LOP3.LUT R3, R3, 0xff, RZ, 0xc0, !PT ;  /* 0x000000ff03037812 */ /* 0x000fe400078ec0ff */
[----:B------:R-:W-:Y:S02]  /*72e0*/  SHF.R.U32.HI R9, RZ, 0x8, R6 ;  /* 0x00000008ff097819 */ /* 0x000fe40000011606 */
[----:B------:R-:W-:Y:S02]  /*72f0*/  PRMT R20, R3, 0x7604, R0 ;  /* 0x0000760403147816 */ /* 0x000fe40000000000 */
[----:B------:R-:W-:Y:S02]  /*7300*/  SHF.R.U32.HI R14, RZ, 0x8, R5 ;  /* 0x00000008ff0e7819 */ /* 0x000fe40000011605 */
[----:B------:R-:W-:-:S02]  /*7310*/  LOP3.LUT R0, R6, 0xff, RZ, 0xc0, !PT ;  /* 0x000000ff06007812 */ /* 0x000fc400078ec0ff */
        /* <DEDUP_REMOVED lines=18> */
[----:B------:R-:W-:-:S02]  /*7440*/  PRMT R33, R11, 0x7604, R10 ;  /* 0x000076040b217816 */ /* 0x000fc4000000000a */
[----:B------:R-:W-:Y:S02]  /*7450*/  PRMT R37, R13, 0x7604, R12 ;  /* 0x000076040d257816 */ /* 0x000fe4000000000c */
[----:B------:R-:W-:Y:S02]  /*7460*/  SHF.R.U32.HI R30, RZ, 0x8, R27 ;  /* 0x00000008ff1e7819 */ /* 0x000fe4000001161b */
[----:B------:R-:W-:Y:S02]  /*7470*/  LOP3.LUT R21, R27, 0xff, RZ, 0xc0, !PT ;  /* 0x000000ff1b157812 */ /* 0x000fe400078ec0ff */
[----:B------:R-:W-:-:S04]  /*7480*/  LOP3.LUT R30, R30, 0xff, RZ, 0xc0, !PT ;  /* 0x000000ff1e1e7812 */ /* 0x000fc800078ec0ff */
[----:B------:R-:W-:Y:S02]  /*7490*/  PRMT R41, R30, 0x7604, R21 ;  /* 0x000076041e297816 */ /* 0x000fe40000000015 */
[----:B------:R-:W-:Y:S02]  /*74a0*/  SHF.R.U32.HI R21, RZ, 0x10, R5 ;  /* 0x00000010ff157819 */ /* 0x000fe40000011605 */
[----:B------:R-:W-:Y:S02]  /*74b0*/  SHF.R.U32.HI R30, RZ, 0x10, R6 ;  /* 0x00000010ff1e7819 */ /* 0x000fe40000011606 */
[----:B------:R-:W-:Y:S02]  /*74c0*/  LOP3.LUT R21, R21, 0xff, RZ, 0xc0, !PT ;  /* 0x000000ff15157812 */ /* 0x000fe400078ec0ff */
[----:B------:R-:W-:Y:S02]  /*74d0*/  LOP3.LUT R30, R30, 0xff, RZ, 0xc0, !PT ;  /* 0x000000ff1e1e7812 */ /* 0x000fe400078ec0ff */
[----:B------:R-:W-:-:S02]  /*74e0*/  PRMT R21, R21, 0x7054, R28 ;  /* 0x0000705415157816 */ /* 0x000fc4000000001c */
[----:B------:R-:W-:Y:S02]  /*74f0*/  SHF.R.U32.HI R28, RZ, 0x10, R25 ;  /* 0x00000010ff1c7819 */ /* 0x000fe40000011619 */
[----:B------:R-:W-:Y:S02]  /*7500*/  PRMT R31, R30, 0x7054, R31 ;  /* 0x000070541e1f7816 */ /* 0x000fe4000000001f */
[----:B------:R-:W-:Y:S02]  /*7510*/  LOP3.LUT R28, R28, 0xff, RZ, 0xc0, !PT ;  /* 0x000000ff1c1c7812 */ /* 0x000fe400078ec0ff */
[----:B------:R-:W-:Y:S02]  /*7520*/  SHF.R.U32.HI R30, RZ, 0x10, R26 ;  /* 0x00000010ff1e7819 */ /* 0x000fe4000001161a */
[----:B------:R-:W-:Y:S02]  /*7530*/  PRMT R37, R28, 0x7054, R37 ;  /* 0x000070541c257816 */ /* 0x000fe40000000025 */
[----:B------:R-:W-:-:S02]  /*7540*/  LOP3.LUT R30, R30, 0xff, RZ, 0xc0, !PT ;  /* 0x000000ff1e1e7812 */ /* 0x000fc400078ec0ff */
[----:B------:R-:W-:Y:S02]  /*7550*/  LOP3.LUT R28, R21, 0xff000000, R5, 0xf8, !PT ;  /* 0xff000000151c7812 */ /* 0x000fe400078ef805 */
[----:B--2---:R-:W-:Y:S02]  /*7560*/  LOP3.LUT R0, R15, 0x30, R0, 0xf8, !PT ;  /* 0x000000300f007812 */ /* 0x004fe400078ef800 */
[----:B------:R-:W-:Y:S02]  /*7570*/  LOP3.LUT R15, R3, 0xff, RZ, 0xc0, !PT ;  /* 0x000000ff030f7812 */ /* 0x000fe400078ec0ff */
[----:B---3--:R-:W-:Y:S02]  /*7580*/  LOP3.LUT R3, R0, R36, RZ, 0x3c, !PT ;  /* 0x0000002400037212 */ /* 0x008fe400078e3cff */
[----:B------:R-:W-:Y:S02]  /*7590*/  PRMT R39, R15, 0x7604, R14 ;  /* 0x000076040f277816 */ /* 0x000fe4000000000e */
[----:B----4-:R-:W-:-:S02]  /*75a0*/  IADD3 R0, R16, R32, R3 ;  /* 0x0000002010007210 */ /* 0x010fc40007ffe003 */
[----:B------:R-:W-:Y:S01]  /*75b0*/  SHF.R.U32.HI R3, RZ, 0x10, R4 ;  /* 0x00000010ff037819 */ /* 0x000fe20000011604 */
[----:B------:R-:W0:Y:S01]  /*75c0*/  LDS.128 R8, [R51+0xb000] ;  /* 0x00b0000033087984 */ /* 0x000e220000000c00 */
[----:B------:R-:W-:Y:S02]  /*75d0*/  SHF.R.U32.HI R32, RZ, 0x10, R7 ;  /* 0x00000010ff207819 */ /* 0x000fe40000011607 */
[----:B------:R-:W-:Y:S01]  /*75e0*/  LOP3.LUT R3, R3, 0xff, RZ, 0xc0, !PT ;  /* 0x000000ff03037812 */ /* 0x000fe200078ec0ff */
[----:B------:R-:W1:Y:S01]  /*75f0*/  LDS.128 R12, [R0+0xb000] ;  /* 0x00b00000000c7984 */ /* 0x000e620000000c00 */
[----:B------:R-:W-:Y:S02]  /*7600*/  LOP3.LUT R32, R32, 0xff, RZ, 0xc0, !PT ;  /* 0x000000ff20207812 */ /* 0x000fe400078ec0ff */
[----:B------:R-:W-:Y:S02]  /*7610*/  PRMT R3, R3, 0x7054, R20 ;  /* 0x0000705403037816 */ /* 0x000fe40000000014 */
[----:B------:R-:W-:-:S02]  /*7620*/  SHF.R.U32.HI R20, RZ, 0x10, R24 ;  /* 0x00000010ff147819 */ /* 0x000fc40000011618 */
[----:B------:R-:W-:Y:S02]  /*7630*/  PRMT R33, R32, 0x7054, R33 ;  /* 0x0000705420217816 */ /* 0x000fe40000000021 */
[----:B------:R-:W-:Y:S02]  /*7640*/  LOP3.LUT R20, R20, 0xff, RZ, 0xc0, !PT ;  /* 0x000000ff14147812 */ /* 0x000fe400078ec0ff */
[----:B------:R-:W-:Y:S02]  /*7650*/  SHF.R.U32.HI R32, RZ, 0x10, R27 ;  /* 0x00000010ff207819 */ /* 0x000fe4000001161b */
[----:B------:R-:W-:Y:S02]  /*7660*/  PRMT R35, R20, 0x7054, R35 ;  /* 0x0000705414237816 */ /* 0x000fe40000000023 */
[----:B------:R-:W-:Y:S02]  /*7670*/  LOP3.LUT R32, R32, 0xff, RZ, 0xc0, !PT ;  /* 0x000000ff20207812 */ /* 0x000fe400078ec0ff */
[----:B------:R-:W-:-:S02]  /*7680*/  LOP3.LUT R20, R3, 0xff000000, R4, 0xf8, !PT ;  /* 0xff00000003147812 */ /* 0x000fc400078ef804 */
[----:B------:R-:W-:Y:S02]  /*7690*/  LOP3.LUT R3, R31, 0xff000000, R6, 0xf8, !PT ;  /* 0xff0000001f037812 */ /* 0x000fe400078ef806 */
[----:B------:R-:W-:Y:S02]  /*76a0*/  LOP3.LUT R31, R37, 0xff000000, R25, 0xf8, !PT ;  /* 0xff000000251f7812 */ /* 0x000fe400078ef819 */
[----:B------:R-:W-:Y:S02]  /*76b0*/  PRMT R41, R32, 0x7054, R41 ;  /* 0x0000705420297816 */ /* 0x000fe40000000029 */
[----:B------:R-:W-:Y:S02]  /*76c0*/  PRMT R39, R30, 0x7054, R39 ;  /* 0x000070541e277816 */ /* 0x000fe40000000027 */
[----:B------:R-:W-:Y:S02]  /*76d0*/  LOP3.LUT R24, R35, 0xff000000, R24, 0xf8, !PT ;  /* 0xff00000023187812 */ /* 0x000fe400078ef818 */
[----:B------:R-:W-:-:S02]  /*76e0*/  F2FP.F16.E4M3.UNPACK_B R34, R31 ;  /* 0x0000001fff22723e */ /* 0x000fc400020006ff */
[----:B------:R-:W-:Y:S02]  /*76f0*/  LOP3.LUT R5, R39, 0xff000000, R26, 0xf8, !PT ;  /* 0xff00000027057812 */ /* 0x000fe400078ef81a */
[----:B------:R-:W-:Y:S01]  /*7700*/  LOP3.LUT R41, R41, 0xff000000, R27, 0xf8, !PT ;  /* 0xff00000029297812 */ /* 0x000fe200078ef81b */
[----:B------:R-:W-:Y:S01]  /*7710*/  HADD2.F32 R39, -RZ, R34.H0_H0 ;  /* 0x20000022ff277230 */ /* 0x000fe20000004100 */
[----:B------:R-:W-:Y:S02]  /*7720*/  LOP3.LUT R36, R33, 0xff000000, R7, 0xf8, !PT ;  /* 0xff00000021247812 */ /* 0x000fe400078ef807 */
[-C--:B0-----:R-:W-:Y:S02]  /*7730*/  F2FP.F16.E4M3.UNPACK_B R21, R8.reuse ;  /* 0x00000008ff15723e */ /* 0x081fe400020006ff */
[----:B------:R-:W-:Y:S02]  /*7740*/  F2FP.F16.E4M3.UNPACK_B R32, R8.H1 ;  /* 0x00000008ff20723e */ /* 0x000fe400030006ff */
[----:B------:R-:W-:-:S02]  /*7750*/  F2FP.F16.E4M3.UNPACK_B R30, R11 ;  /* 0x0000000bff1e723e */ /* 0x000fc400020006ff */
[----:B------:R-:W-:Y:S02]  /*7760*/  F2FP.F16.E4M3.UNPACK_B R35, R11.H1 ;  /* 0x0000000bff23723e */ /* 0x000fe400030006ff */
[----:B-1----:R-:W-:Y:S02]  /*7770*/  F2FP.F16.E4M3.UNPACK_B R8, R13 ;  /* 0x0000000dff08723e */ /* 0x002fe400020006ff */
[----:B------:R-:W-:Y:S02]  /*7780*/  F2FP.F16.E4M3.UNPACK_B R11, R28 ;  /* 0x0000001cff0b723e */ /* 0x000fe400020006ff */
[----:B------:R-:W-:Y:S01]  /*7790*/  F2FP.F16.E4M3.UNPACK_B R25, R9 ;  /* 0x00000009ff19723e */ /* 0x000fe200020006ff */
[--C-:B------:R-:W-:Y:S01]  /*77a0*/  HADD2.F32 R6, -RZ, R8.reuse.H0_H0 ;  /* 0x20000008ff067230 */ /* 0x100fe20000004100 */
[----:B------:R-:W-:Y:S01]  /*77b0*/  F2FP.F16.E4M3.UNPACK_B R27, R13.H1 ;  /* 0x0000000dff1b723e */ /* 0x000fe200030006ff */
[----:B------:R-:W-:Y:S01]  /*77c0*/  HADD2.F32 R13, -RZ, R11.H0_H0 ;  /* 0x2000000bff0d7230 */ /* 0x000fe20000004100 */
[----:B------:R-:W-:Y:S01]  /*77d0*/  F2FP.F16.E4M3.UNPACK_B R26, R9.H1 ;  /* 0x00000009ff1a723e */ /* 0x000fe200030006ff */
[--C-:B------:R-:W-:Y:S01]  /*77e0*/  HADD2.F32 R9, -RZ, R25.reuse.H0_H0 ;  /* 0x20000019ff097230 */ /* 0x100fe20000004100 */
[-C--:B------:R-:W-:Y:S01]  /*77f0*/  F2FP.F16.E4M3.UNPACK_B R33, R15.reuse ;  /* 0x0000000fff21723e */ /* 0x080fe200020006ff */
[----:B------:R-:W-:Y:S01]  /*7800*/  HADD2.F32 R8, -RZ, R8.H1_H1 ;  /* 0x30000008ff087230 */ /* 0x000fe20000004100 */
[----:B------:R-:W-:Y:S01]  /*7810*/  F2FP.F16.E4M3.UNPACK_B R38, R15.H1 ;  /* 0x0000000fff26723e */ /* 0x000fe200030006ff */
[C---:B------:R-:W-:Y:S01]  /*7820*/  FMUL.FTZ R40, R6.reuse, R13 ;  /* 0x0000000d06287220 */ /* 0x040fe20000410000 */
[-C--:B------:R-:W-:Y:S01]  /*7830*/  F2FP.F16.E4M3.UNPACK_B R15, R12.reuse ;  /* 0x0000000cff0f723e */ /* 0x080fe200020006ff */
[----:B------:R-:W-:Y:S01]  /*7840*/  HADD2.F32 R25, -RZ, R25.H1_H1 ;  /* 0x30000019ff197230 */ /* 0x000fe20000004100 */
[----:B------:R-:W-:Y:S01]  /*7850*/  F2FP.F16.E4M3.UNPACK_B R37, R12.H1 ;  /* 0x0000000cff25723e */ /* 0x000fe200030006ff */
[----:B------:R-:W-:Y:S01]  /*7860*/  FMUL.FTZ R12, R6, R39 ;  /* 0x00000027060c7220 */ /* 0x000fe20000410000 */
[----:B------:R-:W-:-:S02]  /*7870*/  F2FP.F16.E4M3.UNPACK_B R31, R31.H1 ;  /* 0x0000001fff1f723e */ /* 0x000fc400030006ff */
[----:B------:R-:W-:Y:S01]  /*7880*/  F2FP.F16.E4M3.UNPACK_B R28, R28.H1 ;  /* 0x0000001cff1c723e */ /* 0x000fe200030006ff */
[C---:B------:R-:W-:Y:S01]  /*7890*/  FFMA.FTZ R6, R9.reuse, R13, -R12 ;  /* 0x0000000d09067223 */ /* 0x040fe2000001080c */
[----:B------:R-:W-:Y:S01]  /*78a0*/  FFMA.FTZ R9, R9, R39, R40 ;  /* 0x0000002709097223 */ /* 0x000fe20000010028 */
[----:B------:R-:W-:Y:S01]  /*78b0*/  HADD2.F32 R12, -RZ, R11.H1_H1 ;  /* 0x3000000bff0c7230 */ /* 0x000fe20000004100 */
[-C--:B------:R-:W-:Y:S01]  /*78c0*/  F2FP.F16.E4M3.UNPACK_B R7, R14.reuse ;  /* 0x0000000eff07723e */ /* 0x080fe200020006ff */
[----:B------:R-:W-:Y:S01]  /*78d0*/  HADD2.F32 R39, -RZ, R34.H1_H1 ;  /* 0x30000022ff277230 */ /* 0x000fe20000004100 */
[----:B------:R-:W-:Y:S01]  /*78e0*/  F2FP.F16.E4M3.UNPACK_B R14, R14.H1 ;  /* 0x0000000eff0e723e */ /* 0x000fe200030006ff */
[----:B------:R-:W-:Y:S01]  /*78f0*/  HADD2.F32 R40, -RZ, R31.H0_H0 ;  /* 0x2000001fff287230 */ /* 0x000fe20000004100 */
[----:B------:R-:W-:Y:S01]  /*7900*/  F2FP.F16.E4M3.UNPACK_B R4, R10 ;  /* 0x0000000aff04723e */ /* 0x000fe200020006ff */
[----:B------:R-:W-:Y:S02]  /*7910*/  HADD2.F32 R11, -RZ, R27.H0_H0 ;  /* 0x2000001bff0b7230 */ /* 0x000fe40000004100 */
[----:B------:R-:W-:Y:S01]  /*7920*/  FMUL.FTZ R42, R8, R39 ;  /* 0x00000027082a7220 */ /* 0x000fe20000410000 */
[----:B------:R-:W-:-:S02]  /*7930*/  HADD2.F32 R34, -RZ, R28.H0_H0 ;  /* 0x2000001cff227230 */ /* 0x000fc40000004100 */
[----:B------:R-:W-:Y:S01]  /*7940*/  FMUL.FTZ R8, R8, R12 ;  /* 0x0000000c08087220 */ /* 0x000fe20000410000 */
[----:B------:R-:W-:Y:S02]  /*7950*/  HADD2.F32 R13, -RZ, R26.H0_H0 ;  /* 0x2000001aff0d7230 */ /* 0x000fe40000004100 */
[C---:B------:R-:W-:Y:S01]  /*7960*/  FMUL.FTZ R44, R11.reuse, R40 ;  /* 0x000000280b2c7220 */ /* 0x040fe20000410000 */
[----:B------:R-:W-:Y:S02]  /*7970*/  HADD2.F32 R27, -RZ, R27.H1_H1 ;  /* 0x3000001bff1b7230 */ /* 0x000fe40000004100 */
[----:B------:R-:W-:Y:S01]  /*7980*/  FMUL.FTZ R43, R11, R34 ;  /* 0x000000220b2b7220 */ /* 0x000fe20000410000 */
[----:B------:R-:W-:Y:S01]  /*7990*/  FFMA.FTZ R11, R25, R12, -R42 ;  /* 0x0000000c190b7223 */ /* 0x000fe2000001082a */
[----:B------:R-:W-:Y:S01]  /*79a0*/  FFMA.FTZ R12, R13, R34, -R44 ;  /* 0x000000220d0c7223 */ /* 0x000fe2000001082c */
[----:B------:R-:W-:Y:S01]  /*79b0*/  F2FP.F16.E4M3.UNPACK_B R42, R41 ;  /* 0x00000029ff2a723e */ /* 0x000fe200020006ff */
[----:B------:R-:W-:Y:S01]  /*79c0*/  FFMA.FTZ R8, R25, R39, R8 ;  /* 0x0000002719087223 */ /* 0x000fe20000010008 */
[----:B------:R-:W-:Y:S01]  /*79d0*/  F2FP.F16.E4M3.UNPACK_B R34, R36 ;  /* 0x00000024ff22723e */ /* 0x000fe200020006ff */
[----:B------:R-:W-:-:S02]  /*79e0*/  HADD2.F32 R39, -RZ, R31.H1_H1 ;  /* 0x3000001fff277230 */ /* 0x000fc40000004100 */
[----:B------:R-:W-:Y:S01]  /*79f0*/  FFMA.FTZ R13, R13, R40, R43 ;  /* 0x000000280d0d7223 */ /* 0x000fe2000001002b */
[----:B------:R-:W-:Y:S01]  /*7a00*/  HADD2.F32 R28, -RZ, R28.H1_H1 ;  /* 0x3000001cff1c7230 */ /* 0x000fe20000004100 */
[----:B------:R-:W-:Y:S01]  /*7a10*/  F2FP.F16.E4M3.UNPACK_B R41, R41.H1 ;  /* 0x00000029ff29723e */ /* 0x000fe200030006ff */
        /* <DEDUP_REMOVED lines=13> */
[C---:B------:R-:W-:Y:S01]  /*7af0*/  FFMA.FTZ R27, R31.reuse, R40, -R48 ;  /* 0x000000281f1b7223 */ /* 0x040fe20000010830 */
[----:B------:R-:W-:Y:S01]  /*7b00*/  FFMA.FTZ R26, R31, R44, R45 ;  /* 0x0000002c1f1a7223 */ /* 0x000fe2000001002d */
[----:B------:R-:W-:Y:S01]  /*7b10*/  HADD2.F32 R33, -RZ, R33.H1_H1 ;  /* 0x30000021ff217230 */ /* 0x000fe20000004100 */
[----:B------:R-:W-:Y:S01]  /*7b20*/  F2FP.F16.E4M3.UNPACK_B R10, R10.H1 ;  /* 0x0000000aff0a723e */ /* 0x000fe200030006ff */
[----:B------:R-:W-:Y:S01]  /*7b30*/  HADD2.F32 R40, -RZ, R34.H1_H1 ;  /* 0x30000022ff287230 */ /* 0x000fe20000004100 */
[----:B------:R-:W-:Y:S01]  /*7b40*/  F2FP.SATFINITE.E4M3.F32.PACK_AB_MERGE_C R13, R28, R13, RZ ;  /* 0x0000000d1c0d723e */ /* 0x000fe200048070ff */
[----:B------:R-:W-:-:S02]  /*7b50*/  HADD2.F32 R31, -RZ, R30.H1_H1 ;  /* 0x3000001eff1f7230 */ /* 0x000fc40000004100 */
[C---:B------:R-:W-:Y:S01]  /*7b60*/  FMUL.FTZ R44, R33.reuse, R42 ;  /* 0x0000002a212c7220 */ /* 0x040fe20000410000 */
[----:B------:R-:W-:Y:S02]  /*7b70*/  HADD2.F32 R43, -RZ, R41.H0_H0 ;  /* 0x20000029ff2b7230 */ /* 0x000fe40000004100 */
[-C--:B------:R-:W-:Y:S01]  /*7b80*/  FMUL.FTZ R33, R33, R40.reuse ;  /* 0x0000002821217220 */ /* 0x080fe20000410000 */
[----:B------:R-:W-:Y:S01]  /*7b90*/  HADD2.F32 R30, -RZ, R38.H0_H0 ;  /* 0x20000026ff1e7230 */ /* 0x000fe20000004100 */
[----:B------:R-:W-:Y:S01]  /*7ba0*/  F2FP.SATFINITE.E4M3.F32.PACK_AB_MERGE_C R9, R8, R9, R13 ;  /* 0x000000090809723e */ /* 0x000fe2000480700d */
[--C-:B------:R-:W-:Y:S02]  /*7bb0*/  HADD2.F32 R39, -RZ, R36.reuse.H0_H0 ;  /* 0x20000024ff277230 */ /* 0x100fe40000004100 */
[----:B------:R-:W-:Y:S02]  /*7bc0*/  HADD2.F32 R34, -RZ, R35.H0_H0 ;  /* 0x20000023ff227230 */ /* 0x000fe40000004100 */
[C---:B------:R-:W-:Y:S01]  /*7bd0*/  FMUL.FTZ R45, R30.reuse, R43 ;  /* 0x0000002b1e2d7220 */ /* 0x040fe20000410000 */
[-C--:B------:R-:W-:Y:S01]  /*7be0*/  FMUL.FTZ R46, R30, R39.reuse ;  /* 0x000000271e2e7220 */ /* 0x080fe20000410000 */
[C---:B------:R-:W-:Y:S01]  /*7bf0*/  FFMA.FTZ R30, R31.reuse, R40, -R44 ;  /* 0x000000281f1e7223 */ /* 0x040fe2000001082c */
[----:B------:R-:W-:Y:S01]  /*7c00*/  FFMA.FTZ R31, R31, R42, R33 ;  /* 0x0000002a1f1f7223 */ /* 0x000fe20000010021 */
[C---:B------:R-:W-:Y:S01]  /*7c10*/  FFMA.FTZ R33, R34.reuse, R39, -R45 ;  /* 0x0000002722217223 */ /* 0x040fe2000001082d */
[----:B------:R-:W-:Y:S01]  /*7c20*/  FFMA.FTZ R34, R34, R43, R46 ;  /* 0x0000002b22227223 */ /* 0x000fe2000001002e */
[----:B------:R-:W-:Y:S01]  /*7c30*/  F2FP.F16.E4M3.UNPACK_B R43, R24.H1 ;  /* 0x00000018ff2b723e */ /* 0x000fe200030006ff */
[----:B------:R-:W-:Y:S01]  /*7c40*/  HADD2.F32 R42, -RZ, R36.H1_H1 ;  /* 0x30000024ff2a7230 */ /* 0x000fe20000004100 */
[----:B------:R-:W-:Y:S01]  /*7c50*/  F2FP.F16.E4M3.UNPACK_B R40, R20.H1 ;  /* 0x00000014ff28723e */ /* 0x000fe200030006ff */
[----:B------:R-:W-:-:S02]  /*7c60*/  HADD2.F32 R45, -RZ, R41.H1_H1 ;  /* 0x30000029ff2d7230 */ /* 0x000fc40000004100 */
[----:B------:R-:W-:Y:S02]  /*7c70*/  HADD2.F32 R39, -RZ, R38.H1_H1 ;  /* 0x30000026ff277230 */ /* 0x000fe40000004100 */
[----:B------:R-:W-:Y:S02]  /*7c80*/  HADD2.F32 R44, -RZ, R43.H0_H0 ;  /* 0x2000002bff2c7230 */ /* 0x000fe40000004100 */
[----:B------:R-:W-:Y:S02]  /*7c90*/  HADD2.F32 R38, -RZ, R37.H0_H0 ;  /* 0x20000025ff267230 */ /* 0x000fe40000004100 */
[C---:B------:R-:W-:Y:S01]  /*7ca0*/  FMUL.FTZ R47, R39.reuse, R45 ;  /* 0x0000002d272f7220 */ /* 0x040fe20000410000 */
[----:B------:R-:W-:Y:S02]  /*7cb0*/  HADD2.F32 R41, -RZ, R40.H0_H0 ;  /* 0x20000028ff297230 */ /* 0x000fe40000004100 */
[----:B------:R-:W-:Y:S01]  /*7cc0*/  FMUL.FTZ R50, R39, R42 ;  /* 0x0000002a27327220 */ /* 0x000fe20000410000 */
        /* <DEDUP_REMOVED lines=10> */
[----:B------:R-:W-:Y:S01]  /*7d70*/  F2FP.F16.E4M3.UNPACK_B R36, R24 ;  /* 0x00000018ff24723e */ /* 0x000fe200020006ff */
[----:B------:R-:W-:Y:S01]  /*7d80*/  HADD2.F32 R40, -RZ, R40.H1_H1 ;  /* 0x30000028ff287230 */ /* 0x000fe20000004100 */
[----:B------:R-:W-:Y:S01]  /*7d90*/  F2FP.F16.E4M3.UNPACK_B R35, R20 ;  /* 0x00000014ff23723e */ /* 0x000fe200020006ff */
[----:B------:R-:W-:-:S02]  /*7da0*/  HADD2.F32 R32, -RZ, R32.H1_H1 ;  /* 0x30000020ff207230 */ /* 0x000fc40000004100 */
[CC--:B------:R-:W-:Y:S01]  /*7db0*/  FMUL.FTZ R41, R37.reuse, R43.reuse ;  /* 0x0000002b25297220 */ /* 0x0c0fe20000410000 */
[----:B------:R-:W-:Y:S02]  /*7dc0*/  HADD2.F32 R39, -RZ, R36.H0_H0 ;  /* 0x20000024ff277230 */ /* 0x000fe40000004100 */
[-C--:B------:R-:W-:Y:S01]  /*7dd0*/  FMUL.FTZ R20, R37, R40.reuse ;  /* 0x0000002825147220 */ /* 0x080fe20000410000 */
[----:B------:R-:W-:Y:S02]  /*7de0*/  HADD2.F32 R24, -RZ, R15.H0_H0 ;  /* 0x2000000fff187230 */ /* 0x000fe40000004100 */
[C---:B------:R-:W-:Y:S01]  /*7df0*/  FFMA.FTZ R45, R32.reuse, R40, -R41 ;  /* 0x00000028202d7223 */ /* 0x040fe20000010829 */
[----:B------:R-:W-:Y:S02]  /*7e00*/  HADD2.F32 R37, -RZ, R35.H0_H0 ;  /* 0x20000023ff257230 */ /* 0x000fe40000004100 */
[----:B------:R-:W-:Y:S01]  /*7e10*/  FFMA.FTZ R47, R32, R43, R20 ;  /* 0x0000002b202f7223 */ /* 0x000fe20000010014 */
[----:B------:R-:W-:-:S02]  /*7e20*/  HADD2.F32 R20, -RZ, R21.H0_H0 ;  /* 0x20000015ff147230 */ /* 0x000fc40000004100 */
[C---:B------:R-:W-:Y:S01]  /*7e30*/  FMUL.FTZ R41, R24.reuse, R39 ;  /* 0x0000002718297220 */ /* 0x040fe20000410000 */
[----:B------:R-:W-:Y:S02]  /*7e40*/  HADD2.F32 R36, -RZ, R36.H1_H1 ;  /* 0x30000024ff247230 */ /* 0x000fe40000004100 */
[-C--:B------:R-:W-:Y:S01]  /*7e50*/  FMUL.FTZ R43, R24, R37.reuse ;  /* 0x00000025182b7220 */ /* 0x080fe20000410000 */
[----:B------:R-:W-:Y:S02]  /*7e60*/  HADD2.F32 R15, -RZ, R15.H1_H1 ;  /* 0x3000000fff0f7230 */ /* 0x000fe40000004100 */
[C---:B------:R-:W-:Y:S01]  /*7e70*/  FFMA.FTZ R41, R20.reuse, R37, -R41 ;  /* 0x0000002514297223 */ /* 0x040fe20000010829 */
[----:B------:R-:W-:Y:S01]  /*7e80*/  HADD2.F32 R24, -RZ, R35.H1_H1 ;  /* 0x30000023ff187230 */ /* 0x000fe20000004100 */
[----:B------:R-:W-:Y:S01]  /*7e90*/  F2FP.F16.E4M3.UNPACK_B R37, R5.H1 ;  /* 0x00000005ff25723e */ /* 0x000fe200030006ff */
[----:B------:R-:W-:Y:S02]  /*7ea0*/  HADD2.F32 R21, -RZ, R21.H1_H1 ;  /* 0x30000015ff157230 */ /* 0x000fe40000004100 */
[C---:B------:R-:W-:Y:S01]  /*7eb0*/  FMUL.FTZ R38, R15.reuse, R36 ;  /* 0x000000240f267220 */ /* 0x040fe20000410000 */
[----:B------:R-:W-:Y:S01]  /*7ec0*/  F2FP.F16.E4M3.UNPACK_B R32, R3.H1 ;  /* 0x00000003ff20723e */ /* 0x000fe200030006ff */
[-C--:B------:R-:W-:Y:S01]  /*7ed0*/  FMUL.FTZ R15, R15, R24.reuse ;  /* 0x000000180f0f7220 */ /* 0x080fe20000410000 */
[----:B------:R-:W-:Y:S01]  /*7ee0*/  FFMA.FTZ R43, R20, R39, R43 ;  /* 0x00000027142b7223 */ /* 0x000fe2000001002b */
[----:B------:R-:W-:Y:S01]  /*7ef0*/  FFMA.FTZ R38, R21, R24, -R38 ;  /* 0x0000001815267223 */ /* 0x000fe20000010826 */
[----:B------:R-:W-:-:S02]  /*7f00*/  HADD2.F32 R24, -RZ, R37.H0_H0 ;  /* 0x20000025ff187230 */ /* 0x000fc40000004100 */
[----:B------:R-:W-:Y:S01]  /*7f10*/  FFMA.FTZ R36, R21, R36, R15 ;  /* 0x0000002415247223 */ /* 0x000fe2000001000f */
[----:B------:R-:W-:Y:S01]  /*7f20*/  HADD2.F32 R20, -RZ, R14.H0_H0 ;  /* 0x2000000eff147230 */ /* 0x000fe20000004100 */
[----:B------:R-:W-:Y:S01]  /*7f30*/  F2FP.F16.E4M3.UNPACK_B R3, R3 ;  /* 0x00000003ff03723e */ /* 0x000fe200020006ff */
[--C-:B------:R-:W-:Y:S01]  /*7f40*/  HADD2.F32 R21, -RZ, R32.reuse.H0_H0 ;  /* 0x20000020ff157230 */ /* 0x100fe20000004100 */
[----:B------:R-:W-:Y:S01]  /*7f50*/  F2FP.SATFINITE.E4M3.F32.PACK_AB_MERGE_C R34, R49, R34, RZ ;  /* 0x000000223122723e */ /* 0x000fe200048070ff */
[----:B------:R-:W-:Y:S02]  /*7f60*/  HADD2.F32 R35, -RZ, R32.H1_H1 ;  /* 0x30000020ff237230 */ /* 0x000fe40000004100 */
[C---:B------:R-:W-:Y:S01]  /*7f70*/  FMUL.FTZ R32, R20.reuse, R24 ;  /* 0x0000001814207220 */ /* 0x040fe20000410000 */
[----:B------:R-:W-:Y:S02]  /*7f80*/  HADD2.F32 R15, -RZ, R10.H0_H0 ;  /* 0x2000000aff0f7230 */ /* 0x000fe40000004100 */
[----:B------:R-:W-:Y:S01]  /*7f90*/  FMUL.FTZ R20, R20, R21 ;  /* 0x0000001514147220 */ /* 0x000fe20000410000 */
[----:B------:R-:W-:Y:S01]  /*7fa0*/  HADD2.F32 R37, -RZ, R37.H1_H1 ;  /* 0x30000025ff257230 */ /* 0x000fe20000004100 */
[----:B------:R-:W-:Y:S01]  /*7fb0*/  F2FP.SATFINITE.E4M3.F32.PACK_AB_MERGE_C R44, R47, R44, RZ ;  /* 0x0000002c2f2c723e */ /* 0x000fe200048070ff */
[----:B------:R-:W-:-:S02]  /*7fc0*/  HADD2.F32 R14, -RZ, R14.H1_H1 ;  /* 0x3000000eff0e7230 */ /* 0x000fc40000004100 */
[C---:B------:R-:W-:Y:S01]  /*7fd0*/  FFMA.FTZ R39, R15.reuse, R21, -R32 ;  /* 0x000000150f277223 */ /* 0x040fe20000010820 */
[----:B------:R-:W-:Y:S01]  /*7fe0*/  FFMA.FTZ R40, R15, R24, R20 ;  /* 0x000000180f287223 */ /* 0x000fe20000010014 */
[----:B------:R-:W-:Y:S01]  /*7ff0*/  HADD2.F32 R10, -RZ, R10.H1_H1 ;  /* 0x3000000aff0a7230 */ /* 0x000fe20000004100 */
[----:B------:R-:W-:Y:S01]  /*8000*/  F2FP.F16.E4M3.UNPACK_B R15, R5 ;  /* 0x00000005ff0f723e */ /* 0x000fe200020006ff */
[C---:B------:R-:W-:Y:S01]  /*8010*/  FMUL.FTZ R21, R14.reuse, R37 ;  /* 0x000000250e157220 */ /* 0x040fe20000410000 */
[----:B------:R-:W-:Y:S01]  /*8020*/  FMUL.FTZ R14, R14, R35 ;  /* 0x000000230e0e7220 */ /* 0x000fe20000410000 */
[----:B------:R-:W-:Y:S01]  /*8030*/  HADD2.F32 R5, -RZ, R7.H0_H0 ;  /* 0x20000007ff057230 */ /* 0x000fe20000004100 */
[----:B------:R-:W-:Y:S01]  /*8040*/  F2FP.SATFINITE.E4M3.F32.PACK_AB_MERGE_C R8, R36, R43, R44 ;  /* 0x0000002b2408723e */ /* 0x000fe2000480702c */
[C---:B------:R-:W-:Y:S01]  /*8050*/  FFMA.FTZ R42, R10.reuse, R35, -R21 ;  /* 0x000000230a2a7223 */ /* 0x040fe20000010815 */
[----:B------:R-:W-:Y:S01]  /*8060*/  FFMA.FTZ R37, R10, R37, R14 ;  /* 0x000000250a257223 */ /* 0x000fe2000001000e */
[----:B------:R-:W-:-:S02]  /*8070*/  HADD2.F32 R20, -RZ, R15.H0_H0 ;  /* 0x2000000fff147230 */ /* 0x000fc40000004100 */
[--C-:B------:R-:W-:Y:S01]  /*8080*/  HADD2.F32 R10, -RZ, R3.reuse.H0_H0 ;  /* 0x20000003ff0a7230 */ /* 0x100fe20000004100 */
        /* <DEDUP_REMOVED lines=8> */
[----:B------:R-:W-:Y:S02]  /*8110*/  HADD2.F32 R4, -RZ, R4.H1_H1 ;  /* 0x30000004ff047230 */ /* 0x000fe40000004100 */
[CC--:B------:R-:W-:Y:S01]  /*8120*/  FMUL.FTZ R21, R7.reuse, R15.reuse ;  /* 0x0000000f07157220 */ /* 0x0c0fe20000410000 */
        /* <DEDUP_REMOVED lines=16> */
.L_x_1883:
[----:B------:R-:W-:Y:S05]  /*8230*/  BSYNC B0 ;  /* 0x0000000000007941 */ /* 0x000fea0003800000 */
.L_x_1873:
        /* <DEDUP_REMOVED lines=8> */
.L_x_1870:
[----:B-12---:R-:W2:Y:S02]  /*82c0*/  LDL R0, [R1+0x10] ;  /* 0x0000100001007983 */ /* 0x006ea40000100800 */
[----:B--2---:R-:W-:-:S13]  /*82d0*/  ISETP.NE.AND P1, PT, R0, 0x3, PT ;  /* 0x000000030000780c */ /* 0x004fda0003f25270 */
[----:B------:R-:W-:Y:S05]  /*82e0*/  @!P1 BRA `(.L_x_1892) ;  /* 0x0000000000049947 */ /* 0x000fea0003800000 */
[----:B------:R-:W-:Y:S01]  /*82f0*/  BPT.TRAP 0x1 ;  /* 0x000000040000795c */ /* 0x000fe20000300000 */
.L_x_1892:
[----:B------:R-:W-:Y:S01]  /*8300*/  IMAD R0, R22, 0x8, R16 ;  /* 0x0000000816007824 */ /* 0x000fe200078e0210 */
[----:B-----5:R-:W-:-:S04]  /*8310*/  SHF.L.U32 R7, R157, 0x1f, RZ ;  /* 0x0000001f9d077819 */ /* 0x020fc800000006ff */
[----:B------:R1:W2:Y:S01]  /*8320*/  SYNCS.PHASECHK.TRANS64.TRYWAIT P0, [R0+URZ+0x13230], R7 ;  /* 0x01323007000075a7 */ /* 0x0002a2000800017f */
[----:B------:R-:W-:Y:S05]  /*8330*/  @!P1 BRA `(.L_x_1893) ;  /* 0x0000000000049947 */ /* 0x000fea0003800000 */
[----:B------:R-:W-:Y:S01]  /*8340*/  BPT.TRAP 0x1 ;  /* 0x000000040000795c */ /* 0x000fe20000300000 */
.L_x_1893:
[----:B0-----:R-:W-:Y:S01]  /*8350*/  VIADD R3, R16, 0xe000 ;  /* 0x0000e00010037836 */ /* 0x001fe20000000000 */
[----:B------:R-:W-:Y:S01]  /*8360*/  LOP3.LUT R4, R29, 0x10000, RZ, 0xfc, !PT ;  /* 0x000100001d047812 */ /* 0x000fe200078efcff */
[----:B------:R-:W-:-:S03]  /*8370*/  IMAD.MOV.U32 R5, RZ, RZ, -0x7fffffe0 ;  /* 0x80000020ff057424 */ /* 0x000fc600078e00ff */
[----:B------:R-:W-:-:S04]  /*8380*/  SHF.R.U32.HI R3, RZ, 0x4, R3 ;  /* 0x00000004ff037819 */ /* 0x000fc80000011603 */
[----:B------:R-:W-:-:S04]  /*8390*/  LOP3.LUT R3, R3, 0x3fff, RZ, 0xc0, !PT ;  /* 0x00003fff03037812 */ /* 0x000fc800078ec0ff */
[----:B------:R-:W-:-:S05]  /*83a0*/  LOP3.LUT R3, R3, 0x10000, RZ, 0xfc, !PT ;  /* 0x0001000003037812 */ /* 0x000fca00078efcff */
[----:B------:R0:W-:Y:S01]  /*83b0*/  STL [R1], R3 ;  /* 0x0000000301007387 */ /* 0x0001e20000100800 */
[----:B--2---:R-:W-:Y:S05]  /*83c0*/  @P0 BRA `(.L_x_1894) ;  /* 0x0000000000080947 */ /* 0x004fea0003800000 */
[----:B------:R-:W2:Y:S02]  /*83d0*/  SYNCS.PHASECHK.TRANS64.TRYWAIT P0, [R0+URZ+0x13230], R7 ;  /* 0x01323007000075a7 */ /* 0x000ea4000800017f */
[----:B--2---:R-:W-:Y:S05]  /*83e0*/  @!P0 BRA `(.L_x_1895) ;  /* 0x00000120008c8947 */ /* 0x004fea0003800000 */
.L_x_1894:
[----:B0-----:R-:W3:Y:S01]  /*83f0*/  LDL R3, [R1] ;  /* 0x0000000001037983 */ /* 0x001ee20000100800 */
[----:B------:R-:W-:Y:S01]  /*8400*/  IMAD.MOV.U32 R9, RZ, RZ, -0x7fffffe0 ;  /* 0x80000020ff097424 */ /* 0x000fe200078e00ff */
[----:B------:R-:W-:Y:S05]  /*8410*/  WARPSYNC.ALL ;  /* 0x0000000000007948 */ /* 0x000fea0003800000 */
[C---:B------:R-:W-:Y:S01]  /*8420*/  R2UR UR4, R4.reuse ;  /* 0x00000000040472ca */ /* 0x040fe200000e0000 */
[----:B------:R-:W4:Y:S01]  /*8430*/  LDL R109, [R1+0x20] ;  /* 0x00002000016d7983 */ /* 0x000f220000100800 */
[----:B------:R-:W-:Y:S02]  /*8440*/  R2UR UR5, R5 ;  /* 0x00000000050572ca */ /* 0x000fe400000e0000 */
[----:B------:R-:W-:Y:S01]  /*8450*/  R2UR UR7, R9 ;  /* 0x00000000090772ca */ /* 0x000fe200000e0000 */
[----:B------:R-:W-:Y:S01]  /*8460*/  WARPGROUP.ARRIVE ;  /* 0x00000000000079c5 */ /* 0x000fe20000000000 */
[----:B-12---:R-:W-:Y:S01]  /*8470*/  IMAD.MOV.U32 R7, RZ, RZ, -0x7fffffe0 ;  /* 0x80000020ff077424 */ /* 0x006fe200078e00ff */
[----:B------:R-:W2:Y:S01]  /*8480*/  LDL R111, [R1+0xc] ;  /* 0x00000c00016f7983 */ /* 0x000ea20000100800 */
[----:B------:R-:W-:Y:S01]  /*8490*/  IMAD.MOV.U32 R11, RZ, RZ, -0x7fffffe0 ;  /* 0x80000020ff0b7424 */ /* 0x000fe200078e00ff */
[----:B------:R-:W-:-:S02]  /*84a0*/  R2UR UR8, R4 ;  /* 0x00000000040872ca */ /* 0x000fc400000e0000 */
[----:B------:R-:W-:Y:S01]  /*84b0*/  R2UR UR9, R5 ;  /* 0x00000000050972ca */ /* 0x000fe200000e0000 */
[----:B------:R-:W5:Y:S01]  /*84c0*/  LDL R107, [R1+0x34] ;  /* 0x00003400016b7983 */ /* 0x000f620000100800 */
[----:B------:R-:W-:Y:S02]  /*84d0*/  R2UR UR11, R11 ;  /* 0x000000000b0b72ca */ /* 0x000fe400000e0000 */
[C---:B------:R-:W-:Y:S01]  /*84e0*/  R2UR UR12, R4.reuse ;  /* 0x00000000040c72ca */ /* 0x040fe200000e0000 */
[----:B------:R-:W5:Y:S01]  /*84f0*/  LDL R106, [R1+0x30] ;  /* 0x00003000016a7983 */ /* 0x000f620000100800 */
[----:B------:R-:W-:Y:S01]  /*8500*/  R2UR UR13, R5 ;  /* 0x00000000050d72ca */ /* 0x000fe200000e0000 */
[----:B------:R-:W-:Y:S01]  /*8510*/  IMAD.MOV.U32 R11, RZ, RZ, -0x7fffffe0 ;  /* 0x80000020ff0b7424 */ /* 0x000fe200078e00ff */
[----:B------:R-:W-:Y:S01]  /*8520*/  R2UR UR16, R4 ;  /* 0x00000000041072ca */ /* 0x000fe200000e0000 */
[----:B------:R-:W5:Y:S01]  /*8530*/  LDL R105, [R1+0x4] ;  /* 0x0000040001697983 */ /* 0x000f620000100800 */
[----:B---3--:R-:W-:-:S05]  /*8540*/  IMAD R8, R22, 0x280, R3 ;  /* 0x0000028016087824 */ /* 0x008fca00078e0203 */
[----:B------:R-:W-:-:S13]  /*8550*/  R2UR UR6, R8 ;  /* 0x00000000080672ca */ /* 0x000fda00000e0000 */
[----:B------:R-:W-:Y:S01]  /*8560*/  QGMMA.64x32x32.F32.E4M3.E4M3 R88, gdesc[UR4], RZ, !UPT, gsb0 ;  /* 0x00600000045879f3 */ /* 0x000fe2000c0008ff */
[----:B------:R-:W-:Y:S01]  /*8570*/  VIADD R6, R8, 0x80 ;  /* 0x0000008008067836 */ /* 0x000fe20000000000 */
[----:B------:R-:W-:Y:S02]  /*8580*/  R2UR UR7, R7 ;  /* 0x00000000070772ca */ /* 0x000fe400000e0000 */
[----:B------:R-:W-:Y:S02]  /*8590*/  R2UR UR4, R4 ;  /* 0x00000000040472ca */ /* 0x000fe400000e0000 */
[----:B------:R-:W-:Y:S02]  /*85a0*/  R2UR UR6, R6 ;  /* 0x00000000060672ca */ /* 0x000fe400000e0000 */
[----:B------:R-:W-:Y:S01]  /*85b0*/  R2UR UR5, R5 ;  /* 0x00000000050572ca */ /* 0x000fe200000e0000 */
[----:B------:R-:W-:Y:S02]  /*85c0*/  WARPGROUP.DEPBAR.LE gsb0, 0x0 ;  /* 0x00008000000079c5 */ /* 0x000fe40000010000 */
[----:B------:R-:W-:-:S10]  /*85d0*/  WARPGROUP.ARRIVE ;  /* 0x00000000000079c5 */ /* 0x000fd40000000000 */
[----:B------:R-:W-:Y:S01]  /*85e0*/  QGMMA.64x32x32.F32.E4M3.E4M3 R72, gdesc[UR4], RZ, !UPT, gsb0 ;  /* 0x00600000044879f3 */ /* 0x000fe2000c0008ff */
[----:B------:R-:W-:-:S05]  /*85f0*/  VIADD R10, R8, 0x100 ;  /* 0x00000100080a7836 */ /* 0x000fca0000000000 */
[----:B------:R-:W-:Y:S01]  /*8600*/  R2UR UR10, R10 ;  /* 0x000000000a0a72ca */ /* 0x000fe200000e0000 */
[----:B------:R-:W-:Y:S02]  /*8610*/  WARPGROUP.DEPBAR.LE gsb0, 0x0 ;  /* 0x00008000000079c5 */ /* 0x000fe40000010000 */
[----:B------:R-:W-:-:S10]  /*8620*/  WARPGROUP.ARRIVE ;  /* 0x00000000000079c5 */ /* 0x000fd40000000000 */
[----:B------:R-:W-:Y:S01]  /*8630*/  QGMMA.64x32x32.F32.E4M3.E4M3 R56, gdesc[UR8], RZ, !UPT, gsb0 ;  /* 0x00600000083879f3 */ /* 0x000fe2000c0008ff */
[----:B------:R-:W-:Y:S01]  /*8640*/  IMAD.MOV.U32 R7, RZ, RZ, -0x7fffffe0 ;  /* 0x80000020ff077424 */ /* 0x000fe200078e00ff */
[----:B------:R-:W-:-:S04]  /*8650*/  IADD3 R6, R8, 0x180, RZ ;  /* 0x0000018008067810 */ /* 0x000fc80007ffe0ff */
[----:B------:R-:W-:Y:S02]  /*8660*/  R2UR UR14, R6 ;  /* 0x00000000060e72ca */ /* 0x000fe400000e0000 */
[----:B------:R-:W-:Y:S01]  /*8670*/  R2UR UR15, R7 ;  /* 0x00000000070f72ca */ /* 0x000fe200000e0000 */
[----:B------:R-:W-:Y:S02]  /*8680*/  WARPGROUP.DEPBAR.LE gsb0, 0x0 ;  /* 0x00008000000079c5 */ /* 0x000fe40000010000 */
[----:B------:R-:W-:-:S10]  /*8690*/  WARPGROUP.ARRIVE ;  /* 0x00000000000079c5 */ /* 0x000fd40000000000 */
[----:B------:R-:W-:Y:S01]  /*86a0*/  QGMMA.64x32x32.F32.E4M3.E4M3 R40, gdesc[UR12], RZ, !UPT, gsb0 ;  /* 0x006000000c2879f3 */ /* 0x000fe2000c0008ff */
[----:B------:R-:W-:Y:S01]  /*86b0*/  VIADD R10, R8, 0x200 ;  /* 0x00000200080a7836 */ /* 0x000fe20000000000 */
[----:B------:R-:W-:Y:S02]  /*86c0*/  R2UR UR19, R11 ;  /* 0x000000000b1372ca */ /* 0x000fe400000e0000 */
[----:B------:R-:W-:Y:S02]  /*86d0*/  R2UR UR17, R5 ;  /* 0x00000000051172ca */ /* 0x000fe400000e0000 */
[----:B------:R-:W-:Y:S01]  /*86e0*/  R2UR UR18, R10 ;  /* 0x000000000a1272ca */ /* 0x000fe200000e0000 */
[----:B------:R-:W-:Y:S02]  /*86f0*/  WARPGROUP.DEPBAR.LE gsb0, 0x0 ;  /* 0x00008000000079c5 */ /* 0x000fe40000010000 */
[----:B------:R-:W-:-:S10]  /*8700*/  WARPGROUP.ARRIVE ;  /* 0x00000000000079c5 */ /* 0x000fd40000000000 */
[----:B------:R-:W-:Y:S01]  /*8710*/  QGMMA.64x32x32.F32.E4M3.E4M3 R24, gdesc[UR16], RZ, !UPT, gsb0 ;  /* 0x00600000101879f3 */ /* 0x000fe2000c0008ff */
[----:B------:R-:W-:Y:S02]  /*8720*/  VIADD R12, R8, 0x2 ;  /* 0x00000002080c7836 */ /* 0x000fe40000000000 */
[----:B------:R-:W-:Y:S02]  /*8730*/  VIADD R6, R4, 0x2 ;  /* 0x0000000204067836 */ /* 0x000fe40000000000 */
[----:B------:R-:W-:Y:S02]  /*8740*/  IMAD.MOV.U32 R13, RZ, RZ, -0x7fffffe0 ;  /* 0x80000020ff0d7424 */ /* 0x000fe400078e00ff */
[----:B------:R-:W-:Y:S01]  /*8750*/  IMAD.MOV.U32 R7, RZ, RZ, -0x7fffffe0 ;  /* 0x80000020ff077424 */ /* 0x000fe200078e00ff */
[----:B------:R-:W-:Y:S02]  /*8760*/  R2UR UR22, R12 ;  /* 0x000000000c1672ca */ /* 0x000fe400000e0000 */
[----:B------:R-:W-:-:S02]  /*8770*/  R2UR UR23, R13 ;  /* 0x000000000d1772ca */ /* 0x000fc400000e0000 */
[----:B------:R-:W-:Y:S02]  /*8780*/  R2UR UR20, R6 ;  /* 0x00000000061472ca */ /* 0x000fe400000e0000 */
[----:B------:R-:W-:Y:S01]  /*8790*/  R2UR UR21, R7 ;  /* 0x00000000071572ca */ /* 0x000fe200000e0000 */
[----:B------:R-:W-:Y:S02]  /*87a0*/  WARPGROUP.DEPBAR.LE gsb0, 0x0 ;  /* 0x00008000000079c5 */ /* 0x000fe40000010000 */
[----:B------:R-:W-:-:S10]  /*87b0*/  WARPGROUP.ARRIVE ;  /* 0x00000000000079c5 */ /* 0x000fd40000000000 */
[----:B------:R-:W-:Y:S01]  /*87c0*/  QGMMA.64x32x32.F32.E4M3.E4M3 R88, gdesc[UR20], R88, gsb0 ;  /* 0x00600000145879f3 */ /* 0x000fe20008000858 */
[----:B------:R-:W-:Y:S01]  /*87d0*/  VIADD R10, R8, 0x82 ;  /* 0x00000082080a7836 */ /* 0x000fe20000000000 */
[----:B------:R-:W-:Y:S02]  /*87e0*/  MOV R11, 0x80000020 ;  /* 0x80000020000b7802 */ /* 0x000fe40000000f00 */
        /* <DEDUP_REMOVED lines=22> */
[C---:B------:R-:W-:Y:S01]  /*8950*/  FMUL.FTZ R12, R2.reuse, R89 ;  /* 0x00000059020c7220 */ /* 0x040fe20000410000 */
[C---:B------:R-:W-:Y:S01]  /*8960*/  FMUL.FTZ R89, R2.reuse, R90 ;  /* 0x0000005a02597220 */ /* 0x040fe20000410000 */
[----:B------:R-:W-:Y:S01]  /*8970*/  FMUL.FTZ R90, R2, R91 ;  /* 0x0000005b025a7220 */ /* 0x000fe20000410000 */
[----:B------:R-:W-:-:S02]  /*8980*/  WARPGROUP.DEPBAR.LE gsb0, 0x0 ;  /* 0x00008000000079c5 */ /* 0x000fc40000010000 */
[----:B------:R-:W-:-:S07]  /*8990*/  WARPGROUP.ARRIVE ;  /* 0x00000000000079c5 */ /* 0x000fce0000000000 */
[----:B------:R-:W-:Y:S01]  /*89a0*/  QGMMA.64x32x32.F32.E4M3.E4M3 R40, gdesc[UR4], R40, gsb0 ;  /* 0x00600000042879f3 */ /* 0x000fe20008000828 */
[C---:B------:R-:W-:Y:S01]  /*89b0*/  FMUL.FTZ R9, R2.reuse, R64 ;  /* 0x0000004002097220 */ /* 0x040fe20000410000 */
[----:B------:R-:W-:-:S03]  /*89c0*/  FMUL.FTZ R11, R2, R65 ;  /* 0x00000041020b7220 */ /* 0x000fc60000410000 */
[----:B------:R4:W-:Y:S01]  /*89d0*/  MUFU.TANH R10, R9 ;  /* 0x00000009000a7308 */ /* 0x0009e20000002400 */
[C---:B------:R-:W-:Y:S01]  /*89e0*/  FMUL.FTZ R65, R2.reuse, R69 ;  /* 0x0000004502417220 */ /* 0x040fe20000410000 */
[----:B------:R-:W-:Y:S01]  /*89f0*/  FMUL.FTZ R69, R2, R67 ;  /* 0x0000004302457220 */ /* 0x000fe20000410000 */
[----:B----4-:R-:W-:Y:S02]  /*8a00*/  IMAD R9, R104, -0xa0, R109 ;  /* 0xffffff6068097824 */ /* 0x010fe400078e026d */
[C---:B------:R-:W-:Y:S01]  /*8a10*/  FMUL.FTZ R20, R2.reuse, R97 ;  /* 0x0000006102147220 */ /* 0x040fe20000410000 */
[C---:B------:R-:W-:Y:S02]  /*8a20*/  FMUL.FTZ R91, R2.reuse, R94 ;  /* 0x0000005e025b7220 */ /* 0x040fe40000410000 */
[----:B--2---:R-:W-:Y:S01]  /*8a30*/  IADD3 R67, -R111, 0xa1, R9 ;  /* 0x000000a16f437810 */ /* 0x004fe20007ffe109 */
[C---:B------:R-:W-:Y:S01]  /*8a40*/  FMUL.FTZ R97, R2.reuse, R60 ;  /* 0x0000003c02617220 */ /* 0x040fe20000410000 */
[C---:B------:R-:W-:Y:S01]  /*8a50*/  FMUL.FTZ R64, R2.reuse, R68 ;  /* 0x0000004402407220 */ /* 0x040fe20000410000 */
[----:B------:R-:W-:Y:S01]  /*8a60*/  FMUL.FTZ R60, R2, R62 ;  /* 0x0000003e023c7220 */ /* 0x000fe20000410000 */
[----:B------:R-:W-:Y:S01]  /*8a70*/  MUFU.TANH R89, R89 ;  /* 0x0000005900597308 */ /* 0x000fe20000002400 */
[----:B-----5:R-:W-:-:S02]  /*8a80*/  IMAD R62, R105, 0xc0, R107 ;  /* 0x000000c0693e7824 */ /* 0x020fc400078e026b */
[----:B------:R-:W-:Y:S01]  /*8a90*/  FMUL.FTZ R13, R2, R92 ;  /* 0x0000005c020d7220 */ /* 0x000fe20000410000 */
[----:B------:R-:W-:Y:S02]  /*8aa0*/  VIADD R68, R9, 0xa0 ;  /* 0x000000a009447836 */ /* 0x000fe40000000000 */
[----:B------:R-:W-:Y:S02]  /*8ab0*/  IMAD R67, R106, -0x2, R67 ;  /* 0xfffffffe6a437824 */ /* 0x000fe400078e0243 */
[----:B------:R-:W-:Y:S01]  /*8ac0*/  FMUL.FTZ R92, R2, R95 ;  /* 0x0000005f025c7220 */ /* 0x000fe20000410000 */
[----:B------:R-:W0:Y:S01]  /*8ad0*/  MUFU.TANH R90, R90 ;  /* 0x0000005a005a7308 */ /* 0x000e220000002400 */
[----:B------:R-:W-:Y:S02]  /*8ae0*/  IMAD R68, R106, -0x2, R68 ;  /* 0xfffffffe6a447824 */ /* 0x000fe400078e0244 */
[C---:B------:R-:W-:Y:S01]  /*8af0*/  FMUL.FTZ R14, R2.reuse, R93 ;  /* 0x0000005d020e7220 */ /* 0x040fe20000410000 */
[----:B------:R-:W-:Y:S01]  /*8b00*/  IADD3 R9, R67, 0x8, R62 ;  /* 0x0000000843097810 */ /* 0x000fe20007ffe03e */
[----:B------:R-:W-:-:S03]  /*8b10*/  FMUL.FTZ R93, R2, R98 ;  /* 0x00000062025d7220 */ /* 0x000fc60000410000 */
[----:B------:R-:W1:Y:S01]  /*8b20*/  MUFU.TANH R91, R91 ;  /* 0x0000005b005b7308 */ /* 0x000e620000002400 */
[----:B------:R-:W-:Y:S01]  /*8b30*/  VIMNMX R98, R68, R9, PT ;  /* 0x0000000944627248 */ /* 0x000fe20003fe0100 */
[----:B------:R-:W-:Y:S01]  /*8b40*/  FMUL.FTZ R94, R2, R99 ;  /* 0x00000063025e7220 */ /* 0x000fe20000410000 */
[----:B------:R-:W-:-:S05]  /*8b50*/  VIADD R8, R8, 0x202 ;  /* 0x0000020208087836 */ /* 0x000fca0000000000 */
[----:B------:R-:W2:Y:S01]  /*8b60*/  MUFU.TANH R92, R92 ;  /* 0x0000005c005c7308 */ /* 0x000ea20000002400 */
[----:B------:R-:W-:Y:S01]  /*8b70*/  ISETP.GT.AND P0, PT, R98, RZ, PT ;  /* 0x000000ff6200720c */ /* 0x000fe20003f04270 */
[----:B------:R-:W-:Y:S01]  /*8b80*/  FMUL.FTZ R95, R2, R102 ;  /* 0x00000066025f7220 */ /* 0x000fe20000410000 */
[----:B------:R-:W-:Y:S01]  /*8b90*/  ISETP.GT.AND P2, PT, R98, 0x1, PT ;  /* 0x000000016200780c */ /* 0x000fe20003f44270 */
[----:B------:R-:W-:Y:S01]  /*8ba0*/  IMAD.MOV.U32 R9, RZ, RZ, -0x7fffffe0 ;  /* 0x80000020ff097424 */ /* 0x000fe200078e00ff */
[----:B------:R-:W-:-:S03]  /*8bb0*/  R2UR UR6, R8 ;  /* 0x00000000080672ca */ /* 0x000fc600000e0000 */
[----:B------:R-:W3:Y:S01]  /*8bc0*/  MUFU.TANH R93, R93 ;  /* 0x0000005d005d7308 */ /* 0x000ee20000002400 */
[----:B------:R-:W-:Y:S01]  /*8bd0*/  FMUL.FTZ R15, R2, R96 ;  /* 0x00000060020f7220 */ /* 0x000fe20000410000 */
[----:B------:R-:W-:Y:S01]  /*8be0*/  ISETP.GT.AND P3, PT, R98, 0x8, PT ;  /* 0x000000086200780c */ /* 0x000fe20003f64270 */
[----:B------:R-:W-:Y:S01]  /*8bf0*/  FMUL.FTZ R96, R2, R103 ;  /* 0x0000006702607220 */ /* 0x000fe20000410000 */
[----:B0-----:R-:W-:Y:S01]  /*8c00*/  FSEL R90, R90, -INF , P2 ;  /* 0xff8000005a5a7808 */ /* 0x001fe20001000000 */
[----:B------:R-:W-:Y:S02]  /*8c10*/  WARPGROUP.DEPBAR.LE gsb0, 0x0 ;  /* 0x00008000000079c5 */ /* 0x000fe40000010000 */
[C---:B------:R-:W-:Y:S01]  /*8c20*/  FMUL.FTZ R8, R2.reuse, R40 ;  /* 0x0000002802087220 */ /* 0x040fe20000410000 */
[----:B------:R-:W0:Y:S01]  /*8c30*/  MUFU.TANH R94, R94 ;  /* 0x0000005e005e7308 */ /* 0x000e220000002400 */
[----:B------:R-:W-:Y:S01]  /*8c40*/  FSEL R40, R89, -INF , P0 ;  /* 0xff80000059287808 */ /* 0x000fe20000000000 */
[C---:B------:R-:W-:Y:S01]  /*8c50*/  FMUL.FTZ R21, R2.reuse, R100 ;  /* 0x0000006402157220 */ /* 0x040fe20000410000 */
[----:B------:R-:W-:Y:S01]  /*8c60*/  R2UR UR7, R9 ;  /* 0x00000000090772ca */ /* 0x000fe200000e0000 */
[----:B------:R-:W-:Y:S01]  /*8c70*/  FMUL.FTZ R9, R2, R41 ;  /* 0x0000002902097220 */ /* 0x000fe20000410000 */
[----:B------:R-:W-:Y:S01]  /*8c80*/  ISETP.GT.AND P4, PT, R98, 0x9, PT ;  /* 0x000000096200780c */ /* 0x000fe20003f84270 */
[----:B------:R-:W-:Y:S01]  /*8c90*/  FMUL.FTZ R74, R2, R74 ;  /* 0x0000004a024a7220 */ /* 0x000fe20000410000 */
[----:B-1----:R-:W-:Y:S01]  /*8ca0*/  FSEL R100, R91, -INF , P3 ;  /* 0xff8000005b647808 */ /* 0x002fe20001800000 */
[----:B------:R-:W1:Y:S01]  /*8cb0*/  MUFU.TANH R95, R95 ;  /* 0x0000005f005f7308 */ /* 0x000e620000002400 */
[----:B------:R-:W-:-:S02]  /*8cc0*/  FMNMX.FTZ R41, R40, R90, !PT ;  /* 0x0000005a28297209 */ /* 0x000fc40007810000 */
[----:B------:R-:W-:Y:S02]  /*8cd0*/  R2UR UR4, R6 ;  /* 0x00000000060472ca */ /* 0x000fe400000e0000 */
[----:B------:R-:W-:Y:S01]  /*8ce0*/  R2UR UR5, R7 ;  /* 0x00000000070572ca */ /* 0x000fe200000e0000 */
[----:B------:R-:W-:Y:S01]  /*8cf0*/  FMUL.FTZ R75, R2, R75 ;  /* 0x0000004b024b7220 */ /* 0x000fe20000410000 */
[----:B------:R-:W-:Y:S01]  /*8d00*/  ISETP.GT.AND P0, PT, R98, 0x10, PT ;  /* 0x000000106200780c */ /* 0x000fe20003f04270 */
[----:B------:R-:W4:Y:S01]  /*8d10*/  MUFU.TANH R96, R96 ;  /* 0x0000006000607308 */ /* 0x000f220000002400 */
[----:B--2---:R-:W-:Y:S02]  /*8d20*/  FSEL R92, R92, -INF , P4 ;  /* 0xff8000005c5c7808 */ /* 0x004fe40002000000 */
[----:B------:R-:W-:Y:S01]  /*8d30*/  FMNMX.FTZ R89, R100, R41, !PT ;  /* 0x0000002964597209 */ /* 0x000fe20007810000 */
[----:B------:R-:W-:Y:S01]  /*8d40*/  FMUL.FTZ R41, R2, R42 ;  /* 0x0000002a02297220 */ /* 0x000fe20000410000 */
[----:B------:R-:W-:Y:S01]  /*8d50*/  ISETP.GT.AND P2, PT, R98, 0x11, PT ;  /* 0x000000116200780c */ /* 0x000fe20003f44270 */
[----:B------:R-:W-:Y:S01]  /*8d60*/  FMUL.FTZ R78, R2, R78 ;  /* 0x0000004e024e7220 */ /* 0x000fe20000410000 */
[----:B---3--:R-:W-:Y:S01]  /*8d70*/  FSEL R42, R93, -INF , P0 ;  /* 0xff8000005d2a7808 */ /* 0x008fe20000000000 */
[----:B------:R-:W2:Y:S01]  /*8d80*/  MUFU.TANH R74, R74 ;  /* 0x0000004a004a7308 */ /* 0x000ea20000002400 */
[----:B------:R-:W-:Y:S01]  /*8d90*/  FMNMX.FTZ R89, R92, R89, !PT ;  /* 0x000000595c597209 */ /* 0x000fe20007810000 */
[----:B------:R-:W-:Y:S01]  /*8da0*/  WARPGROUP.ARRIVE ;  /* 0x00000000000079c5 */ /* 0x000fe20000000000 */
[----:B------:R-:W-:Y:S01]  /*8db0*/  ISETP.GT.AND P3, PT, R98, 0x18, PT ;  /* 0x000000186200780c */ /* 0x000fe20003f64270 */
[----:B------:R-:W-:Y:S01]  /*8dc0*/  FMUL.FTZ R79, R2, R79 ;  /* 0x0000004f024f7220 */ /* 0x000fe20000410000 */
[----:B0-----:R-:W-:-:S02]  /*8dd0*/  FSEL R94, R94, -INF , P2 ;  /* 0xff8000005e5e7808 */ /* 0x001fc40001000000 */
[----:B------:R-:W-:Y:S01]  /*8de0*/  FMNMX.FTZ R89, R42, R89, !PT ;  /* 0x000000592a597209 */ /* 0x000fe20007810000 */
[----:B------:R-:W0:Y:S01]  /*8df0*/  MUFU.TANH R75, R75 ;  /* 0x0000004b004b7308 */ /* 0x000e220000002400 */
[----:B------:R-:W-:Y:S01]  /*8e00*/  QGMMA.64x32x32.F32.E4M3.E4M3 R24, gdesc[UR4], R24, gsb0 ;  /* 0x00600000041879f3 */ /* 0x000fe20008000818 */
[----:B------:R-:W-:Y:S01]  /*8e10*/  ISETP.GT.AND P0, PT, R98, 0x19, PT ;  /* 0x000000196200780c */ /* 0x000fe20003f04270 */
[C---:B------:R-:W-:Y:S01]  /*8e20*/  FMUL.FTZ R82, R2.reuse, R82 ;  /* 0x0000005202527220 */ /* 0x040fe20000410000 */
[----:B-1----:R-:W-:Y:S01]  /*8e30*/  FSEL R102, R95, -INF , P3 ;  /* 0xff8000005f667808 */ /* 0x002fe20001800000 */
[----:B------:R-:W-:Y:S01]  /*8e40*/  FMUL.FTZ R83, R2, R83 ;  /* 0x0000005302537220 */ /* 0x000fe20000410000 */
[----:B------:R-:W-:Y:S01]  /*8e50*/  FMNMX.FTZ R89, R94, R89, !PT ;  /* 0x000000595e597209 */ /* 0x000fe20007810000 */
[----:B------:R-:W-:Y:S01]  /*8e60*/  FMUL.FTZ R86, R2, R86 ;  /* 0x0000005602567220 */ /* 0x000fe20000410000 */
[----:B------:R-:W1:Y:S01]  /*8e70*/  MUFU.TANH R78, R78 ;  /* 0x0000004e004e7308 */ /* 0x000e620000002400 */
[----:B------:R-:W-:Y:S01]  /*8e80*/  ISETP.GT.AND P2, PT, R98, 0x20, PT ;  /* 0x000000206200780c */ /* 0x000fe20003f44270 */
[----:B------:R-:W-:Y:S01]  /*8e90*/  FMUL.FTZ R120, R2, R46 ;  /* 0x0000002e02787220 */ /* 0x000fe20000410000 */
[----:B----4-:R-:W-:Y:S01]  /*8ea0*/  FSEL R96, R96, -INF , P0 ;  /* 0xff80000060607808 */ /* 0x010fe20000000000 */
[----:B------:R-:W-:Y:S01]  /*8eb0*/  FMUL.FTZ R87, R2, R87 ;  /* 0x0000005702577220 */ /* 0x000fe20000410000 */
[----:B------:R-:W-:Y:S01]  /*8ec0*/  FMNMX.FTZ R89, R102, R89, !PT ;  /* 0x0000005966597209 */ /* 0x000fe20007810000 */
[----:B------:R-:W-:-:S02]  /*8ed0*/  FMUL.FTZ R58, R2, R58 ;  /* 0x0000003a023a7220 */ /* 0x000fc40000410000 */
[----:B------:R-:W3:Y:S01]  /*8ee0*/  MUFU.TANH R79, R79 ;  /* 0x0000004f004f7308 */ /* 0x000ee20000002400 */
[----:B------:R-:W-:Y:S01]  /*8ef0*/  ISETP.GT.AND P0, PT, R98, 0x21, PT ;  /* 0x000000216200780c */ /* 0x000fe20003f04270 */
[----:B------:R-:W-:Y:S01]  /*8f00*/  FMUL.FTZ R59, R2, R59 ;  /* 0x0000003b023b7220 */ /* 0x000fe20000410000 */
[----:B--2---:R-:W-:Y:S01]  /*8f10*/  FSEL R74, R74, -INF , P2 ;  /* 0xff8000004a4a7808 */ /* 0x004fe20001000000 */
[----:B------:R-:W-:Y:S01]  /*8f20*/  FMUL.FTZ R122, R2, R50 ;  /* 0x00000032027a7220 */ /* 0x000fe20000410000 */
[----:B------:R-:W-:Y:S01]  /*8f30*/  FMNMX.FTZ R89, R96, R89, !PT ;  /* 0x0000005960597209 */ /* 0x000fe20007810000 */
[----:B------:R-:W-:Y:S02]  /*8f40*/  FMUL.FTZ R63, R2, R63 ;  /* 0x0000003f023f7220 */ /* 0x000fe40000410000 */
[----:B------:R-:W-:Y:S01]  /*8f50*/  MUFU.TANH R60, R60 ;  /* 0x0000003c003c7308 */ /* 0x000fe20000002400 */
[----:B------:R-:W-:Y:S01]  /*8f60*/  ISETP.GT.AND P2, PT, R98, 0x28, PT ;  /* 0x000000286200780c */ /* 0x000fe20003f44270 */
[C---:B------:R-:W-:Y:S01]  /*8f70*/  FMUL.FTZ R66, R2.reuse, R66 ;  /* 0x0000004202427220 */ /* 0x040fe20000410000 */
[----:B0-----:R-:W-:Y:S01]  /*8f80*/  FSEL R46, R75, -INF , P0 ;  /* 0xff8000004b2e7808 */ /* 0x001fe20000000000 */
[C---:B------:R-:W-:Y:S01]  /*8f90*/  FMUL.FTZ R70, R2.reuse, R70 ;  /* 0x0000004602467220 */ /* 0x040fe20000410000 */
[C---:B------:R-:W-:Y:S01]  /*8fa0*/  FMUL.FTZ R126, R2.reuse, R54 ;  /* 0x00000036027e7220 */ /* 0x040fe20000410000 */
[----:B------:R-:W-:-:S02]  /*8fb0*/  FMUL.FTZ R71, R2, R71 ;  /* 0x0000004702477220 */ /* 0x000fc40000410000 */
[----:B------:R-:W-:Y:S01]  /*8fc0*/  MUFU.TANH R69, R69 ;  /* 0x0000004500457308 */ /* 0x000fe20000002400 */
[----:B------:R-:W-:Y:S01]  /*8fd0*/  FMNMX.FTZ R89, R74, R89, !PT ;  /* 0x000000594a597209 */ /* 0x000fe20007810000 */
[C---:B------:R-:W-:Y:S01]  /*8fe0*/  FMUL.FTZ R116, R2.reuse, R43 ;  /* 0x0000002b02747220 */ /* 0x040fe20000410000 */
[C---:B------:R-:W-:Y:S01]  /*8ff0*/  FMUL.FTZ R118, R2.reuse, R47 ;  /* 0x0000002f02767220 */ /* 0x040fe20000410000 */
[C---:B------:R-:W-:Y:S01]  /*9000*/  FMUL.FTZ R124, R2.reuse, R55 ;  /* 0x00000037027c7220 */ /* 0x040fe20000410000 */
[----:B------:R-:W-:Y:S01]  /*9010*/  FMUL.FTZ R3, R2, R88 ;  /* 0x0000005802037220 */ /* 0x000fe20000410000 */
[----:B------:R-:W-:Y:S02]  /*9020*/  ULDC UR4, c[0x0][0x988] ;  /* 0x0002620000047ab9 */ /* 0x000fe40000000800 */
[----:B------:R-:W0:Y:S01]  /*9030*/  MUFU.TANH R82, R82 ;  /* 0x0000005200527308 */ /* 0x000e220000002400 */
[----:B------:R-:W-:Y:S02]  /*9040*/  ISETP.GT.AND P0, PT, R98, 0x29, PT ;  /* 0x000000296200780c */ /* 0x000fe40003f04270 */
[----:B-1----:R-:W-:-:S05]  /*9050*/  FSEL R78, R78, -INF , P2 ;  /* 0xff8000004e4e7808 */ /* 0x002fca0001000000 */
[----:B------:R-:W1:Y:S01]  /*9060*/  MUFU.TANH R83, R83 ;  /* 0x0000005300537308 */ /* 0x000e620000002400 */
[----:B------:R-:W-:Y:S02]  /*9070*/  FMNMX.FTZ R89, R46, R89, !PT ;  /* 0x000000592e597209 */ /* 0x000fe40007810000 */
[----:B------:R-:W-:-:S05]  /*9080*/  ISETP.GT.AND P2, PT, R98, 0x30, PT ;  /* 0x000000306200780c */ /* 0x000fca0003f44270 */
[----:B------:R-:W2:Y:S01]  /*9090*/  MUFU.TANH R86, R86 ;  /* 0x0000005600567308 */ /* 0x000ea20000002400 */
[----:B---3--:R-:W-:Y:S02]  /*90a0*/  FSEL R106, R79, -INF , P0 ;  /* 0xff8000004f6a7808 */ /* 0x008fe40000000000 */
[----:B------:R-:W-:-:S05]  /*90b0*/  FMNMX.FTZ R89, R78, R89, !PT ;  /* 0x000000594e597209 */ /* 0x000fca0007810000 */
[----:B------:R-:W3:Y:S01]  /*90c0*/  MUFU.TANH R87, R87 ;  /* 0x0000005700577308 */ /* 0x000ee20000002400 */
[----:B------:R-:W-:Y:S02]  /*90d0*/  ISETP.GT.AND P0, PT, R98, 0x31, PT ;  /* 0x000000316200780c */ /* 0x000fe40003f04270 */
[----:B0-----:R-:W-:Y:S02]  /*90e0*/  FSEL R82, R82, -INF , P2 ;  /* 0xff80000052527808 */ /* 0x001fe40001000000 */
[----:B------:R-:W-:-:S03]  /*90f0*/  FMNMX.FTZ R89, R106, R89, !PT ;  /* 0x000000596a597209 */ /* 0x000fc60007810000 */
[----:B------:R-:W0:Y:S01]  /*9100*/  MUFU.TANH R58, R58 ;  /* 0x0000003a003a7308 */ /* 0x000e220000002400 */
[----:B------:R-:W-:Y:S02]  /*9110*/  ISETP.GT.AND P2, PT, R98, 0x38, PT ;  /* 0x000000386200780c */ /* 0x000fe40003f44270 */
[----:B-1----:R-:W-:Y:S02]  /*9120*/  FSEL R50, R83, -INF , P0 ;  /* 0xff80000053327808 */ /* 0x002fe40000000000 */
[----:B------:R-:W-:-:S03]  /*9130*/  FMNMX.FTZ R89, R82, R89, !PT ;  /* 0x0000005952597209 */ /* 0x000fc60007810000 */
[----:B------:R-:W1:Y:S01]  /*9140*/  MUFU.TANH R59, R59 ;  /* 0x0000003b003b7308 */ /* 0x000e620000002400 */
[----:B------:R-:W-:Y:S02]  /*9150*/  ISETP.GT.AND P0, PT, R98, 0x39, PT ;  /* 0x000000396200780c */ /* 0x000fe40003f04270 */
[----:B--2---:R-:W-:Y:S02]  /*9160*/  FSEL R86, R86, -INF , P2 ;  /* 0xff80000056567808 */ /* 0x004fe40001000000 */
[----:B------:R-:W-:Y:S02]  /*9170*/  FMNMX.FTZ R89, R50, R89, !PT ;  /* 0x0000005932597209 */ /* 0x000fe40007810000 */
[----:B------:R-:W-:Y:S01]  /*9180*/  ISETP.GT.AND P2, PT, R98, 0x40, PT ;  /* 0x000000406200780c */ /* 0x000fe20003f44270 */
[----:B------:R-:W2:Y:S01]  /*9190*/  MUFU.TANH R63, R63 ;  /* 0x0000003f003f7308 */ /* 0x000ea20000002400 */
[----:B---3--:R-:W-:Y:S02]  /*91a0*/  FSEL R108, R87, -INF , P0 ;  /* 0xff800000576c7808 */ /* 0x008fe40000000000 */
[----:B------:R-:W-:-:S02]  /*91b0*/  FMNMX.FTZ R89, R86, R89, !PT ;  /* 0x0000005956597209 */ /* 0x000fc40007810000 */
[----:B------:R-:W-:Y:S02]  /*91c0*/  ISETP.GT.AND P0, PT, R98, 0x41, PT ;  /* 0x000000416200780c */ /* 0x000fe40003f04270 */
[----:B0-----:R-:W-:Y:S01]  /*91d0*/  FSEL R58, R58, -INF , P2 ;  /* 0xff8000003a3a7808 */ /* 0x001fe20001000000 */
[----:B------:R-:W0:Y:S01]  /*91e0*/  MUFU.TANH R66, R66 ;  /* 0x0000004200427308 */ /* 0x000e220000002400 */
[----:B------:R-:W-:Y:S02]  /*91f0*/  FMNMX.FTZ R89, R108, R89, !PT ;  /* 0x000000596c597209 */ /* 0x000fe40007810000 */
[----:B------:R-:W-:Y:S02]  /*9200*/  ISETP.GT.AND P2, PT, R98, 0x48, PT ;  /* 0x000000486200780c */ /* 0x000fe40003f44270 */
[----:B-1----:R-:W-:Y:S02]  /*9210*/  FSEL R54, R59, -INF , P0 ;  /* 0xff8000003b367808 */ /* 0x002fe40000000000 */
[----:B------:R-:W-:Y:S01]  /*9220*/  FMNMX.FTZ R89, R58, R89, !PT ;  /* 0x000000593a597209 */ /* 0x000fe20007810000 */
[----:B------:R-:W1:Y:S01]  /*9230*/  MUFU.TANH R70, R70 ;  /* 0x0000004600467308 */ /* 0x000e620000002400 */
[----:B------:R-:W-:-:S02]  /*9240*/  ISETP.GT.AND P0, PT, R98, 0x49, PT ;  /* 0x000000496200780c */ /* 0x000fc40003f04270 */
[----:B------:R-:W-:Y:S02]  /*9250*/  FSEL R110, R60, -INF , P2 ;  /* 0xff8000003c6e7808 */ /* 0x000fe40001000000 */
[----:B------:R-:W-:Y:S02]  /*9260*/  FMNMX.FTZ R89, R54, R89, !PT ;  /* 0x0000005936597209 */ /* 0x000fe40007810000 */
[----:B------:R-:W-:Y:S01]  /*9270*/  ISETP.GT.AND P2, PT, R98, 0x50, PT ;  /* 0x000000506200780c */ /* 0x000fe20003f44270 */
[----:B------:R-:W3:Y:S01]  /*9280*/  MUFU.TANH R71, R71 ;  /* 0x0000004700477308 */ /* 0x000ee20000002400 */
[----:B--2---:R-:W-:Y:S02]  /*9290*/  FSEL R112, R63, -INF , P0 ;  /* 0xff8000003f707808 */ /* 0x004fe40000000000 */
[----:B------:R-:W-:Y:S02]  /*92a0*/  FMNMX.FTZ R89, R110, R89, !PT ;  /* 0x000000596e597209 */ /* 0x000fe40007810000 */
[----:B------:R-:W-:-:S02]  /*92b0*/  ISETP.GT.AND P0, PT, R98, 0x51, PT ;  /* 0x000000516200780c */ /* 0x000fc40003f04270 */
[----:B0-----:R-:W-:Y:S01]  /*92c0*/  FSEL R66, R66, -INF , P2 ;  /* 0xff80000042427808 */ /* 0x001fe20001000000 */
[----:B------:R-:W0:Y:S01]  /*92d0*/  MUFU.TANH R41, R41 ;  /* 0x0000002900297308 */ /* 0x000e220000002400 */
[----:B------:R-:W-:Y:S01]  /*92e0*/  FMNMX.FTZ R89, R112, R89, !PT ;  /* 0x0000005970597209 */ /* 0x000fe20007810000 */
[----:B------:R-:W-:Y:S02]  /*92f0*/  WARPGROUP.DEPBAR.LE gsb0, 0x0 ;  /* 0x00008000000079c5 */ /* 0x000fe40000010000 */
[----:B------:R-:W-:Y:S01]  /*9300*/  FMUL.FTZ R128, R2, R26 ;  /* 0x0000001a02807220 */ /* 0x000fe20000410000 */
[----:B------:R-:W-:Y:S02]  /*9310*/  ISETP.GT.AND P2, PT, R98, 0x58, PT ;  /* 0x000000586200780c */ /* 0x000fe40003f44270 */
[----:B------:R-:W-:Y:S01]  /*9320*/  FSEL R26, R69, -INF , P0 ;  /* 0xff800000451a7808 */ /* 0x000fe20000000000 */
[----:B------:R-:W2:Y:S01]  /*9330*/  MUFU.TANH R116, R116 ;  /* 0x0000007400747308 */ /* 0x000ea20000002400 */
[----:B------:R-:W-:-:S02]  /*9340*/  FMNMX.FTZ R89, R66, R89, !PT ;  /* 0x0000005942597209 */ /* 0x000fc40007810000 */
[----:B------:R-:W-:Y:S02]  /*9350*/  ISETP.GT.AND P0, PT, R98, 0x59, PT ;  /* 0x000000596200780c */ /* 0x000fe40003f04270 */
[----:B-1----:R-:W-:Y:S02]  /*9360*/  FSEL R70, R70, -INF , P2 ;  /* 0xff80000046467808 */ /* 0x002fe40001000000 */
[----:B------:R-:W-:Y:S01]  /*9370*/  FMNMX.FTZ R89, R26, R89, !PT ;  /* 0x000000591a597209 */ /* 0x000fe20007810000 */
[----:B------:R-:W1:Y:S01]  /*9380*/  MUFU.TANH R120, R120 ;  /* 0x0000007800787308 */ /* 0x000e620000002400 */
[----:B------:R-:W-:Y:S01]  /*9390*/  ISETP.GT.AND P2, PT, R98, 0x60, PT ;  /* 0x000000606200780c */ /* 0x000fe20003f44270 */
[----:B------:R-:W-:Y:S01]  /*93a0*/  FMUL.FTZ R43, R2, R51 ;  /* 0x00000033022b7220 */ /* 0x000fe20000410000 */
[----:B---3--:R-:W-:Y:S02]  /*93b0*/  FSEL R114, R71, -INF , P0 ;  /* 0xff80000047727808 */ /* 0x008fe40000000000 */
[----:B------:R-:W-:-:S03]  /*93c0*/  FMNMX.FTZ R89, R70, R89, !PT ;  /* 0x0000005946597209 */ /* 0x000fc60007810000 */
[----:B------:R-:W3:Y:S01]  /*93d0*/  MUFU.TANH R118, R118 ;  /* 0x0000007600767308 */ /* 0x000ee20000002400 */
[----:B------:R-:W-:Y:S01]  /*93e0*/  FMUL.FTZ R132, R2, R30 ;  /* 0x0000001e02847220 */ /* 0x000fe20000410000 */
[----:B------:R-:W-:Y:S02]  /*93f0*/  ISETP.GT.AND P0, PT, R98, 0x61, PT ;  /* 0x000000616200780c */ /* 0x000fe40003f04270 */
[----:B0-----:R-:W-:Y:S02]  /*9400*/  FSEL R30, R41, -INF , P2 ;  /* 0xff800000291e7808 */ /* 0x001fe40001000000 */
[----:B------:R-:W-:Y:S02]  /*9410*/  FMNMX.FTZ R89, R114, R89, !PT ;  /* 0x0000005972597209 */ /* 0x000fe40007810000 */
[----:B------:R-:W0:Y:S01]  /*9420*/  MUFU.TANH R122, R122 ;  /* 0x0000007a007a7308 */ /* 0x000e220000002400 */
[----:B------:R-:W-:Y:S02]  /*9430*/  ISETP.GT.AND P2, PT, R98, 0x68, PT ;  /* 0x000000686200780c */ /* 0x000fe40003f44270 */
[----:B--2---:R-:W-:-:S02]  /*9440*/  FSEL R116, R116, -INF , P0 ;  /* 0xff80000074747808 */ /* 0x004fc40000000000 */
[----:B------:R-:W-:-:S03]  /*9450*/  FMNMX.FTZ R89, R30, R89, !PT ;  /* 0x000000591e597209 */ /* 0x000fc60007810000 */
[----:B------:R-:W2:Y:S01]  /*9460*/  MUFU.TANH R43, R43 ;  /* 0x0000002b002b7308 */ /* 0x000ea20000002400 */
[----:B------:R-:W-:Y:S02]  /*9470*/  ISETP.GT.AND P0, PT, R98, 0x69, PT ;  /* 0x000000696200780c */ /* 0x000fe40003f04270 */
[----:B-1----:R-:W-:Y:S02]  /*9480*/  FSEL R120, R120, -INF , P2 ;  /* 0xff80000078787808 */ /* 0x002fe40001000000 */
[----:B------:R-:W-:-:S03]  /*9490*/  FMNMX.FTZ R89, R116, R89, !PT ;  /* 0x0000005974597209 */ /* 0x000fc60007810000 */
[----:B------:R-:W1:Y:S01]  /*94a0*/  MUFU.TANH R126, R126 ;  /* 0x0000007e007e7308 */ /* 0x000e620000002400 */
[----:B------:R-:W-:Y:S01]  /*94b0*/  ISETP.GT.AND P2, PT, R98, 0x70, PT ;  /* 0x000000706200780c */ /* 0x000fe20003f44270 */
[----:B------:R-:W-:Y:S01]  /*94c0*/  FMUL.FTZ R27, R2, R27 ;  /* 0x0000001b021b7220 */ /* 0x000fe20000410000 */
[----:B---3--:R-:W-:Y:S02]  /*94d0*/  FSEL R118, R118, -INF , P0 ;  /* 0xff80000076767808 */ /* 0x008fe40000000000 */
[----:B------:R-:W-:-:S03]  /*94e0*/  FMNMX.FTZ R89, R120, R89, !PT ;  /* 0x0000005978597209 */ /* 0x000fc60007810000 */
[----:B------:R-:W3:Y:S01]  /*94f0*/  MUFU.TANH R124, R124 ;  /* 0x0000007c007c7308 */ /* 0x000ee20000002400 */
[----:B------:R-:W-:Y:S02]  /*9500*/  ISETP.GT.AND P0, PT, R98, 0x71, PT ;  /* 0x000000716200780c */ /* 0x000fe40003f04270 */
[----:B0-----:R-:W-:Y:S02]  /*9510*/  FSEL R122, R122, -INF , P2 ;  /* 0xff8000007a7a7808 */ /* 0x001fe40001000000 */
[----:B------:R-:W-:-:S03]  /*9520*/  FMNMX.FTZ R89, R118, R89, !PT ;  /* 0x0000005976597209 */ /* 0x000fc60007810000 */
[----:B------:R-:W0:Y:S01]  /*9530*/  MUFU.TANH R128, R128 ;  /* 0x0000008000807308 */ /* 0x000e220000002400 */
[C---:B------:R-:W-:Y:S01]  /*9540*/  FMUL.FTZ R130, R2.reuse, R31 ;  /* 0x0000001f02827220 */ /* 0x040fe20000410000 */
[----:B------:R-:W-:Y:S01]  /*9550*/  FMUL.FTZ R31, R2, R34 ;  /* 0x00000022021f7220 */ /* 0x000fe20000410000 */
[----:B------:R-:W-:Y:S02]  /*9560*/  ISETP.GT.AND P2, PT, R98, 0x78, PT ;  /* 0x000000786200780c */ /* 0x000fe40003f44270 */
[----:B--2---:R-:W-:Y:S02]  /*9570*/  FSEL R34, R43, -INF , P0 ;  /* 0xff8000002b227808 */ /* 0x004fe40000000000 */
[----:B------:R-:W-:Y:S01]  /*9580*/  FMNMX.FTZ R89, R122, R89, !PT ;  /* 0x000000597a597209 */ /* 0x000fe20007810000 */
[----:B------:R-:W2:Y:S01]  /*9590*/  MUFU.TANH R27, R27 ;  /* 0x0000001b001b7308 */ /* 0x000ea20000002400 */
[----:B------:R-:W-:Y:S02]  /*95a0*/  ISETP.GT.AND P0, PT, R98, 0x79, PT ;  /* 0x000000796200780c */ /* 0x000fe40003f04270 */
[----:B-1----:R-:W-:-:S02]  /*95b0*/  FSEL R126, R126, -INF , P2 ;  /* 0xff8000007e7e7808 */ /* 0x002fc40001000000 */
[----:B------:R-:W-:-:S03]  /*95c0*/  FMNMX.FTZ R89, R34, R89, !PT ;  /* 0x0000005922597209 */ /* 0x000fc60007810000 */
[----:B------:R-:W1:Y:S01]  /*95d0*/  MUFU.TANH R132, R132 ;  /* 0x0000008400847308 */ /* 0x000e620000002400 */
[----:B------:R-:W-:Y:S01]  /*95e0*/  ISETP.GT.AND P2, PT, R98, 0x80, PT ;  /* 0x000000806200780c */ /* 0x000fe20003f44270 */
[----:B------:R-:W-:Y:S01]  /*95f0*/  FMUL.FTZ R35, R2, R35 ;  /* 0x0000002302237220 */ /* 0x000fe20000410000 */
[----:B---3--:R-:W-:Y:S02]  /*9600*/  FSEL R124, R124, -INF , P0 ;  /* 0xff8000007c7c7808 */ /* 0x008fe40000000000 */
[----:B------:R-:W-:-:S03]  /*9610*/  FMNMX.FTZ R89, R126, R89, !PT ;  /* 0x000000597e597209 */ /* 0x000fc60007810000 */
[----:B------:R-:W3:Y:S01]  /*9620*/  MUFU.TANH R130, R130 ;  /* 0x0000008200827308 */ /* 0x000ee20000002400 */
[----:B------:R-:W-:Y:S01]  /*9630*/  ISETP.GT.AND P0, PT, R98, 0x81, PT ;  /* 0x000000816200780c */ /* 0x000fe20003f04270 */
[----:B------:R-:W-:Y:S01]  /*9640*/  FMUL.FTZ R41, R2, R38 ;  /* 0x0000002602297220 */ /* 0x000fe20000410000 */
[----:B0-----:R-:W-:Y:S02]  /*9650*/  FSEL R128, R128, -INF , P2 ;  /* 0xff80000080807808 */ /* 0x001fe40001000000 */
[----:B------:R-:W-:-:S03]  /*9660*/  FMNMX.FTZ R89, R124, R89, !PT ;  /* 0x000000597c597209 */ /* 0x000fc60007810000 */
[----:B------:R-:W0:Y:S01]  /*9670*/  MUFU.TANH R31, R31 ;  /* 0x0000001f001f7308 */ /* 0x000e220000002400 */
[----:B------:R-:W-:Y:S01]  /*9680*/  ISETP.GT.AND P2, PT, R98, 0x88, PT ;  /* 0x000000886200780c */ /* 0x000fe20003f44270 */
[----:B------:R-:W-:Y:S01]  /*9690*/  FMUL.FTZ R39, R2, R39 ;  /* 0x0000002702277220 */ /* 0x000fe20000410000 */
[----:B--2---:R-:W-:Y:S02]  /*96a0*/  FSEL R38, R27, -INF , P0 ;  /* 0xff8000001b267808 */ /* 0x004fe40000000000 */
[----:B------:R-:W-:-:S03]  /*96b0*/  FMNMX.FTZ R89, R128, R89, !PT ;  /* 0x0000005980597209 */ /* 0x000fc60007810000 */
[----:B------:R-:W2:Y:S01]  /*96c0*/  MUFU.TANH R35, R35 ;  /* 0x0000002300237308 */ /* 0x000ea20000002400 */
[----:B------:R-:W-:Y:S02]  /*96d0*/  ISETP.GT.AND P0, PT, R98, 0x89, PT ;  /* 0x000000896200780c */ /* 0x000fe40003f04270 */
[----:B-1----:R-:W-:Y:S02]  /*96e0*/  FSEL R132, R132, -INF , P2 ;  /* 0xff80000084847808 */ /* 0x002fe40001000000 */
[----:B------:R-:W-:-:S03]  /*96f0*/  FMNMX.FTZ R89, R38, R89, !PT ;  /* 0x0000005926597209 */ /* 0x000fc60007810000 */
[----:B------:R-:W1:Y:S01]  /*9700*/  MUFU.TANH R41, R41 ;  /* 0x0000002900297308 */ /* 0x000e620000002400 */
[----:B------:R-:W-:Y:S02]  /*9710*/  ISETP.GT.AND P2, PT, R98, 0x90, PT ;  /* 0x000000906200780c */ /* 0x000fe40003f44270 */
[----:B---3--:R-:W-:Y:S02]  /*9720*/  FSEL R130, R130, -INF , P0 ;  /* 0xff80000082827808 */ /* 0x008fe40000000000 */
[----:B------:R-:W-:-:S03]  /*9730*/  FMNMX.FTZ R89, R132, R89, !PT ;  /* 0x0000005984597209 */ /* 0x000fc60007810000 */
[----:B------:R-:W3:Y:S01]  /*9740*/  MUFU.TANH R39, R39 ;  /* 0x0000002700277308 */ /* 0x000ee20000002400 */
[----:B------:R-:W-:Y:S02]  /*9750*/  ISETP.GT.AND P0, PT, R98, 0x91, PT ;  /* 0x000000916200780c */ /* 0x000fe40003f04270 */
[----:B0-----:R-:W-:Y:S02]  /*9760*/  FSEL R134, R31, -INF , P2 ;  /* 0xff8000001f867808 */ /* 0x001fe40001000000 */
[----:B------:R-:W-:Y:S01]  /*9770*/  FMNMX.FTZ R89, R130, R89, !PT ;  /* 0x0000005982597209 */ /* 0x000fe20007810000 */
[----:B------:R-:W-:Y:S01]  /*9780*/  FMUL.FTZ R27, R2, R44 ;  /* 0x0000002c021b7220 */ /* 0x000fe20000410000 */
[----:B------:R-:W-:Y:S02]  /*9790*/  ISETP.GT.AND P2, PT, R98, 0x98, PT ;  /* 0x000000986200780c */ /* 0x000fe40003f44270 */
[----:B--2---:R-:W-:Y:S02]  /*97a0*/  FSEL R44, R35, -INF , P0 ;  /* 0xff800000232c7808 */ /* 0x004fe40000000000 */
[----:B------:R-:W-:-:S02]  /*97b0*/  FMNMX.FTZ R89, R134, R89, !PT ;  /* 0x0000005986597209 */ /* 0x000fc40007810000 */
[----:B------:R-:W-:Y:S02]  /*97c0*/  ISETP.GT.AND P0, PT, R98, 0x99, PT ;  /* 0x000000996200780c */ /* 0x000fe40003f04270 */
[----:B-1----:R-:W-:Y:S02]  /*97d0*/  FSEL R136, R41, -INF , P2 ;  /* 0xff80000029887808 */ /* 0x002fe40001000000 */
[----:B------:R-:W-:Y:S02]  /*97e0*/  FMNMX.FTZ R89, R44, R89, !PT ;  /* 0x000000592c597209 */ /* 0x000fe40007810000 */
[----:B---3--:R-:W-:Y:S02]  /*97f0*/  FSEL R98, R39, -INF , P0 ;  /* 0xff80000027627808 */ /* 0x008fe40000000000 */
[----:B------:R-:W-:-:S04]  /*9800*/  FMNMX.FTZ R89, R136, R89, !PT ;  /* 0x0000005988597209 */ /* 0x000fc80007810000 */
[----:B------:R-:W-:Y:S01]  /*9810*/  FMNMX.FTZ R89, R98, R89, !PT ;  /* 0x0000005962597209 */ /* 0x000fe20007810000 */
[----:B------:R-:W-:-:S04]  /*9820*/  FMUL.FTZ R35, R2, R48 ;  /* 0x0000003002237220 */ /* 0x000fc80000410000 */
[----:B------:R-:W0:Y:S01]  /*9830*/  SHFL.BFLY PT, R48, R89, 0x2, 0x1f ;  /* 0x0c401f0059307f89 */ /* 0x000e2200000e0000 */
[----:B------:R-:W-:Y:S01]  /*9840*/  FMUL.FTZ R31, R2, R45 ;  /* 0x0000002d021f7220 */ /* 0x000fe20000410000 */
[----:B0-----:R-:W-:-:S05]  /*9850*/  FMNMX.FTZ R48, R89, R48, !PT ;  /* 0x0000003059307209 */ /* 0x001fca0007810000 */
[----:B------:R-:W0:Y:S01]  /*9860*/  SHFL.BFLY PT, R45, R48, 0x1, 0x1f ;  /* 0x0c201f00302d7f89 */ /* 0x000e2200000e0000 */
[----:B------:R-:W1:Y:S01]  /*9870*/  MUFU.TANH R3, R3 ;  /* 0x0000000300037308 */ /* 0x000e620000002400 */
[----:B------:R-:W-:-:S07]  /*9880*/  IMAD.U32 R59, RZ, RZ, UR4 ;  /* 0x00000004ff3b7e24 */ /* 0x000fce000f8e00ff */
[----:B------:R-:W2:Y:S01]  /*9890*/  MUFU.TANH R12, R12 ;  /* 0x0000000c000c7308 */ /* 0x000ea20000002400 */
[----:B------:R-:W-:-:S07]  /*98a0*/  VIADDMNMX R62, R62, R67, R68, PT ;  /* 0x000000433e3e7246 */ /* 0x000fce0003800144 */
[----:B------:R-:W3:Y:S01]  /*98b0*/  MUFU.TANH R13, R13 ;  /* 0x0000000d000d7308 */ /* 0x000ee20000002400 */
[----:B0-----:R-:W-:-:S07]  /*98c0*/  FMNMX.FTZ R60, R48, R45, !PT ;  /* 0x0000002d303c7209 */ /* 0x001fce0007810000 */
[----:B------:R-:W0:Y:S01]  /*98d0*/  MUFU.TANH R14, R14 ;  /* 0x0000000e000e7308 */ /* 0x000e220000002400 */
[C---:B------:R-:W-:Y:S01]  /*98e0*/  FSETP.NEU.FTZ.AND P0, PT, R60.reuse, -INF , PT ;  /* 0xff8000003c00780b */ /* 0x040fe20003f1d000 */
[----:B------:R-:W-:-:S01]  /*98f0*/  FFMA.FTZ R47, R60, R59, -8 ;  /* 0xc10000003c2f7423 */ /* 0x000fc2000001003b */
[----:B------:R-:W-:Y:S01]  /*9900*/  FMUL.FTZ R45, R2, R37 ;  /* 0x00000025022d7220 */ /* 0x000fe20000410000 */
[----:B------:R-:W-:-:S04]  /*9910*/  ISETP.GT.AND P2, PT, R62, 0x1, PT ;  /* 0x000000013e00780c */ /* 0x000fc80003f44270 */
[----:B------:R-:W4:Y:S01]  /*9920*/  MUFU.TANH R15, R15 ;  /* 0x0000000f000f7308 */ /* 0x000f220000002400 */
[----:B------:R-:W-:Y:S02]  /*9930*/  FSEL R37, R47, RZ, P0 ;  /* 0x000000ff2f257208 */ /* 0x000fe40000000000 */
[----:B------:R-:W-:Y:S01]  /*9940*/  ISETP.GT.AND P0, PT, R62, RZ, PT ;  /* 0x000000ff3e00720c */ /* 0x000fe20003f04270 */
[----:B------:R-:W-:Y:S01]  /*9950*/  FMUL.FTZ R41, R2, R52 ;  /* 0x0000003402297220 */ /* 0x000fe20000410000 */
[----:B------:R-:W-:Y:S01]  /*9960*/  ISETP.GT.AND P3, PT, R62, 0x8, PT ;  /* 0x000000083e00780c */ /* 0x000fe20003f64270 */
[----:B------:R-:W-:Y:S01]  /*9970*/  FMUL.FTZ R88, R2, R101 ;  /* 0x0000006502587220 */ /* 0x000fe20000410000 */
[----:B-1----:R-:W-:Y:S01]  /*9980*/  FSEL R52, R3, -INF , P0 ;  /* 0xff80000003347808 */ /* 0x002fe20000000000 */
[----:B------:R-:W1:Y:S01]  /*9990*/  MUFU.TANH R20, R20 ;  /* 0x0000001400147308 */ /* 0x000e620000002400 */
[----:B--2---:R-:W-:Y:S02]  /*99a0*/  FSEL R12, R12, -INF , P2 ;  /* 0xff8000000c0c7808 */ /* 0x004fe40001000000 */
[----:B---3--:R-:W-:Y:S01]  /*99b0*/  FSEL R68, R13, -INF , P3 ;  /* 0xff8000000d447808 */ /* 0x008fe20001800000 */
[----:B------:R-:W-:Y:S01]  /*99c0*/  FMUL.FTZ R72, R2, R72 ;  /* 0x0000004802487220 */ /* 0x000fe20000410000 */
[----:B------:R-:W-:-:S02]  /*99d0*/  ISETP.GT.AND P0, PT, R62, 0x9, PT ;  /* 0x000000093e00780c */ /* 0x000fc40003f04270 */
[----:B------:R-:W-:Y:S01]  /*99e0*/  FMNMX.FTZ R13, R52, R12, !PT ;  /* 0x0000000c340d7209 */ /* 0x000fe20007810000 */
[----:B------:R-:W2:Y:S01]  /*99f0*/  MUFU.TANH R21, R21 ;  /* 0x0000001500157308 */ /* 0x000ea20000002400 */
[----:B------:R-:W-:Y:S01]  /*9a00*/  ISETP.GT.AND P2, PT, R62, 0x10, PT ;  /* 0x000000103e00780c */ /* 0x000fe20003f44270 */
[----:B------:R-:W-:Y:S01]  /*9a10*/  FMUL.FTZ R73, R2, R73 ;  /* 0x0000004902497220 */ /* 0x000fe20000410000 */
[----:B0-----:R-:W-:Y:S01]  /*9a20*/  FSEL R14, R14, -INF , P0 ;  /* 0xff8000000e0e7808 */ /* 0x001fe20000000000 */
[----:B------:R-:W-:Y:S01]  /*9a30*/  FMUL.FTZ R39, R2, R49 ;  /* 0x0000003102277220 */ /* 0x000fe20000410000 */
[----:B------:R-:W-:-:S03]  /*9a40*/  FMNMX.FTZ R13, R68, R13, !PT ;  /* 0x0000000d440d7209 */ /* 0x000fc60007810000 */
[----:B------:R-:W0:Y:S01]  /*9a50*/  MUFU.TANH R88, R88 ;  /* 0x0000005800587308 */ /* 0x000e220000002400 */
[----:B------:R-:W-:-:S01]  /*9a60*/  FFMA.FTZ R49, R92, R59, -R37 ;  /* 0x0000003b5c317223 */ /* 0x000fc20000010825 */
[----:B----4-:R-:W-:Y:S01]  /*9a70*/  FSEL R92, R15, -INF , P2 ;  /* 0xff8000000f5c7808 */ /* 0x010fe20001000000 */
[----:B------:R-:W-:Y:S01]  /*9a80*/  FMUL.FTZ R76, R2, R76 ;  /* 0x0000004c024c7220 */ /* 0x000fe20000410000 */
[----:B------:R-:W-:Y:S02]  /*9a90*/  ISETP.GT.AND P0, PT, R62, 0x11, PT ;  /* 0x000000113e00780c */ /* 0x000fe40003f04270 */
[----:B------:R-:W-:Y:S02]  /*9aa0*/  FMNMX.FTZ R15, R14, R13, !PT ;  /* 0x0000000d0e0f7209 */ /* 0x000fe40007810000 */
[----:B------:R-:W3:Y:S01]  /*9ab0*/  MUFU.TANH R72, R72 ;  /* 0x0000004800487308 */ /* 0x000ee20000002400 */
[----:B------:R-:W-:Y:S01]  /*9ac0*/  ISETP.GT.AND P2, PT, R62, 0x18, PT ;  /* 0x000000183e00780c */ /* 0x000fe20003f44270 */
[----:B------:R-:W-:Y:S01]  /*9ad0*/  FMUL.FTZ R77, R2, R77 ;  /* 0x0000004d024d7220 */ /* 0x000fe20000410000 */
[----:B-1----:R-:W-:-:S02]  /*9ae0*/  FSEL R20, R20, -INF , P0 ;  /* 0xff80000014147808 */ /* 0x002fc40000000000 */
[----:B------:R-:W-:-:S03]  /*9af0*/  FMNMX.FTZ R15, R92, R15, !PT ;  /* 0x0000000f5c0f7209 */ /* 0x000fc60007810000 */
[----:B------:R-:W-:Y:S01]  /*9b00*/  MUFU.TANH R73, R73 ;  /* 0x0000004900497308 */ /* 0x000fe20000002400 */
[----:B------:R-:W-:Y:S01]  /*9b10*/  FMUL.FTZ R43, R2, R53 ;  /* 0x00000035022b7220 */ /* 0x000fe20000410000 */
[----:B------:R-:W-:Y:S01]  /*9b20*/  FFMA.FTZ R53, R74, R59, -R37 ;  /* 0x0000003b4a357223 */ /* 0x000fe20000010825 */
[----:B------:R-:W-:Y:S01]  /*9b30*/  ISETP.GT.AND P0, PT, R62, 0x19, PT ;  /* 0x000000193e00780c */ /* 0x000fe20003f04270 */
[----:B------:R-:W-:Y:S01]  /*9b40*/  FMUL.FTZ R80, R2, R80 ;  /* 0x0000005002507220 */ /* 0x000fe20000410000 */
[----:B--2---:R-:W-:Y:S02]  /*9b50*/  FSEL R74, R21, -INF , P2 ;  /* 0xff800000154a7808 */ /* 0x004fe40001000000 */
[----:B------:R-:W-:Y:S01]  /*9b60*/  FMNMX.FTZ R15, R20, R15, !PT ;  /* 0x0000000f140f7209 */ /* 0x000fe20007810000 */
[----:B------:R-:W1:Y:S01]  /*9b70*/  MUFU.TANH R76, R76 ;  /* 0x0000004c004c7308 */ /* 0x000e620000002400 */
[----:B------:R-:W-:Y:S01]  /*9b80*/  ISETP.GT.AND P2, PT, R62, 0x20, PT ;  /* 0x000000203e00780c */ /* 0x000fe20003f44270 */
[----:B------:R-:W-:Y:S01]  /*9b90*/  FMUL.FTZ R81, R2, R81 ;  /* 0x0000005102517220 */ /* 0x000fe20000410000 */
[----:B0-----:R-:W-:-:S02]  /*9ba0*/  FSEL R88, R88, -INF , P0 ;  /* 0xff80000058587808 */ /* 0x001fc40000000000 */
[----:B------:R-:W-:-:S03]  /*9bb0*/  FMNMX.FTZ R15, R74, R15, !PT ;  /* 0x0000000f4a0f7209 */ /* 0x000fc60007810000 */
[----:B------:R-:W0:Y:S01]  /*9bc0*/  MUFU.TANH R77, R77 ;  /* 0x0000004d004d7308 */ /* 0x000e220000002400 */
[----:B------:R-:W-:Y:S01]  /*9bd0*/  ISETP.GT.AND P0, PT, R62, 0x21, PT ;  /* 0x000000213e00780c */ /* 0x000fe20003f04270 */
[----:B------:R-:W-:Y:S01]  /*9be0*/  FMUL.FTZ R84, R2, R84 ;  /* 0x0000005402547220 */ /* 0x000fe20000410000 */
[----:B---3--:R-:W-:Y:S02]  /*9bf0*/  FSEL R72, R72, -INF , P2 ;  /* 0xff80000048487808 */ /* 0x008fe40001000000 */
[----:B------:R-:W-:-:S03]  /*9c00*/  FMNMX.FTZ R21, R88, R15, !PT ;  /* 0x0000000f58157209 */ /* 0x000fc60007810000 */
[----:B------:R-:W2:Y:S01]  /*9c10*/  MUFU.TANH R80, R80 ;  /* 0x0000005000507308 */ /* 0x000ea20000002400 */
[----:B------:R-:W-:Y:S01]  /*9c20*/  ISETP.GT.AND P2, PT, R62, 0x28, PT ;  /* 0x000000283e00780c */ /* 0x000fe20003f44270 */
[----:B------:R-:W-:Y:S01]  /*9c30*/  FMUL.FTZ R85, R2, R85 ;  /* 0x0000005502557220 */ /* 0x000fe20000410000 */
[----:B------:R-:W-:-:S05]  /*9c40*/  FMNMX.FTZ R21, R72, R21, !PT ;  /* 0x0000001548157209 */ /* 0x000fca0007810000 */
[----:B------:R3:W-:Y:S01]  /*9c50*/  MUFU.EX2 R13, R53 ;  /* 0x00000035000d7308 */ /* 0x0007e20000000800 */
[----:B-1----:R-:W-:Y:S01]  /*9c60*/  FSEL R76, R76, -INF , P2 ;  /* 0xff8000004c4c7808 */ /* 0x002fe20001000000 */
[----:B------:R-:W-:-:S06]  /*9c70*/  FMUL.FTZ R56, R2, R56 ;  /* 0x0000003802387220 */ /* 0x000fcc0000410000 */
[----:B------:R-:W1:Y:S01]  /*9c80*/  MUFU.TANH R81, R81 ;  /* 0x0000005100517308 */ /* 0x000e620000002400 */
[----:B---3--:R-:W-:-:S01]  /*9c90*/  FFMA.FTZ R53, R78, R59, -R37 ;  /* 0x0000003b4e357223 */ /* 0x008fc20000010825 */
[----:B------:R-:W-:Y:S02]  /*9ca0*/  FSEL R78, R73, -INF , P0 ;  /* 0xff800000494e7808 */ /* 0x000fe40000000000 */
[----:B------:R-:W-:Y:S02]  /*9cb0*/  ISETP.GT.AND P0, PT, R62, 0x29, PT ;  /* 0x000000293e00780c */ /* 0x000fe40003f04270 */
[----:B------:R-:W-:Y:S02]  /*9cc0*/  FMNMX.FTZ R21, R78, R21, !PT ;  /* 0x000000154e157209 */ /* 0x000fe40007810000 */
[----:B------:R-:W3:Y:S01]  /*9cd0*/  MUFU.TANH R84, R84 ;  /* 0x0000005400547308 */ /* 0x000ee20000002400 */
[----:B------:R-:W-:-:S01]  /*9ce0*/  FFMA.FTZ R51, R94, R59, -R37 ;  /* 0x0000003b5e337223 */ /* 0x000fc20000010825 */
[----:B------:R-:W-:Y:S01]  /*9cf0*/  ISETP.GT.AND P2, PT, R62, 0x30, PT ;  /* 0x000000303e00780c */ /* 0x000fe20003f44270 */
[----:B------:R-:W-:Y:S01]  /*9d00*/  FMUL.FTZ R57, R2, R57 ;  /* 0x0000003902397220 */ /* 0x000fe20000410000 */
[----:B0-----:R-:W-:-:S02]  /*9d10*/  FSEL R94, R77, -INF , P0 ;  /* 0xff8000004d5e7808 */ /* 0x001fc40000000000 */
[----:B------:R-:W-:Y:S02]  /*9d20*/  FMNMX.FTZ R21, R76, R21, !PT ;  /* 0x000000154c157209 */ /* 0x000fe40007810000 */
[----:B------:R-:W0:Y:S01]  /*9d30*/  MUFU.TANH R85, R85 ;  /* 0x0000005500557308 */ /* 0x000e220000002400 */
[----:B------:R-:W-:Y:S02]  /*9d40*/  ISETP.GT.AND P0, PT, R62, 0x31, PT ;  /* 0x000000313e00780c */ /* 0x000fe40003f04270 */
[----:B--2---:R-:W-:Y:S01]  /*9d50*/  FSEL R80, R80, -INF , P2 ;  /* 0xff80000050507808 */ /* 0x004fe20001000000 */
[----:B------:R-:W-:-:S04]  /*9d60*/  FFMA.FTZ R55, R82, R59, -R37 ;  /* 0x0000003b52377223 */ /* 0x000fc80000010825 */
[----:B------:R-:W2:Y:S01]  /*9d70*/  MUFU.TANH R56, R56 ;  /* 0x0000003800387308 */ /* 0x000ea20000002400 */
[----:B------:R-:W-:Y:S01]  /*9d80*/  ISETP.GT.AND P2, PT, R62, 0x38, PT ;  /* 0x000000383e00780c */ /* 0x000fe20003f44270 */
[----:B------:R-:W-:Y:S01]  /*9d90*/  FMUL.FTZ R61, R2, R61 ;  /* 0x0000003d023d7220 */ /* 0x000fe20000410000 */
[----:B-1----:R-:W-:-:S05]  /*9da0*/  FSEL R82, R81, -INF , P0 ;  /* 0xff80000051527808 */ /* 0x002fca0000000000 */
[----:B------:R1:W-:Y:S01]  /*9db0*/  MUFU.EX2 R15, R53 ;  /* 0x00000035000f7308 */ /* 0x0003e20000000800 */
[----:B------:R-:W-:Y:S02]  /*9dc0*/  ISETP.GT.AND P0, PT, R62, 0x39, PT ;  /* 0x000000393e00780c */ /* 0x000fe40003f04270 */
[----:B-1----:R-:W-:-:S05]  /*9dd0*/  FMNMX.FTZ R53, R94, R21, !PT ;  /* 0x000000155e357209 */ /* 0x002fca0007810000 */
[----:B------:R-:W1:Y:S01]  /*9de0*/  MUFU.TANH R57, R57 ;  /* 0x0000003900397308 */ /* 0x000e620000002400 */
[----:B------:R-:W-:Y:S02]  /*9df0*/  FMNMX.FTZ R53, R80, R53, !PT ;  /* 0x0000003550357209 */ /* 0x000fe40007810000 */
[----:B---3--:R-:W-:Y:S02]  /*9e00*/  FSEL R84, R84, -INF , P2 ;  /* 0xff80000054547808 */ /* 0x008fe40001000000 */
[----:B------:R-:W-:-:S03]  /*9e10*/  FMNMX.FTZ R53, R82, R53, !PT ;  /* 0x0000003552357209 */ /* 0x000fc60007810000 */
[----:B------:R-:W-:Y:S01]  /*9e20*/  MUFU.TANH R97, R97 ;  /* 0x0000006100617308 */ /* 0x000fe20000002400 */
[----:B------:R-:W-:-:S01]  /*9e30*/  FFMA.FTZ R48, R100, R59, -R37 ;  /* 0x0000003b64307223 */ /* 0x000fc20000010825 */
[--C-:B------:R-:W-:Y:S01]  /*9e40*/  FFMA.FTZ R100, R50, R59, -R37.reuse ;  /* 0x0000003b32647223 */ /* 0x100fe20000010825 */
[----:B------:R-:W-:Y:S02]  /*9e50*/  ISETP.GT.AND P2, PT, R62, 0x40, PT ;  /* 0x000000403e00780c */ /* 0x000fe40003f44270 */
[----:B0-----:R-:W-:Y:S02]  /*9e60*/  FSEL R50, R85, -INF , P0 ;  /* 0xff80000055327808 */ /* 0x001fe40000000000 */
[----:B------:R-:W-:Y:S01]  /*9e70*/  FMNMX.FTZ R53, R84, R53, !PT ;  /* 0x0000003554357209 */ /* 0x000fe20007810000 */
[----:B------:R-:W0:Y:S01]  /*9e80*/  MUFU.TANH R61, R61 ;  /* 0x0000003d003d7308 */ /* 0x000e220000002400 */
[----:B------:R-:W-:Y:S02]  /*9e90*/  ISETP.GT.AND P0, PT, R62, 0x41, PT ;  /* 0x000000413e00780c */ /* 0x000fe40003f04270 */
[----:B--2---:R-:W-:Y:S01]  /*9ea0*/  FSEL R56, R56, -INF , P2 ;  /* 0xff80000038387808 */ /* 0x004fe20001000000 */
[----:B------:R-:W-:-:S04]  /*9eb0*/  FFMA.FTZ R102, R102, R59, -R37 ;  /* 0x0000003b66667223 */ /* 0x000fc80000010825 */
[----:B------:R2:W-:Y:S01]  /*9ec0*/  MUFU.EX2 R21, R55 ;  /* 0x0000003700157308 */ /* 0x0005e20000000800 */
[----:B------:R-:W-:-:S01]  /*9ed0*/  FFMA.FTZ R63, R86, R59, -R37 ;  /* 0x0000003b563f7223 */ /* 0x000fc20000010825 */
[----:B------:R-:W-:Y:S02]  /*9ee0*/  ISETP.GT.AND P2, PT, R62, 0x48, PT ;  /* 0x000000483e00780c */ /* 0x000fe40003f44270 */
[----:B-1----:R-:W-:Y:S02]  /*9ef0*/  FSEL R86, R57, -INF , P0 ;  /* 0xff80000039567808 */ /* 0x002fe40000000000 */
[----:B--2---:R-:W-:Y:S02]  /*9f00*/  FMNMX.FTZ R55, R50, R53, !PT ;  /* 0x0000003532377209 */ /* 0x004fe40007810000 */
[----:B------:R-:W1:Y:S02]  /*9f10*/  MUFU.TANH R11, R11 ;  /* 0x0000000b000b7308 */ /* 0x000e640000002400 */
[----:B------:R-:W-:Y:S01]  /*9f20*/  FMNMX.FTZ R55, R56, R55, !PT ;  /* 0x0000003738377209 */ /* 0x000fe20007810000 */
[----:B------:R-:W-:Y:S01]  /*9f30*/  FFMA.FTZ R47, R90, R59, -R37 ;  /* 0x0000003b5a2f7223 */ /* 0x000fe20000010825 */
[----:B------:R-:W-:-:S02]  /*9f40*/  ISETP.GT.AND P0, PT, R62, 0x49, PT ;  /* 0x000000493e00780c */ /* 0x000fc40003f04270 */
[----:B------:R-:W-:Y:S02]  /*9f50*/  FMNMX.FTZ R55, R86, R55, !PT ;  /* 0x0000003756377209 */ /* 0x000fe40007810000 */
[----:B------:R-:W2:Y:S01]  /*9f60*/  MUFU.TANH R64, R64 ;  /* 0x0000004000407308 */ /* 0x000ea20000002400 */
[----:B------:R-:W-:-:S01]  /*9f70*/  FFMA.FTZ R90, R96, R59, -R37 ;  /* 0x0000003b605a7223 */ /* 0x000fc20000010825 */
[----:B------:R-:W-:Y:S01]  /*9f80*/  FFMA.FTZ R96, R106, R59, -R37 ;  /* 0x0000003b6a607223 */ /* 0x000fe20000010825 */
[----:B0-----:R-:W-:-:S05]  /*9f90*/  FSEL R106, R61, -INF , P0 ;  /* 0xff8000003d6a7808 */ /* 0x001fca0000000000 */
[----:B------:R0:W-:Y:S01]  /*9fa0*/  MUFU.EX2 R3, R102 ;  /* 0x0000006600037308 */ /* 0x0001e20000000800 */
[----:B------:R-:W-:Y:S02]  /*9fb0*/  ISETP.GT.AND P0, PT, R62, 0x51, PT ;  /* 0x000000513e00780c */ /* 0x000fe40003f04270 */
[----:B0-----:R-:W-:-:S05]  /*9fc0*/  FSEL R102, R97, -INF , P2 ;  /* 0xff80000061667808 */ /* 0x001fca0001000000 */
[----:B------:R-:W0:Y:S01]  /*9fd0*/  MUFU.TANH R65, R65 ;  /* 0x0000004100417308 */ /* 0x000e220000002400 */
[----:B------:R-:W-:Y:S02]  /*9fe0*/  ISETP.GT.AND P2, PT, R62, 0x50, PT ;  /* 0x000000503e00780c */ /* 0x000fe40003f44270 */
[----:B------:R-:W-:Y:S02]  /*9ff0*/  FMNMX.FTZ R55, R102, R55, !PT ;  /* 0x0000003766377209 */ /* 0x000fe40007810000 */
[----:B------:R-:W-:Y:S02]  /*a000*/  FSEL R10, R10, -INF , P2 ;  /* 0xff8000000a0a7808 */ /* 0x000fe40001000000 */
[----:B------:R-:W-:Y:S01]  /*a010*/  FMNMX.FTZ R55, R106, R55, !PT ;  /* 0x000000376a377209 */ /* 0x000fe20007810000 */
[----:B------:R-:W3:Y:S01]  /*a020*/  MUFU.TANH R8, R8 ;  /* 0x0000000800087308 */ /* 0x000ee20000002400 */
[----:B------:R-:W-:Y:S02]  /*a030*/  ISETP.GT.AND P2, PT, R62, 0x58, PT ;  /* 0x000000583e00780c */ /* 0x000fe40003f44270 */
[----:B-1----:R-:W-:-:S02]  /*a040*/  FSEL R138, R11, -INF , P0 ;  /* 0xff8000000b8a7808 */ /* 0x002fc40000000000 */
[----:B------:R-:W-:-:S03]  /*a050*/  FMNMX.FTZ R55, R10, R55, !PT ;  /* 0x000000370a377209 */ /* 0x000fc60007810000 */
[----:B------:R-:W1:Y:S01]  /*a060*/  MUFU.TANH R9, R9 ;  /* 0x0000000900097308 */ /* 0x000e620000002400 */
[----:B------:R-:W-:Y:S02]  /*a070*/  ISETP.GT.AND P0, PT, R62, 0x59, PT ;  /* 0x000000593e00780c */ /* 0x000fe40003f04270 */
[----:B--2---:R-:W-:Y:S02]  /*a080*/  FSEL R64, R64, -INF , P2 ;  /* 0xff80000040407808 */ /* 0x004fe40001000000 */
[----:B------:R-:W-:-:S03]  /*a090*/  FMNMX.FTZ R55, R138, R55, !PT ;  /* 0x000000378a377209 */ /* 0x000fc60007810000 */
[----:B------:R-:W2:Y:S01]  /*a0a0*/  MUFU.TANH R27, R27 ;  /* 0x0000001b001b7308 */ /* 0x000ea20000002400 */
[----:B------:R-:W-:-:S01]  /*a0b0*/  FFMA.FTZ R140, R54, R59, -R37 ;  /* 0x0000003b368c7223 */ /* 0x000fc20000010825 */
[----:B------:R-:W-:Y:S02]  /*a0c0*/  ISETP.GT.AND P2, PT, R62, 0x60, PT ;  /* 0x000000603e00780c */ /* 0x000fe40003f44270 */
[----:B0-----:R-:W-:Y:S02]  /*a0d0*/  FSEL R54, R65, -INF , P0 ;  /* 0xff80000041367808 */ /* 0x001fe40000000000 */
[----:B------:R-:W-:Y:S02]  /*a0e0*/  FMNMX.FTZ R55, R64, R55, !PT ;  /* 0x0000003740377209 */ /* 0x000fe40007810000 */
[----:B------:R-:W0:Y:S01]  /*a0f0*/  MUFU.TANH R31, R31 ;  /* 0x0000001f001f7308 */ /* 0x000e220000002400 */
[----:B------:R-:W-:Y:S02]  /*a100*/  ISETP.GT.AND P0, PT, R62, 0x61, PT ;  /* 0x000000613e00780c */ /* 0x000fe40003f04270 */
[----:B---3--:R-:W-:-:S02]  /*a110*/  FSEL R8, R8, -INF , P2 ;  /* 0xff80000008087808 */ /* 0x008fc40001000000 */
[----:B------:R-:W-:-:S03]  /*a120*/  FMNMX.FTZ R55, R54, R55, !PT ;  /* 0x0000003736377209 */ /* 0x000fc60007810000 */
[----:B------:R-:W3:Y:S01]  /*a130*/  MUFU.TANH R35, R35 ;  /* 0x0000002300237308 */ /* 0x000ee20000002400 */
[----:B------:R-:W-:-:S01]  /*a140*/  FFMA.FTZ R57, R110, R59, -R37 ;  /* 0x0000003b6e397223 */ /* 0x000fc20000010825 */
[----:B------:R-:W-:Y:S02]  /*a150*/  ISETP.GT.AND P2, PT, R62, 0x68, PT ;  /* 0x000000683e00780c */ /* 0x000fe40003f44270 */
[----:B-1----:R-:W-:Y:S02]  /*a160*/  FSEL R110, R9, -INF , P0 ;  /* 0xff800000096e7808 */ /* 0x002fe40000000000 */
[----:B------:R-:W-:Y:S02]  /*a170*/  FMNMX.FTZ R55, R8, R55, !PT ;  /* 0x0000003708377209 */ /* 0x000fe40007810000 */
[----:B------:R-:W1:Y:S01]  /*a180*/  MUFU.TANH R39, R39 ;  /* 0x0000002700277308 */ /* 0x000e620000002400 */
[----:B------:R-:W-:Y:S01]  /*a190*/  ISETP.GT.AND P0, PT, R62, 0x69, PT ;  /* 0x000000693e00780c */ /* 0x000fe20003f04270 */
[----:B------:R-:W-:Y:S01]  /*a1a0*/  FMUL.FTZ R24, R2, R24 ;  /* 0x0000001802187220 */ /* 0x000fe20000410000 */
[----:B--2---:R-:W-:-:S02]  /*a1b0*/  FSEL R142, R27, -INF , P2 ;  /* 0xff8000001b8e7808 */ /* 0x004fc40001000000 */
[----:B------:R-:W-:-:S03]  /*a1c0*/  FMNMX.FTZ R55, R110, R55, !PT ;  /* 0x000000376e377209 */ /* 0x000fc60007810000 */
[----:B------:R-:W2:Y:S01]  /*a1d0*/  MUFU.TANH R41, R41 ;  /* 0x0000002900297308 */ /* 0x000ea20000002400 */
[----:B------:R-:W-:-:S01]  /*a1e0*/  FFMA.FTZ R144, R112, R59, -R37 ;  /* 0x0000003b70907223 */ /* 0x000fc20000010825 */
[----:B------:R-:W-:Y:S01]  /*a1f0*/  ISETP.GT.AND P2, PT, R62, 0x70, PT ;  /* 0x000000703e00780c */ /* 0x000fe20003f44270 */
[----:B------:R-:W-:Y:S01]  /*a200*/  FMUL.FTZ R25, R2, R25 ;  /* 0x0000001902197220 */ /* 0x000fe20000410000 */
[----:B0-----:R-:W-:Y:S02]  /*a210*/  FSEL R112, R31, -INF , P0 ;  /* 0xff8000001f707808 */ /* 0x001fe40000000000 */
[----:B------:R-:W-:Y:S02]  /*a220*/  FMNMX.FTZ R55, R142, R55, !PT ;  /* 0x000000378e377209 */ /* 0x000fe40007810000 */
[----:B------:R-:W0:Y:S01]  /*a230*/  MUFU.TANH R43, R43 ;  /* 0x0000002b002b7308 */ /* 0x000e220000002400 */
[----:B------:R-:W-:Y:S01]  /*a240*/  ISETP.GT.AND P0, PT, R62, 0x71, PT ;  /* 0x000000713e00780c */ /* 0x000fe20003f04270 */
[----:B------:R-:W-:Y:S01]  /*a250*/  FMUL.FTZ R28, R2, R28 ;  /* 0x0000001c021c7220 */ /* 0x000fe20000410000 */
[----:B---3--:R-:W-:-:S02]  /*a260*/  FSEL R146, R35, -INF , P2 ;  /* 0xff80000023927808 */ /* 0x008fc40001000000 */
[----:B------:R-:W-:-:S03]  /*a270*/  FMNMX.FTZ R55, R112, R55, !PT ;  /* 0x0000003770377209 */ /* 0x000fc60007810000 */
[----:B------:R-:W3:Y:S01]  /*a280*/  MUFU.TANH R24, R24 ;  /* 0x0000001800187308 */ /* 0x000ee20000002400 */
[----:B------:R-:W-:-:S01]  /*a290*/  FFMA.FTZ R27, R66, R59, -R37 ;  /* 0x0000003b421b7223 */ /* 0x000fc20000010825 */
[----:B------:R-:W-:Y:S01]  /*a2a0*/  ISETP.GT.AND P2, PT, R62, 0x78, PT ;  /* 0x000000783e00780c */ /* 0x000fe20003f44270 */
[----:B------:R-:W-:Y:S01]  /*a2b0*/  FMUL.FTZ R29, R2, R29 ;  /* 0x0000001d021d7220 */ /* 0x000fe20000410000 */
        /* <DEDUP_REMOVED lines=24> */
[----:B------:R-:W-:Y:S02]  /*a440*/  ISETP.GT.AND P0, PT, R62, 0x89, PT ;  /* 0x000000893e00780c */ /* 0x000fe40003f04270 */
[----:B--2---:R-:W-:-:S02]  /*a450*/  FSEL R28, R28, -INF , P2 ;  /* 0xff8000001c1c7808 */ /* 0x004fc40001000000 */
        /* <DEDUP_REMOVED lines=9> */
[----:B------:R-:W-:Y:S01]  /*a4f0*/  FMNMX.FTZ R55, R114, R55, !PT ;  /* 0x0000003772377209 */ /* 0x000fe20007810000 */
[----:B------:R-:W-:Y:S01]  /*a500*/  FFMA.FTZ R29, R30, R59, -R37 ;  /* 0x0000003b1e1d7223 */ /* 0x000fe20000010825 */
[----:B------:R-:W-:Y:S02]  /*a510*/  ISETP.GT.AND P2, PT, R62, 0x98, PT ;  /* 0x000000983e00780c */ /* 0x000fe40003f44270 */
[----:B-1----:R-:W-:Y:S02]  /*a520*/  FSEL R30, R33, -INF , P0 ;  /* 0xff800000211e7808 */ /* 0x002fe40000000000 */
[----:B------:R-:W-:Y:S02]  /*a530*/  FMNMX.FTZ R55, R32, R55, !PT ;  /* 0x0000003720377209 */ /* 0x000fe40007810000 */
[----:B------:R-:W-:Y:S02]  /*a540*/  ISETP.GT.AND P0, PT, R62, 0x99, PT ;  /* 0x000000993e00780c */ /* 0x000fe40003f04270 */
[----:B--2---:R-:W-:-:S02]  /*a550*/  FSEL R36, R36, -INF , P2 ;  /* 0xff80000024247808 */ /* 0x004fc40001000000 */
[----:B------:R-:W-:Y:S02]  /*a560*/  FMNMX.FTZ R55, R30, R55, !PT ;  /* 0x000000371e377209 */ /* 0x000fe40007810000 */
[----:B0-----:R-:W-:Y:S02]  /*a570*/  FSEL R62, R45, -INF , P0 ;  /* 0xff8000002d3e7808 */ /* 0x001fe40000000000 */
[----:B------:R-:W-:Y:S01]  /*a580*/  FMNMX.FTZ R55, R36, R55, !PT ;  /* 0x0000003724377209 */ /* 0x000fe20007810000 */
[----:B------:R-:W-:-:S03]  /*a590*/  FFMA.FTZ R58, R58, R59, -R37 ;  /* 0x0000003b3a3a7223 */ /* 0x000fc60000010825 */
[----:B------:R-:W-:Y:S01]  /*a5a0*/  FMNMX.FTZ R55, R62, R55, !PT ;  /* 0x000000373e377209 */ /* 0x000fe20007810000 */
[----:B------:R0:W-:Y:S04]  /*a5b0*/  MUFU.EX2 R11, R58 ;  /* 0x0000003a000b7308 */ /* 0x0001e80000000800 */
[----:B0-----:R-:W0:Y:S02]  /*a5c0*/  SHFL.BFLY PT, R58, R55, 0x2, 0x1f ;  /* 0x0c401f00373a7f89 */ /* 0x001e2400000e0000 */
[----:B0-----:R-:W-:-:S05]  /*a5d0*/  FMNMX.FTZ R45, R55, R58, !PT ;  /* 0x0000003a372d7209 */ /* 0x001fca0007810000 */
[----:B------:R-:W0:Y:S01]  /*a5e0*/  SHFL.BFLY PT, R58, R45, 0x1, 0x1f ;  /* 0x0c201f002d3a7f89 */ /* 0x000e2200000e0000 */
[----:B------:R1:W-:Y:S01]  /*a5f0*/  MUFU.EX2 R25, R31 ;  /* 0x0000001f00197308 */ /* 0x0003e20000000800 */
        /* <DEDUP_REMOVED lines=9> */
[-CC-:B------:R-:W-:Y:S01]  /*a690*/  FFMA.FTZ R35, R126, R59.reuse, -R37.reuse ;  /* 0x0000003b7e237223 */ /* 0x180fe20000010825 */
[----:B------:R-:W-:-:S01]  /*a6a0*/  FFMA.FTZ R120, R124, R59, -R37 ;  /* 0x0000003b7c787223 */ /* 0x000fc20000010825 */
[-CC-:B------:R-:W-:Y:S01]  /*a6b0*/  FFMA.FTZ R39, R128, R59.reuse, -R37.reuse ;  /* 0x0000003b80277223 */ /* 0x180fe20000010825 */
[----:B------:R-:W-:-:S01]  /*a6c0*/  FFMA.FTZ R38, R38, R59, -R37 ;  /* 0x0000003b26267223 */ /* 0x000fc20000010825 */
[-CC-:B------:R-:W-:Y:S01]  /*a6d0*/  FFMA.FTZ R41, R132, R59.reuse, -R37.reuse ;  /* 0x0000003b84297223 */ /* 0x180fe20000010825 */
[----:B0-----:R-:W-:Y:S01]  /*a6e0*/  FMNMX.FTZ R58, R45, R58, !PT ;  /* 0x0000003a2d3a7209 */ /* 0x001fe20007810000 */
[----:B------:R-:W-:-:S03]  /*a6f0*/  FFMA.FTZ R122, R130, R59, -R37 ;  /* 0x0000003b827a7223 */ /* 0x000fc60000010825 */
[C---:B------:R-:W-:Y:S01]  /*a700*/  FSETP.NEU.FTZ.AND P0, PT, R58.reuse, -INF , PT ;  /* 0xff8000003a00780b */ /* 0x040fe20003f1d000 */
[----:B------:R-:W-:-:S01]  /*a710*/  FFMA.FTZ R55, R58, R59, -8 ;  /* 0xc10000003a377423 */ /* 0x000fc2000001003b */
[-CC-:B------:R-:W-:Y:S01]  /*a720*/  FFMA.FTZ R43, R134, R59.reuse, -R37.reuse ;  /* 0x0000003b862b7223 */ /* 0x180fe20000010825 */
[----:B------:R-:W-:-:S01]  /*a730*/  FFMA.FTZ R44, R44, R59, -R37 ;  /* 0x0000003b2c2c7223 */ /* 0x000fc20000010825 */
[-CC-:B------:R-:W-:Y:S01]  /*a740*/  FFMA.FTZ R45, R136, R59.reuse, -R37.reuse ;  /* 0x0000003b882d7223 */ /* 0x180fe20000010825 */
[----:B------:R-:W-:-:S01]  /*a750*/  FFMA.FTZ R98, R98, R59, -R37 ;  /* 0x0000003b62627223 */ /* 0x000fc20000010825 */
[----:B------:R-:W0:Y:S01]  /*a760*/  S2R R107, SR_TID.X ;  /* 0x00000000006b7919 */ /* 0x000e220000002100 */
[----:B------:R-:W-:Y:S01]  /*a770*/  FSEL R37, R55, RZ, P0 ;  /* 0x000000ff37257208 */ /* 0x000fe20000000000 */
[----:B------:R-:W-:Y:S04]  /*a780*/  MUFU.EX2 R40, R40 ;  /* 0x0000002800287308 */ /* 0x000fe80000000800 */
[----:B------:R-:W-:-:S01]  /*a790*/  FFMA.FTZ R52, R52, R59, -R37 ;  /* 0x0000003b34347223 */ /* 0x000fc20000010825 */
[-CC-:B------:R-:W-:Y:S01]  /*a7a0*/  FFMA.FTZ R55, R12, R59.reuse, -R37.reuse ;  /* 0x0000003b0c377223 */ /* 0x180fe20000010825 */
[----:B------:R-:W-:-:S01]  /*a7b0*/  FFMA.FTZ R67, R76, R59, -R37 ;  /* 0x0000003b4c437223 */ /* 0x000fc20000010825 */
[-CC-:B------:R-:W-:Y:S01]  /*a7c0*/  FFMA.FTZ R76, R50, R59.reuse, -R37.reuse ;  /* 0x0000003b324c7223 */ /* 0x180fe20000010825 */
[----:B------:R-:W-:-:S01]  /*a7d0*/  FFMA.FTZ R50, R56, R59, -R37 ;  /* 0x0000003b38327223 */ /* 0x000fc20000010825 */
[----:B------:R-:W1:Y:S01]  /*a7e0*/  MUFU.EX2 R47, R47 ;  /* 0x0000002f002f7308 */ /* 0x000e620000000800 */
[----:B------:R-:W-:-:S01]  /*a7f0*/  FFMA.FTZ R12, R68, R59, -R37 ;  /* 0x0000003b440c7223 */ /* 0x000fc20000010825 */
[----:B------:R-:W-:Y:S01]  /*a800*/  FFMA.FTZ R56, R10, R59, -R37 ;  /* 0x0000003b0a387223 */ /* 0x000fe20000010825 */
[----:B------:R-:W-:-:S05]  /*a810*/  IMAD.IADD R10, R109, 0x1, -R111 ;  /* 0x000000016d0a7824 */ /* 0x000fca00078e0a6f */
[----:B------:R-:W-:Y:S01]  /*a820*/  MUFU.EX2 R52, R52 ;  /* 0x0000003400347308 */ /* 0x000fe20000000800 */
[----:B------:R-:W-:-:S07]  /*a830*/  IMAD R10, R105, 0xc0, R10 ;  /* 0x000000c0690a7824 */ /* 0x000fce00078e020a */
[----:B------:R-:W2:Y:S01]  /*a840*/  MUFU.EX2 R55, R55 ;  /* 0x0000003700377308 */ /* 0x000ea20000000800 */
[----:B------:R-:W-:-:S07]  /*a850*/  IMAD.HI R10, R10, 0x66666667, RZ ;  /* 0x666666670a0a7827 */ /* 0x000fce00078e02ff */
[----:B------:R3:W-:Y:S08]  /*a860*/  MUFU.EX2 R9, R57 ;  /* 0x0000003900097308 */ /* 0x0007f00000000800 */
[----:B------:R-:W4:Y:S01]  /*a870*/  MUFU.EX2 R48, R48 ;  /* 0x0000003000307308 */ /* 0x000f220000000800 */
[----:B---3--:R-:W-:-:S01]  /*a880*/  FFMA.FTZ R57, R14, R59, -R37 ;  /* 0x0000003b0e397223 */ /* 0x008fc20000010825 */
[----:B------:R-:W-:-:S06]  /*a890*/  FFMA.FTZ R14, R92, R59, -R37 ;  /* 0x0000003b5c0e7223 */ /* 0x000fcc0000010825 */
[----:B------:R-:W3:Y:S01]  /*a8a0*/  MUFU.EX2 R12, R12 ;  /* 0x0000000c000c7308 */ /* 0x000ee20000000800 */
[----:B------:R-:W-:-:S01]  /*a8b0*/  FFMA.FTZ R61, R20, R59, -R37 ;  /* 0x0000003b143d7223 */ /* 0x000fc20000010825 */
[----:B------:R-:W-:-:S06]  /*a8c0*/  SHF.R.U32.HI R79, RZ, 0x1f, R10 ;  /* 0x0000001fff4f7819 */ /* 0x000fcc000001160a */
[----:B------:R-:W5:Y:S01]  /*a8d0*/  MUFU.EX2 R49, R49 ;  /* 0x0000003100317308 */ /* 0x000f620000000800 */
[----:B-1----:R-:W-:-:S07]  /*a8e0*/  FADD.FTZ R83, R40, R47 ;  /* 0x0000002f28537221 */ /* 0x002fce0000010000 */
[----:B------:R-:W1:Y:S01]  /*a8f0*/  MUFU.EX2 R57, R57 ;  /* 0x0000003900397308 */ /* 0x000e620000000800 */
[----:B------:R-:W-:-:S07]  /*a900*/  LEA.HI.SX32 R10, R10, R79, 0x1a ;  /* 0x0000004f0a0a7211 */ /* 0x000fce00078fd2ff */
[----:B------:R-:W1:Y:S01]  /*a910*/  MUFU.EX2 R42, R42 ;  /* 0x0000002a002a7308 */ /* 0x000e620000000800 */
[----:B------:R-:W-:-:S01]  /*a920*/  FFMA.FTZ R20, R72, R59, -R37 ;  /* 0x0000003b48147223 */ /* 0x000fc20000010825 */
[----:B--2---:R-:W-:-:S06]  /*a930*/  FADD.FTZ R79, R52, R55 ;  /* 0x00000037344f7221 */ /* 0x004fcc0000010000 */
[----:B------:R-:W2:Y:S01]  /*a940*/  MUFU.EX2 R14, R14 ;  /* 0x0000000e000e7308 */ /* 0x000ea20000000800 */
[----:B------:R-:W-:-:S01]  /*a950*/  FFMA.FTZ R68, R88, R59, -R37 ;  /* 0x0000003b58447223 */ /* 0x000fc20000010825 */
[----:B------:R-:W-:-:S06]  /*a960*/  FFMA.FTZ R72, R82, R59, -R37 ;  /* 0x0000003b52487223 */ /* 0x000fcc0000010825 */
[----:B------:R0:W-:Y:S01]  /*a970*/  MUFU.EX2 R53, R63 ;  /* 0x0000003f00357308 */ /* 0x0001e20000000800 */
[----:B----4-:R-:W-:-:S01]  /*a980*/  FADD.FTZ R82, R48, R83 ;  /* 0x0000005330527221 */ /* 0x010fc20000010000 */
[----:B------:R-:W-:-:S06]  /*a990*/  FFMA.FTZ R69, R80, R59, -R37 ;  /* 0x0000003b50457223 */ /* 0x000fcc0000010825 */
[----:B------:R-:W4:Y:S01]  /*a9a0*/  MUFU.EX2 R51, R51 ;  /* 0x0000003300337308 */ /* 0x000f220000000800 */
[----:B0-----:R-:W-:-:S01]  /*a9b0*/  FFMA.FTZ R63, R74, R59, -R37 ;  /* 0x0000003b4a3f7223 */ /* 0x001fc20000010825 */
[----:B------:R-:W-:Y:S01]  /*a9c0*/  LOP3.LUT R99, R107, 0x7f, RZ, 0xc0, !PT ;  /* 0x0000007f6b637812 */ /* 0x000fe200078ec0ff */
[----:B---3--:R-:W-:-:S05]  /*a9d0*/  FADD.FTZ R80, R12, R79 ;  /* 0x0000004f0c507221 */ /* 0x008fca0000010000 */
[----:B------:R-:W0:Y:S01]  /*a9e0*/  MUFU.EX2 R61, R61 ;  /* 0x0000003d003d7308 */ /* 0x000e220000000800 */
[----:B-----5:R-:W-:-:S01]  /*a9f0*/  FADD.FTZ R79, R49, R82 ;  /* 0x00000052314f7221 */ /* 0x020fc20000010000 */
[----:B------:R-:W-:Y:S01]  /*aa00*/  ISETP.NE.AND P0, PT, R99, RZ, PT ;  /* 0x000000ff6300720c */ /* 0x000fe20003f05270 */
[----:B-1----:R-:W-:-:S05]  /*aa10*/  FADD.FTZ R83, R57, R80 ;  /* 0x0000005039537221 */ /* 0x002fca0000010000 */
[----:B------:R-:W1:Y:S01]  /*aa20*/  MUFU.EX2 R63, R63 ;  /* 0x0000003f003f7308 */ /* 0x000e620000000800 */
[----:B------:R-:W-:-:S01]  /*aa30*/  FFMA.FTZ R65, R78, R59, -R37 ;  /* 0x0000003b4e417223 */ /* 0x000fc20000010825 */
[----:B------:R-:W-:-:S06]  /*aa40*/  FADD.FTZ R82, R42, R79 ;  /* 0x0000004f2a527221 */ /* 0x000fcc0000010000 */
[----:B------:R-:W-:Y:S01]  /*aa50*/  MUFU.EX2 R90, R90 ;  /* 0x0000005a005a7308 */ /* 0x000fe20000000800 */
[----:B--2---:R-:W-:-:S07]  /*aa60*/  FADD.FTZ R80, R14, R83 ;  /* 0x000000530e507221 */ /* 0x004fce0000010000 */
[----:B------:R-:W2:Y:S01]  /*aa70*/  MUFU.EX2 R68, R68 ;  /* 0x0000004400447308 */ /* 0x000ea20000000800 */
[----:B----4-:R-:W-:-:S01]  /*aa80*/  FADD.FTZ R82, R51, R82 ;  /* 0x0000005233527221 */ /* 0x010fc20000010000 */
[----:B------:R-:W-:Y:S01]  /*aa90*/  FFMA.FTZ R81, R54, R59, -R37 ;  /* 0x0000003b36517223 */ /* 0x000fe20000010825 */
[----:B0-----:R-:W-:-:S05]  /*aaa0*/  FADD.FTZ R80, R61, R80 ;  /* 0x000000503d507221 */ /* 0x001fca0000010000 */
[----:B------:R-:W0:Y:S01]  /*aab0*/  MUFU.EX2 R20, R20 ;  /* 0x0000001400147308 */ /* 0x000e220000000800 */
[----:B------:R-:W-:-:S01]  /*aac0*/  FFMA.FTZ R74, R94, R59, -R37 ;  /* 0x0000003b5e4a7223 */ /* 0x000fc20000010825 */
[----:B------:R-:W-:Y:S01]  /*aad0*/  FFMA.FTZ R54, R8, R59, -R37 ;  /* 0x0000003b08367223 */ /* 0x000fe20000010825 */
[----:B------:R-:W-:-:S05]  /*aae0*/  FADD.FTZ R85, R3, R82 ;  /* 0x0000005203557221 */ /* 0x000fca0000010000 */
[----:B------:R-:W3:Y:S01]  /*aaf0*/  MUFU.EX2 R46, R46 ;  /* 0x0000002e002e7308 */ /* 0x000ee20000000800 */
[----:B------:R-:W-:Y:S01]  /*ab00*/  @!P0 IADD3 R8, R0, 0x13240, RZ ;  /* 0x0001324000088810 */ /* 0x000fe20007ffe0ff */
[----:B-1----:R-:W-:-:S06]  /*ab10*/  FADD.FTZ R87, R63, R80 ;  /* 0x000000503f577221 */ /* 0x002fcc0000010000 */
[----:B------:R-:W1:Y:S01]  /*ab20*/  MUFU.EX2 R65, R65 ;  /* 0x0000004100417308 */ /* 0x000e620000000800 */
[----:B--2---:R-:W-:-:S07]  /*ab30*/  FADD.FTZ R87, R68, R87 ;  /* 0x0000005744577221 */ /* 0x004fce0000010000 */
[----:B------:R-:W2:Y:S08]  /*ab40*/  MUFU.EX2 R67, R67 ;  /* 0x0000004300437308 */ /* 0x000eb00000000800 */
[----:B------:R4:W-:Y:S01]  /*ab50*/  MUFU.EX2 R0, R54 ;  /* 0x0000003600007308 */ /* 0x0009e20000000800 */
[----:B------:R-:W-:-:S07]  /*ab60*/  FFMA.FTZ R73, R84, R59, -R37 ;  /* 0x0000003b54497223 */ /* 0x000fce0000010825 */
[----:B------:R-:W5:Y:S01]  /*ab70*/  MUFU.EX2 R96, R96 ;  /* 0x0000006000607308 */ /* 0x000f620000000800 */
[----:B----4-:R-:W-:-:S04]  /*ab80*/  FADD.FTZ R54, R90, R85 ;  /* 0x000000555a367221 */ /* 0x010fc80000010000 */
[----:B------:R-:W-:-:S03]  /*ab90*/  FADD.FTZ R89, R13, R54 ;  /* 0x000000360d597221 */ /* 0x000fc60000010000 */
[----:B------:R-:W4:Y:S01]  /*aba0*/  MUFU.EX2 R74, R74 ;  /* 0x0000004a004a7308 */ /* 0x000f220000000800 */
[----:B------:R-:W-:-:S01]  /*abb0*/  FFMA.FTZ R54, R26, R59, -R37 ;  /* 0x0000003b1a367223 */ /* 0x000fc20000010825 */
[----:B0-----:R-:W-:Y:S01]  /*abc0*/  FADD.FTZ R26, R20, R87 ;  /* 0x00000057141a7221 */ /* 0x001fe20000010000 */
[----:B---3--:R-:W-:-:S05]  /*abd0*/  FADD.FTZ R80, R46, R89 ;  /* 0x000000592e507221 */ /* 0x008fca0000010000 */
[----:B------:R-:W0:Y:S01]  /*abe0*/  MUFU.EX2 R69, R69 ;  /* 0x0000004500457308 */ /* 0x000e220000000800 */
[----:B-1----:R-:W-:-:S01]  /*abf0*/  FADD.FTZ R26, R65, R26 ;  /* 0x0000001a411a7221 */ /* 0x002fc20000010000 */
[----:B------:R-:W-:-:S06]  /*ac00*/  FADD.FTZ R89, R15, R80 ;  /* 0x000000500f597221 */ /* 0x000fcc0000010000 */
[----:B------:R-:W1:Y:S01]  /*ac10*/  MUFU.EX2 R100, R100 ;  /* 0x0000006400647308 */ /* 0x000e620000000800 */
[----:B--2---:R-:W-:-:S07]  /*ac20*/  FADD.FTZ R87, R67, R26 ;  /* 0x0000001a43577221 */ /* 0x004fce0000010000 */
[----:B------:R-:W2:Y:S01]  /*ac30*/  MUFU.EX2 R72, R72 ;  /* 0x0000004800487308 */ /* 0x000ea20000000800 */
[----:B-----5:R-:W-:-:S01]  /*ac40*/  FADD.FTZ R80, R96, R89 ;  /* 0x0000005960507221 */ /* 0x020fc20000010000 */
[----:B----4-:R-:W-:-:S06]  /*ac50*/  FADD.FTZ R26, R74, R87 ;  /* 0x000000574a1a7221 */ /* 0x010fcc0000010000 */
[----:B------:R-:W3:Y:S01]  /*ac60*/  MUFU.EX2 R73, R73 ;  /* 0x0000004900497308 */ /* 0x000ee20000000800 */
[----:B------:R-:W-:-:S01]  /*ac70*/  FFMA.FTZ R71, R86, R59, -R37 ;  /* 0x0000003b56477223 */ /* 0x000fc20000010825 */
[----:B------:R-:W-:-:S06]  /*ac80*/  FADD.FTZ R89, R21, R80 ;  /* 0x0000005015597221 */ /* 0x000fcc0000010000 */
[----:B------:R-:W4:Y:S01]  /*ac90*/  MUFU.EX2 R108, R108 ;  /* 0x0000006c006c7308 */ /* 0x000f220000000800 */
[----:B0-----:R-:W-:-:S01]  /*aca0*/  FADD.FTZ R87, R69, R26 ;  /* 0x0000001a45577221 */ /* 0x001fc20000010000 */
[----:B------:R-:W-:-:S06]  /*acb0*/  FFMA.FTZ R77, R102, R59, -R37 ;  /* 0x0000003b664d7223 */ /* 0x000fcc0000010825 */
[----:B------:R-:W0:Y:S01]  /*acc0*/  MUFU.EX2 R76, R76 ;  /* 0x0000004c004c7308 */ /* 0x000e220000000800 */
[----:B-1----:R-:W-:-:S01]  /*acd0*/  FADD.FTZ R80, R100, R89 ;  /* 0x0000005964507221 */ /* 0x002fc20000010000 */
[----:B--2---:R-:W-:-:S06]  /*ace0*/  FADD.FTZ R26, R72, R87 ;  /* 0x00000057481a7221 */ /* 0x004fcc0000010000 */
[----:B------:R-:W1:Y:S01]  /*acf0*/  MUFU.EX2 R50, R50 ;  /* 0x0000003200327308 */ /* 0x000e620000000800 */
[----:B------:R-:W-:-:S01]  /*ad00*/  FFMA.FTZ R78, R106, R59, -R37 ;  /* 0x0000003b6a4e7223 */ /* 0x000fc20000010825 */
[----:B------:R-:W-:Y:S01]  /*ad10*/  FADD.FTZ R87, R53, R80 ;  /* 0x0000005035577221 */ /* 0x000fe20000010000 */
[----:B------:R-:W-:-:S05]  /*ad20*/  F2FP.SATFINITE.E4M3.F32.PACK_AB_MERGE_C R153, R49, R48, RZ ;  /* 0x000000303199723e */ /* 0x000fca00048070ff */
[----:B------:R-:W2:Y:S01]  /*ad30*/  MUFU.EX2 R140, R140 ;  /* 0x0000008c008c7308 */ /* 0x000ea20000000800 */
[----:B---3--:R-:W-:-:S07]  /*ad40*/  FADD.FTZ R49, R73, R26 ;  /* 0x0000001a49317221 */ /* 0x008fce0000010000 */
[----:B------:R-:W3:Y:S01]  /*ad50*/  MUFU.EX2 R71, R71 ;  /* 0x0000004700477308 */ /* 0x000ee20000000800 */
[----:B----4-:R-:W-:-:S01]  /*ad60*/  FADD.FTZ R48, R108, R87 ;  /* 0x000000576c307221 */ /* 0x010fc20000010000 */
[----:B------:R-:W-:-:S06]  /*ad70*/  @!P0 PRMT R8, RZ, 0x654, R8 ;  /* 0x00000654ff088816 */ /* 0x000fcc0000000008 */
[----:B------:R-:W4:Y:S01]  /*ad80*/  MUFU.EX2 R144, R144 ;  /* 0x0000009000907308 */ /* 0x000f220000000800 */
[----:B0-----:R-:W-:-:S01]  /*ad90*/  FADD.FTZ R49, R76, R49 ;  /* 0x000000314c317221 */ /* 0x001fc20000010000 */
[----:B------:R-:W-:Y:S01]  /*ada0*/  FFMA.FTZ R75, R138, R59, -R37 ;  /* 0x0000003b8a4b7223 */ /* 0x000fe20000010825 */
[----:B------:R-:W-:-:S05]  /*adb0*/  F2FP.SATFINITE.E4M3.F32.PACK_AB_MERGE_C R155, R90, R3, RZ ;  /* 0x000000035a9b723e */ /* 0x000fca00048070ff */
[----:B------:R-:W0:Y:S01]  /*adc0*/  MUFU.EX2 R77, R77 ;  /* 0x0000004d004d7308 */ /* 0x000e220000000800 */
[----:B------:R-:W-:-:S01]  /*add0*/  FADD.FTZ R3, R11, R48 ;  /* 0x000000300b037221 */ /* 0x000fc20000010000 */
[----:B------:R5:W-:Y:S01]  /*ade0*/  @!P0 SYNCS.ARRIVE.TRANS64.RED.A1T0 RZ, [R8+URZ], RZ ;  /* 0x000000ff08ff89a7 */ /* 0x000be2000810043f */
[----:B------:R-:W-:-:S05]  /*adf0*/  FFMA.FTZ R85, R66, R59, -R37 ;  /* 0x0000003b42557223 */ /* 0x000fca0000010825 */
[----:B------:R-:W0:Y:S01]  /*ae00*/  MUFU.EX2 R78, R78 ;  /* 0x0000004e004e7308 */ /* 0x000e220000000800 */
[----:B-1----:R-:W-:-:S01]  /*ae10*/  FADD.FTZ R48, R50, R49 ;  /* 0x0000003132307221 */ /* 0x002fc20000010000 */
[-CC-:B------:R-:W-:Y:S01]  /*ae20*/  FFMA.FTZ R64, R64, R59.reuse, -R37.reuse ;  /* 0x0000003b40407223 */ /* 0x180fe20000010825 */
[----:B------:R-:W-:-:S01]  /*ae30*/  FFMA.FTZ R79, R110, R59, -R37 ;  /* 0x0000003b6e4f7223 */ /* 0x000fc20000010825 */
[-CC-:B-----5:R-:W-:Y:S01]  /*ae40*/  FFMA.FTZ R8, R142, R59.reuse, -R37.reuse ;  /* 0x0000003b8e087223 */ /* 0x1a0fe20000010825 */
[----:B------:R-:W-:-:S03]  /*ae50*/  FFMA.FTZ R83, R112, R59, -R37 ;  /* 0x0000003b70537223 */ /* 0x000fc60000010825 */
[----:B------:R-:W1:Y:S01]  /*ae60*/  MUFU.EX2 R27, R27 ;  /* 0x0000001b001b7308 */ /* 0x000e620000000800 */
[----:B------:R-:W-:-:S01]  /*ae70*/  FFMA.FTZ R146, R146, R59, -R37 ;  /* 0x0000003b92927223 */ /* 0x000fc20000010825 */
[-CC-:B------:R-:W-:Y:S01]  /*ae80*/  FFMA.FTZ R148, R148, R59.reuse, -R37.reuse ;  /* 0x0000003b94947223 */ /* 0x180fe20000010825 */
[----:B------:R-:W-:-:S01]  /*ae90*/  FFMA.FTZ R66, R24, R59, -R37 ;  /* 0x0000003b18427223 */ /* 0x000fc20000010825 */
[-CC-:B------:R-:W-:Y:S01]  /*aea0*/  FFMA.FTZ R70, R70, R59.reuse, -R37.reuse ;  /* 0x0000003b46467223 */ /* 0x180fe20000010825 */
[----:B------:R-:W-:-:S01]  /*aeb0*/  FFMA.FTZ R28, R28, R59, -R37 ;  /* 0x0000003b1c1c7223 */ /* 0x000fc20000010825 */
[-CC-:B------:R-:W-:Y:S02]  /*aec0*/  FFMA.FTZ R114, R114, R59.reuse, -R37.reuse ;  /* 0x0000003b72727223 */ /* 0x180fe40000010825 */
[----:B------:R-:W5:Y:S01]  /*aed0*/  MUFU.EX2 R56, R56 ;  /* 0x0000003800387308 */ /* 0x000f620000000800 */
[----:B------:R-:W-:-:S01]  /*aee0*/  FFMA.FTZ R32, R32, R59, -R37 ;  /* 0x0000003b20207223 */ /* 0x000fc20000010825 */
[-CC-:B------:R-:W-:Y:S01]  /*aef0*/  FFMA.FTZ R30, R30, R59.reuse, -R37.reuse ;  /* 0x0000003b1e1e7223 */ /* 0x180fe20000010825 */
[----:B------:R-:W-:-:S01]  /*af00*/  FFMA.FTZ R36, R36, R59, -R37 ;  /* 0x0000003b24247223 */ /* 0x000fc20000010825 */
[----:B------:R-:W-:Y:S01]  /*af10*/  FFMA.FTZ R37, R62, R59, -R37 ;  /* 0x0000003b3e257223 */ /* 0x000fe20000010825 */
[----:B--2---:R-:W-:-:S01]  /*af20*/  FADD.FTZ R62, R140, R3 ;  /* 0x000000038c3e7221 */ /* 0x004fc20000010000 */
[----:B---3--:R-:W-:-:S02]  /*af30*/  FADD.FTZ R48, R71, R48 ;  /* 0x0000003047307221 */ /* 0x008fc40000010000 */
[----:B------:R-:W2:Y:S01]  /*af40*/  MUFU.EX2 R150, R150 ;  /* 0x0000009600967308 */ /* 0x000ea20000000800 */
[----:B------:R-:W-:Y:S01]  /*af50*/  F2FP.SATFINITE.E4M3.F32.PACK_AB_MERGE_C R149, R96, R15, RZ ;  /* 0x0000000f6095723e */ /* 0x000fe200048070ff */
[----:B------:R-:W-:Y:S01]  /*af60*/  FADD.FTZ R15, R9, R62 ;  /* 0x0000003e090f7221 */ /* 0x000fe20000010000 */
[----:B----4-:R-:W-:-:S05]  /*af70*/  F2FP.SATFINITE.E4M3.F32.PACK_AB_MERGE_C R145, R144, R9, RZ ;  /* 0x000000099091723e */ /* 0x010fca00048070ff */
[----:B------:R-:W3:Y:S01]  /*af80*/  MUFU.EX2 R75, R75 ;  /* 0x0000004b004b7308 */ /* 0x000ee20000000800 */
[----:B0-----:R-:W-:-:S01]  /*af90*/  FADD.FTZ R9, R77, R48 ;  /* 0x000000304d097221 */ /* 0x001fc20000010000 */
[----:B------:R-:W-:-:S06]  /*afa0*/  FADD.FTZ R144, R144, R15 ;  /* 0x0000000f90907221 */ /* 0x000fcc0000010000 */
[----:B------:R-:W0:Y:S01]  /*afb0*/  MUFU.EX2 R64, R64 ;  /* 0x0000004000407308 */ /* 0x000e220000000800 */
[----:B------:R-:W-:-:S01]  /*afc0*/  FADD.FTZ R9, R78, R9 ;  /* 0x000000094e097221 */ /* 0x000fc20000010000 */
[----:B-1----:R-:W-:-:S06]  /*afd0*/  FADD.FTZ R15, R27, R144 ;  /* 0x000000901b0f7221 */ /* 0x002fcc0000010000 */
[----:B------:R-:W1:Y:S01]  /*afe0*/  MUFU.EX2 R81, R81 ;  /* 0x0000005100517308 */ /* 0x000e620000000800 */
[----:B-----5:R-:W-:-:S01]  /*aff0*/  FADD.FTZ R48, R56, R9 ;  /* 0x0000000938307221 */ /* 0x020fc20000010000 */
[----:B------:R-:W-:-:S06]  /*b000*/  F2FP.SATFINITE.E4M3.F32.PACK_AB_MERGE_C R153, R47, R40, R153 ;  /* 0x000000282f99723e */ /* 0x000fcc0004807099 */
[----:B------:R-:W4:Y:S08]  /*b010*/  MUFU.EX2 R152, R152 ;  /* 0x0000009800987308 */ /* 0x000f300000000800 */
[----:B------:R2:W-:Y:S08]  /*b020*/  MUFU.EX2 R3, R54 ;  /* 0x0000003600037308 */ /* 0x0005f00000000800 */
[----:B------:R-:W5:Y:S01]  /*b030*/  MUFU.EX2 R79, R79 ;  /* 0x0000004f004f7308 */ /* 0x000f620000000800 */
[----:B--2---:R-:W-:-:S01]  /*b040*/  FADD.FTZ R54, R150, R15 ;  /* 0x0000000f96367221 */ /* 0x004fc20000010000 */
[----:B---3--:R-:W-:-:S04]  /*b050*/  FADD.FTZ R15, R75, R48 ;  /* 0x000000304b0f7221 */ /* 0x008fc80000010000 */
[----:B0-----:R-:W-:Y:S02]  /*b060*/  FADD.FTZ R40, R64, R15 ;  /* 0x0000000f40287221 */ /* 0x001fe40000010000 */
[----:B------:R-:W0:Y:S01]  /*b070*/  MUFU.EX2 R29, R29 ;  /* 0x0000001d001d7308 */ /* 0x000e220000000800 */
[C---:B-1----:R-:W-:Y:S01]  /*b080*/  F2FP.SATFINITE.E4M3.F32.PACK_AB_MERGE_C R64, R81.reuse, R64, RZ ;  /* 0x000000405140723e */ /* 0x042fe200048070ff */
[----:B------:R-:W-:-:S06]  /*b090*/  FADD.FTZ R81, R81, R40 ;  /* 0x0000002851517221 */ /* 0x000fcc0000010000 */
[----:B------:R-:W1:Y:S01]  /*b0a0*/  MUFU.EX2 R8, R8 ;  /* 0x0000000800087308 */ /* 0x000e620000000800 */
[----:B------:R-:W-:-:S01]  /*b0b0*/  FADD.FTZ R47, R25, R54 ;  /* 0x00000036192f7221 */ /* 0x000fc20000010000 */
[----:B------:R-:W-:-:S06]  /*b0c0*/  FADD.FTZ R40, R0, R81 ;  /* 0x0000005100287221 */ /* 0x000fcc0000010000 */
[----:B------:R-:W2:Y:S08]  /*b0d0*/  MUFU.EX2 R116, R116 ;  /* 0x0000007400747308 */ /* 0x000eb00000000800 */
[----:B------:R-:W3:Y:S01]  /*b0e0*/  MUFU.EX2 R83, R83 ;  /* 0x0000005300537308 */ /* 0x000ee20000000800 */
[C---:B----4-:R-:W-:Y:S01]  /*b0f0*/  F2FP.SATFINITE.E4M3.F32.PACK_AB_MERGE_C R147, R152.reuse, R25, RZ ;  /* 0x000000199893723e */ /* 0x050fe200048070ff */
[----:B------:R-:W-:Y:S01]  /*b100*/  FADD.FTZ R152, R152, R47 ;  /* 0x0000002f98987221 */ /* 0x000fe20000010000 */
[----:B------:R-:W-:-:S05]  /*b110*/  F2FP.SATFINITE.E4M3.F32.PACK_AB_MERGE_C R145, R140, R11, R145 ;  /* 0x0000000b8c91723e */ /* 0x000fca0004807091 */
[----:B------:R-:W4:Y:S01]  /*b120*/  MUFU.EX2 R31, R31 ;  /* 0x0000001f001f7308 */ /* 0x000f220000000800 */
[----:B-----5:R-:W-:-:S07]  /*b130*/  FADD.FTZ R11, R79, R40 ;  /* 0x000000284f0b7221 */ /* 0x020fce0000010000 */
[----:B------:R-:W5:Y:S01]  /*b140*/  MUFU.EX2 R24, R146 ;  /* 0x0000009200187308 */ /* 0x000f620000000800 */
[----:B------:R-:W-:Y:S01]  /*b150*/  F2FP.SATFINITE.E4M3.F32.PACK_AB_MERGE_C R151, R108, R53, RZ ;  /* 0x000000356c97723e */ /* 0x000fe200048070ff */
[----:B0-----:R-:W-:-:S06]  /*b160*/  FADD.FTZ R15, R29, R152 ;  /* 0x000000981d0f7221 */ /* 0x001fcc0000010000 */
[----:B------:R-:W0:Y:S01]  /*b170*/  MUFU.EX2 R118, R118 ;  /* 0x0000007600767308 */ /* 0x000e220000000800 */
[----:B-1----:R-:W-:-:S07]  /*b180*/  FADD.FTZ R40, R8, R11 ;  /* 0x0000000b08287221 */ /* 0x002fce0000010000 */
[----:B------:R-:W1:Y:S01]  /*b190*/  MUFU.EX2 R85, R85 ;  /* 0x0000005500557308 */ /* 0x000e620000000800 */
[----:B------:R-:W-:Y:S01]  /*b1a0*/  F2FP.SATFINITE.E4M3.F32.PACK_AB_MERGE_C R155, R51, R42, R155 ;  /* 0x0000002a339b723e */ /* 0x000fe2000480709b */
[----:B--2---:R-:W-:Y:S01]  /*b1b0*/  FADD.FTZ R42, R116, R15 ;  /* 0x0000000f742a7221 */ /* 0x004fe20000010000 */
[----:B------:R-:W-:-:S05]  /*b1c0*/  F2FP.SATFINITE.E4M3.F32.PACK_AB_MERGE_C R151, R100, R21, R151 ;  /* 0x000000156497723e */ /* 0x000fca0004807097 */
[----:B------:R-:W2:Y:S01]  /*b1d0*/  MUFU.EX2 R33, R33 ;  /* 0x0000002100217308 */ /* 0x000ea20000000800 */
[C---:B---3--:R-:W-:Y:S01]  /*b1e0*/  F2FP.SATFINITE.E4M3.F32.PACK_AB_MERGE_C R21, R83.reuse, R8, RZ ;  /* 0x000000085315723e */ /* 0x048fe200048070ff */
[----:B------:R-:W-:-:S06]  /*b1f0*/  FADD.FTZ R83, R83, R40 ;  /* 0x0000002853537221 */ /* 0x000fcc0000010000 */
[----:B------:R-:W3:Y:S01]  /*b200*/  MUFU.EX2 R26, R148 ;  /* 0x00000094001a7308 */ /* 0x000ee20000000800 */
[----:B----4-:R-:W-:-:S01]  /*b210*/  FADD.FTZ R15, R31, R42 ;  /* 0x0000002a1f0f7221 */ /* 0x010fc20000010000 */
[----:B-----5:R-:W-:-:S06]  /*b220*/  FADD.FTZ R8, R24, R83 ;  /* 0x0000005318087221 */ /* 0x020fcc0000010000 */
[----:B------:R-:W4:Y:S01]  /*b230*/  MUFU.EX2 R34, R34 ;  /* 0x0000002200227308 */ /* 0x000f220000000800 */
[C---:B0-----:R-:W-:Y:S01]  /*b240*/  F2FP.SATFINITE.E4M3.F32.PACK_AB_MERGE_C R141, R118.reuse, R31, RZ ;  /* 0x0000001f768d723e */ /* 0x041fe200048070ff */
[----:B------:R-:W-:-:S06]  /*b250*/  FADD.FTZ R118, R118, R15 ;  /* 0x0000000f76767221 */ /* 0x000fcc0000010000 */
[----:B------:R-:W-:Y:S01]  /*b260*/  MUFU.EX2 R35, R35 ;  /* 0x0000002300237308 */ /* 0x000fe20000000800 */
[----:B-1----:R-:W-:-:S07]  /*b270*/  FADD.FTZ R15, R85, R8 ;  /* 0x00000008550f7221 */ /* 0x002fce0000010000 */
[----:B------:R-:W0:Y:S08]  /*b280*/  MUFU.EX2 R120, R120 ;  /* 0x0000007800787308 */ /* 0x000e300000000800 */
[----:B------:R-:W1:Y:S01]  /*b290*/  MUFU.EX2 R66, R66 ;  /* 0x0000004200427308 */ /* 0x000e620000000800 */
[----:B--2---:R-:W-:-:S01]  /*b2a0*/  FADD.FTZ R11, R33, R118 ;  /* 0x00000076210b7221 */ /* 0x004fc20000010000 */
[----:B---3--:R-:W-:-:S06]  /*b2b0*/  FADD.FTZ R8, R26, R15 ;  /* 0x0000000f1a087221 */ /* 0x008fcc0000010000 */
[----:B------:R-:W2:Y:S01]  /*b2c0*/  MUFU.EX2 R9, R70 ;  /* 0x0000004600097308 */ /* 0x000ea20000000800 */
[----:B------:R-:W-:Y:S01]  /*b2d0*/  F2FP.SATFINITE.E4M3.F32.PACK_AB_MERGE_C R149, R46, R13, R149 ;  /* 0x0000000d2e95723e */ /* 0x000fe20004807095 */
[----:B----4-:R-:W-:-:S06]  /*b2e0*/  FADD.FTZ R40, R34, R11 ;  /* 0x0000000b22287221 */ /* 0x010fcc0000010000 */
[----:B------:R-:W-:Y:S01]  /*b2f0*/  MUFU.EX2 R41, R41 ;  /* 0x0000002900297308 */ /* 0x000fe20000000800 */
[----:B------:R-:W-:-:S07]  /*b300*/  F2FP.SATFINITE.E4M3.F32.PACK_AB_MERGE_C R26, R3, R26, RZ ;  /* 0x0000001a031a723e */ /* 0x000fce00048070ff */
[----:B------:R-:W3:Y:S01]  /*b310*/  MUFU.EX2 R122, R122 ;  /* 0x0000007a007a7308 */ /* 0x000ee20000000800 */
[----:B------:R-:W-:-:S07]  /*b320*/  FADD.FTZ R3, R3, R8 ;  /* 0x0000000803037221 */ /* 0x000fce0000010000 */
[----:B------:R-:W4:Y:S01]  /*b330*/  MUFU.EX2 R39, R39 ;  /* 0x0000002700277308 */ /* 0x000f220000000800 */
[----:B0-----:R-:W-:-:S07]  /*b340*/  F2FP.SATFINITE.E4M3.F32.PACK_AB_MERGE_C R143, R120, R35, RZ ;  /* 0x00000023788f723e */ /* 0x001fce00048070ff */
[----:B------:R-:W0:Y:S01]  /*b350*/  MUFU.EX2 R28, R28 ;  /* 0x0000001c001c7308 */ /* 0x000e220000000800 */
[----:B------:R-:W-:-:S07]  /*b360*/  FADD.FTZ R35, R35, R40 ;  /* 0x0000002823237221 */ /* 0x000fce0000010000 */
[----:B------:R-:W5:Y:S01]  /*b370*/  MUFU.EX2 R38, R38 ;  /* 0x0000002600267308 */ /* 0x000f620000000800 */
[----:B-1----:R-:W-:-:S07]  /*b380*/  FADD.FTZ R8, R66, R3 ;  /* 0x0000000342087221 */ /* 0x002fce0000010000 */
[----:B------:R-:W1:Y:S01]  /*b390*/  MUFU.EX2 R13, R114 ;  /* 0x00000072000d7308 */ /* 0x000e620000000800 */
[----:B------:R-:W-:-:S01]  /*b3a0*/  FADD.FTZ R120, R120, R35 ;  /* 0x0000002378787221 */ /* 0x000fc20000010000 */
[----:B--2---:R-:W-:-:S06]  /*b3b0*/  FADD.FTZ R3, R9, R8 ;  /* 0x0000000809037221 */ /* 0x004fcc0000010000 */
[----:B------:R-:W2:Y:S01]  /*b3c0*/  MUFU.EX2 R32, R32 ;  /* 0x0000002000207308 */ /* 0x000ea20000000800 */
[----:B---3--:R-:W-:Y:S01]  /*b3d0*/  F2FP.SATFINITE.E4M3.F32.PACK_AB_MERGE_C R137, R122, R41, RZ ;  /* 0x000000297a89723e */ /* 0x008fe200048070ff */
[----:B----4-:R-:W-:Y:S01]  /*b3e0*/  FADD.FTZ R15, R39, R120 ;  /* 0x00000078270f7221 */ /* 0x010fe20000010000 */
[----:B0-----:R-:W-:-:S05]  /*b3f0*/  FADD.FTZ R8, R28, R3 ;  /* 0x000000031c087221 */ /* 0x001fca0000010000 */
[----:B------:R-:W-:Y:S01]  /*b400*/  MUFU.EX2 R45, R45 ;  /* 0x0000002d002d7308 */ /* 0x000fe20000000800 */
[C---:B-----5:R-:W-:Y:S01]  /*b410*/  F2FP.SATFINITE.E4M3.F32.PACK_AB_MERGE_C R137, R38.reuse, R39, R137 ;  /* 0x000000272689723e */ /* 0x060fe20004807089 */
[----:B------:R-:W-:-:S06]  /*b420*/  FADD.FTZ R38, R38, R15 ;  /* 0x0000000f26267221 */ /* 0x000fcc0000010000 */
[----:B------:R-:W0:Y:S01]  /*b430*/  MUFU.EX2 R98, R98 ;  /* 0x0000006200627308 */ /* 0x000e220000000800 */
[C---:B-1----:R-:W-:Y:S01]  /*b440*/  F2FP.SATFINITE.E4M3.F32.PACK_AB_MERGE_C R28, R13.reuse, R28, RZ ;  /* 0x0000001c0d1c723e */ /* 0x042fe200048070ff */
[----:B------:R-:W-:-:S06]  /*b450*/  FADD.FTZ R13, R13, R8 ;  /* 0x000000080d0d7221 */ /* 0x000fcc0000010000 */
[----:B------:R-:W1:Y:S01]  /*b460*/  MUFU.EX2 R43, R43 ;  /* 0x0000002b002b7308 */ /* 0x000e620000000800 */
[----:B------:R-:W-:-:S01]  /*b470*/  FADD.FTZ R41, R41, R38 ;  /* 0x0000002629297221 */ /* 0x000fc20000010000 */
[----:B------:R-:W-:-:S06]  /*b480*/  F2FP.SATFINITE.E4M3.F32.PACK_AB_MERGE_C R140, R79, R0, R21 ;  /* 0x000000004f8c723e */ /* 0x000fcc0004807015 */
[----:B------:R-:W3:Y:S01]  /*b490*/  MUFU.EX2 R44, R44 ;  /* 0x0000002c002c7308 */ /* 0x000ee20000000800 */
[----:B--2---:R-:W-:-:S01]  /*b4a0*/  FADD.FTZ R0, R32, R13 ;  /* 0x0000000d20007221 */ /* 0x004fc20000010000 */
[----:B------:R-:W-:-:S06]  /*b4b0*/  VIADD R13, R104, 0xfffffffe ;  /* 0xfffffffe680d7836 */ /* 0x000fcc0000000000 */
[----:B------:R-:W2:Y:S01]  /*b4c0*/  MUFU.EX2 R11, R30 ;  /* 0x0000001e000b7308 */ /* 0x000ea20000000800 */
[----:B------:R-:W-:Y:S01]  /*b4d0*/  VIMNMX R21, RZ, R10, !PT ;  /* 0x0000000aff157248 */ /* 0x000fe20007fe0100 */
[----:B------:R-:W-:-:S06]  /*b4e0*/  FADD.FTZ R122, R122, R41 ;  /* 0x000000297a7a7221 */ /* 0x000fcc0000010000 */
[----:B------:R-:W4:Y:S08]  /*b4f0*/  MUFU.EX2 R36, R36 ;  /* 0x0000002400247308 */ /* 0x000f300000000800 */
[----:B------:R-:W5:Y:S01]  /*b500*/  MUFU.EX2 R37, R37 ;  /* 0x0000002500257308 */ /* 0x000f620000000800 */
[----:B0-----:R-:W-:Y:S01]  /*b510*/  F2FP.SATFINITE.E4M3.F32.PACK_AB_MERGE_C R8, R98, R45, RZ ;  /* 0x0000002d6208723e */ /* 0x001fe200048070ff */
[----:B-1----:R-:W-:Y:S01]  /*b520*/  FADD.FTZ R3, R43, R122 ;  /* 0x0000007a2b037221 */ /* 0x002fe20000010000 */
[----:B------:R-:W-:-:S02]  /*b530*/  ISETP.GE.AND P0, PT, R13, R21, PT ;  /* 0x000000150d00720c */ /* 0x000fc40003f06270 */
[C---:B---3--:R-:W-:Y:S01]  /*b540*/  F2FP.SATFINITE.E4M3.F32.PACK_AB_MERGE_C R139, R44.reuse, R43, R8 ;  /* 0x0000002b2c8b723e */ /* 0x048fe20004807008 */
[----:B------:R-:W-:-:S01]  /*b550*/  FADD.FTZ R44, R44, R3 ;  /* 0x000000032c2c7221 */ /* 0x000fc20000010000 */
[----:B------:R-:W-:Y:S01]  /*b560*/  F2FP.SATFINITE.E4M3.F32.PACK_AB_MERGE_C R12, R57, R12, RZ ;  /* 0x0000000c390c723e */ /* 0x000fe200048070ff */
[----:B--2---:R-:W-:-:S01]  /*b570*/  FADD.FTZ R3, R11, R0 ;  /* 0x000000000b037221 */ /* 0x004fc20000010000 */
[----:B------:R-:W-:Y:S01]  /*b580*/  F2FP.SATFINITE.E4M3.F32.PACK_AB_MERGE_C R67, R74, R67, RZ ;  /* 0x000000434a43723e */ /* 0x000fe200048070ff */
[----:B------:R-:W-:-:S01]  /*b590*/  FADD.FTZ R45, R45, R44 ;  /* 0x0000002c2d2d7221 */ /* 0x000fc20000010000 */
[----:B------:R-:W-:Y:S01]  /*b5a0*/  F2FP.SATFINITE.E4M3.F32.PACK_AB_MERGE_C R152, R55, R52, R12 ;  /* 0x000000343798723e */ /* 0x000fe2000480700c */
[----:B------:R-:W-:Y:S01]  /*b5b0*/  IMAD.MOV.U32 R55, RZ, RZ, RZ ;  /* 0x000000ffff377224 */ /* 0x000fe200078e00ff */
[----:B------:R-:W-:Y:S01]  /*b5c0*/  F2FP.SATFINITE.E4M3.F32.PACK_AB_MERGE_C R148, R65, R20, R67 ;  /* 0x000000144194723e */ /* 0x000fe20004807043 */
[----:B----4-:R-:W-:-:S01]  /*b5d0*/  FADD.FTZ R20, R36, R3 ;  /* 0x0000000324147221 */ /* 0x010fc20000010000 */
[----:B------:R-:W-:-:S02]  /*b5e0*/  F2FP.SATFINITE.E4M3.F32.PACK_AB_MERGE_C R77, R78, R77, RZ ;  /* 0x0000004d4e4d723e */ /* 0x000fc400048070ff */
[C---:B-----5:R-:W-:Y:S01]  /*b5f0*/  F2FP.SATFINITE.E4M3.F32.PACK_AB_MERGE_C R0, R37.reuse, R36, RZ ;  /* 0x000000242500723e */ /* 0x060fe200048070ff */
[----:B------:R-:W-:Y:S01]  /*b600*/  BSSY B0, `(.L_x_1896) ;  /* 0x00003e2000007945 */ /* 0x000fe20003800000 */
[----:B------:R-:W-:Y:S02]  /*b610*/  F2FP.SATFINITE.E4M3.F32.PACK_AB_MERGE_C R63, R68, R63, RZ ;  /* 0x0000003f443f723e */ /* 0x000fe400048070ff */
[----:B------:R-:W-:Y:S01]  /*b620*/  F2FP.SATFINITE.E4M3.F32.PACK_AB_MERGE_C R73, R76, R73, RZ ;  /* 0x000000494c49723e */ /* 0x000fe200048070ff */
[----:B------:R-:W-:-:S01]  /*b630*/  FADD.FTZ R20, R37, R20 ;  /* 0x0000001425147221 */ /* 0x000fc20000010000 */
[----:B------:R-:W-:Y:S01]  /*b640*/  F2FP.SATFINITE.E4M3.F32.PACK_AB_MERGE_C R138, R11, R32, R0 ;  /* 0x000000200b8a723e */ /* 0x000fe20004807000 */
[----:B------:R-:W-:-:S01]  /*b650*/  FADD.FTZ R0, R98, R45 ;  /* 0x0000002d62007221 */ /* 0x000fc20000010000 */
[----:B------:R-:W-:Y:S01]  /*b660*/  F2FP.SATFINITE.E4M3.F32.PACK_AB_MERGE_C R147, R150, R27, R147 ;  /* 0x0000001b9693723e */ /* 0x000fe20004807093 */
[----:B------:R-:W-:Y:S01]  /*b670*/  IMAD.MOV.U32 R54, RZ, RZ, R55 ;  /* 0x000000ffff367224 */ /* 0x000fe200078e0037 */
[----:B------:R-:W-:Y:S01]  /*b680*/  F2FP.SATFINITE.E4M3.F32.PACK_AB_MERGE_C R141, R116, R29, R141 ;  /* 0x0000001d748d723e */ /* 0x000fe2000480708d */
[----:B------:R-:W-:Y:S01]  /*b690*/  IMAD.MOV.U32 R53, RZ, RZ, R55 ;  /* 0x000000ffff357224 */ /* 0x000fe200078e0037 */
[----:B------:R-:W-:Y:S01]  /*b6a0*/  F2FP.SATFINITE.E4M3.F32.PACK_AB_MERGE_C R143, R34, R33, R143 ;  /* 0x00000021228f723e */ /* 0x000fe2000480708f */
[----:B------:R-:W-:Y:S01]  /*b6b0*/  IMAD.MOV.U32 R52, RZ, RZ, R55 ;  /* 0x000000ffff347224 */ /* 0x000fe200078e0037 */
[----:B------:R-:W-:Y:S01]  /*b6c0*/  F2FP.SATFINITE.E4M3.F32.PACK_AB_MERGE_C R144, R71, R50, R77 ;  /* 0x000000324790723e */ /* 0x000fe2000480704d */
[--C-:B------:R-:W-:Y:S01]  /*b6d0*/  IMAD.MOV.U32 R51, RZ, RZ, R55.reuse ;  /* 0x000000ffff337224 */ /* 0x100fe200078e0037 */
[----:B------:R-:W-:Y:S01]  /*b6e0*/  F2FP.SATFINITE.E4M3.F32.PACK_AB_MERGE_C R142, R85, R24, R26 ;  /* 0x00000018558e723e */ /* 0x000fe2000480701a */
[--C-:B------:R-:W-:Y:S01]  /*b6f0*/  IMAD.MOV.U32 R50, RZ, RZ, R55.reuse ;  /* 0x000000ffff327224 */ /* 0x100fe200078e0037 */
        /* <DEDUP_REMOVED lines=8> */
[-C--:B------:R-:W-:Y:S01]  /*b780*/  MOV R47, R55.reuse ;  /* 0x00000037002f7202 */ /* 0x080fe20000000f00 */
[--C-:B------:R-:W-:Y:S01]  /*b790*/  IMAD.MOV.U32 R44, RZ, RZ, R55.reuse ;  /* 0x000000ffff2c7224 */ /* 0x100fe200078e0037 */
[-C--:B------:R-:W-:Y:S01]  /*b7a0*/  MOV R37, R55.reuse ;  /* 0x0000003700257202 */ /* 0x080fe20000000f00 */
[--C-:B------:R-:W-:Y:S01]  /*b7b0*/  IMAD.MOV.U32 R43, RZ, RZ, R55.reuse ;  /* 0x000000ffff2b7224 */ /* 0x100fe200078e0037 */
[----:B------:R-:W-:Y:S01]  /*b7c0*/  MOV R27, R55 ;  /* 0x00000037001b7202 */ /* 0x000fe20000000f00 */
[----:B------:R-:W-:-:S02]  /*b7d0*/  IMAD.MOV.U32 R42, RZ, RZ, R55 ;  /* 0x000000ffff2a7224 */ /* 0x000fc400078e0037 */
[--C-:B------:R-:W-:Y:S02]  /*b7e0*/  IMAD.MOV.U32 R41, RZ, RZ, R55.reuse ;  /* 0x000000ffff297224 */ /* 0x100fe400078e0037 */
[--C-:B------:R-:W-:Y:S02]  /*b7f0*/  IMAD.MOV.U32 R40, RZ, RZ, R55.reuse ;  /* 0x000000ffff287224 */ /* 0x100fe400078e0037 */
[--C-:B------:R-:W-:Y:S02]  /*b800*/  IMAD.MOV.U32 R39, RZ, RZ, R55.reuse ;  /* 0x000000ffff277224 */ /* 0x100fe400078e0037 */
[--C-:B------:R-:W-:Y:S02]  /*b810*/  IMAD.MOV.U32 R38, RZ, RZ, R55.reuse ;  /* 0x000000ffff267224 */ /* 0x100fe400078e0037 */
[--C-:B------:R-:W-:Y:S02]  /*b820*/  IMAD.MOV.U32 R36, RZ, RZ, R55.reuse ;  /* 0x000000ffff247224 */ /* 0x100fe400078e0037 */
        /* <DEDUP_REMOVED lines=10> */
[----:B------:R-:W-:Y:S01]  /*b8d0*/  IMAD.MOV.U32 R24, RZ, RZ, R55 ;  /* 0x000000ffff187224 */ /* 0x000fe200078e0037 */
[----:B------:R-:W-:Y:S06]  /*b8e0*/  @!P0 BRA `(.L_x_1897) ;  /* 0x0000003800cc8947 */ /* 0x000fec0003800000 */
[----:B------:R-:W-:Y:S01]  /*b8f0*/  BSSY B1, `(.L_x_1897) ;  /* 0x00003b2000017945 */ /* 0x000fe20003800000 */
[----:B------:R-:W-:Y:S01]  /*b900*/  IMAD.MOV.U32 R3, RZ, RZ, R60 ;  /* 0x000000ffff037224 */ /* 0x000fe200078e003c */
[----:B------:R-:W-:Y:S01]  /*b910*/  CS2R R54, SRZ ;  /* 0x0000000000367805 */ /* 0x000fe2000001ff00 */
[----:B------:R-:W-:Y:S01]  /*b920*/  IMAD.MOV.U32 R15, RZ, RZ, R58 ;  /* 0x000000ffff0f7224 */ /* 0x000fe200078e003a */
[----:B------:R-:W-:Y:S01]  /*b930*/  CS2R R52, SRZ ;  /* 0x0000000000347805 */ /* 0x000fe2000001ff00 */
[----:B------:R-:W-:Y:S01]  /*b940*/  IMAD.MOV.U32 R9, RZ, RZ, R157 ;  /* 0x000000ffff097224 */ /* 0x000fe200078e009d */
[----:B------:R-:W-:Y:S01]  /*b950*/  CS2R R50, SRZ ;  /* 0x0000000000327805 */ /* 0x000fe2000001ff00 */
[----:B------:R-:W-:Y:S01]  /*b960*/  IMAD.MOV.U32 R8, RZ, RZ, R22 ;  /* 0x000000ffff087224 */ /* 0x000fe200078e0016 */
        /* <DEDUP_REMOVED lines=12> */
[----:B------:R-:W-:-:S07]  /*ba30*/  CS2R R24, SRZ ;  /* 0x0000000000187805 */ /* 0x000fce000001ff00 */
.L_x_1909:
[----:B------:R-:W-:-:S04]  /*ba40*/  ISETP.NE.AND P0, PT, R8, 0x1, PT ;  /* 0x000000010800780c */ /* 0x000fc80003f05270 */
[----:B------:R-:W-:-:S04]  /*ba50*/  SEL R10, RZ, 0x1, P0 ;  /* 0x00000001ff0a7807 */ /* 0x000fc80000000000 */
[----:B------:R-:W-:Y:S01]  /*ba60*/  LOP3.LUT R157, R9, R10, RZ, 0x3c, !PT ;  /* 0x0000000a099d7212 */ /* 0x000fe200078e3cff */
[----:B0-----:R-:W-:Y:S06]  /*ba70*/  @!P1 BRA `(.L_x_1898) ;  /* 0x0000000000049947 */ /* 0x001fec0003800000 */
[----:B------:R-:W-:Y:S01]  /*ba80*/  BPT.TRAP 0x1 ;  /* 0x000000040000795c */ /* 0x000fe20000300000 */
.L_x_1898:
        /* <DEDUP_REMOVED lines=8> */
.L_x_1899:
[----:B------:R-:W2:Y:S01]  /*bb10*/  LDL R10, [R1] ;  /* 0x00000000010a7983 */ /* 0x000ea20000100800 */
[----:B------:R-:W-:Y:S01]  /*bb20*/  BSSY B2, `(.L_x_1900) ;  /* 0x0000007000027945 */ /* 0x000fe20003800000 */
[----:B--2---:R-:W-:-:S04]  /*bb30*/  IMAD R14, R22, 0x280, R10 ;  /* 0x00000280160e7824 */ /* 0x004fc800078e020a */
[C---:B------:R-:W-:Y:S01]  /*bb40*/  VIADD R58, R14.reuse, 0x100 ;  /* 0x000001000e3a7836 */ /* 0x040fe20000000000 */
[----:B------:R-:W-:Y:S01]  /*bb50*/  IADD3 R56, R14, 0x80, RZ ;  /* 0x000000800e387810 */ /* 0x000fe20007ffe0ff */
[----:B-1----:R-:W-:Y:S06]  /*bb60*/  @P0 BRA `(.L_x_1901) ;  /* 0x0000000000080947 */ /* 0x002fec0003800000 */
[----:B------:R-:W1:Y:S02]  /*bb70*/  SYNCS.PHASECHK.TRANS64.TRYWAIT P0, [R12+URZ+0x13230], R11 ;  /* 0x0132300b0c0075a7 */ /* 0x000e64000800017f */
[----:B-1----:R-:W-:Y:S05]  /*bb80*/  @!P0 BRA `(.L_x_1902) ;  /* 0x000000e800b88947 */ /* 0x002fea0003800000 */
.L_x_1901:
[----:B------:R-:W-:Y:S05]  /*bb90*/  BSYNC B2 ;  /* 0x0000000000027941 */ /* 0x000fea0003800000 */
.L_x_1900:
        /* <DEDUP_REMOVED lines=32> */
[----:B------:R-:W-:Y:S01]  /*bda0*/  R2UR UR27, R57 ;  /* 0x00000000391b72ca */ /* 0x000fe200000e0000 */
[----:B------:R-:W-:Y:S01]  /*bdb0*/  IMAD.MOV.U32 R57, RZ, RZ, -0x7fffffe0 ;  /* 0x80000020ff397424 */ /* 0x000fe200078e00ff */
[----:B------:R-:W-:-:S02]  /*bdc0*/  R2UR UR20, R4 ;  /* 0x00000000041472ca */ /* 0x000fc400000e0000 */
[----:B------:R-:W-:Y:S02]  /*bdd0*/  R2UR UR21, R5 ;  /* 0x00000000051572ca */ /* 0x000fe400000e0000 */
[----:B------:R-:W-:Y:S02]  /*bde0*/  IADD3 R56, R14, 0x102, RZ ;  /* 0x000001020e387810 */ /* 0x000fe40007ffe0ff */
        /* <DEDUP_REMOVED lines=50> */
.L_x_1903:
[----:B------:R-:W-:Y:S01]  /*c110*/  SHF.L.U32 R9, R9, 0x1f, RZ ;  /* 0x0000001f09097819 */ /* 0x000fe200000006ff */
[----:B------:R-:W-:-:S04]  /*c120*/  IMAD R14, R8, 0x8, R16 ;  /* 0x00000008080e7824 */ /* 0x000fc800078e0210 */
[----:B------:R0:W1:Y:S01]  /*c130*/  SYNCS.PHASECHK.TRANS64.TRYWAIT P0, [R14+URZ+0x13250], R9 ;  /* 0x013250090e0075a7 */ /* 0x000062000800017f */
[----:B------:R-:W-:Y:S05]  /*c140*/  @!P1 BRA `(.L_x_1904) ;  /* 0x0000000000049947 */ /* 0x000fea0003800000 */
[----:B------:R-:W-:Y:S01]  /*c150*/  BPT.TRAP 0x1 ;  /* 0x000000040000795c */ /* 0x000fe20000300000 */
.L_x_1904:
[----:B------:R-:W-:Y:S04]  /*c160*/  BSSY B2, `(.L_x_1905) ;  /* 0x0000004000027945 */ /* 0x000fe80003800000 */
[----:B-1----:R-:W-:Y:S05]  /*c170*/  @P0 BRA `(.L_x_1906) ;  /* 0x0000000000080947 */ /* 0x002fea0003800000 */
[----:B------:R-:W1:Y:S02]  /*c180*/  SYNCS.PHASECHK.TRANS64.TRYWAIT P0, [R14+URZ+0x13250], R9 ;  /* 0x013250090e0075a7 */ /* 0x000e64000800017f */
[----:B-1----:R-:W-:Y:S05]  /*c190*/  @!P0 BRA `(.L_x_1907) ;  /* 0x000000e400488947 */ /* 0x002fea0003800000 */
.L_x_1906:
[----:B------:R-:W-:Y:S05]  /*c1a0*/  BSYNC B2 ;  /* 0x0000000000027941 */ /* 0x000fea0003800000 */
.L_x_1905:
[----:B01----:R-:W-:Y:S01]  /*c1b0*/  VIADD R9, R16, 0x1000 ;  /* 0x0000100010097836 */ /* 0x003fe20000000000 */
[----:B------:R-:W-:Y:S01]  /*c1c0*/  WARPGROUP.ARRIVE ;  /* 0x00000000000079c5 */ /* 0x000fe20000000000 */
[----:B------:R-:W-:Y:S02]  /*c1d0*/  IMAD.MOV.U32 R11, RZ, RZ, -0x3ffffff0 ;  /* 0xc0000010ff0b7424 */ /* 0x000fe400078e00ff */
[C---:B------:R-:W-:Y:S01]  /*c1e0*/  FMUL.FTZ R103, R2.reuse, R103 ;  /* 0x0000006702677220 */ /* 0x040fe20000410000 */
[C---:B------:R-:W-:Y:S01]  /*c1f0*/  FMUL.FTZ R105, R2.reuse, R105 ;  /* 0x0000006902697220 */ /* 0x040fe20000410000 */
[----:B------:R-:W-:Y:S01]  /*c200*/  SHF.R.U32.HI R9, RZ, 0x4, R9 ;  /* 0x00000004ff097819 */ /* 0x000fe20000011609 */
[C---:B------:R-:W-:Y:S01]  /*c210*/  FMUL.FTZ R108, R2.reuse, R108 ;  /* 0x0000006c026c7220 */ /* 0x040fe20000410000 */
[C---:B------:R-:W-:Y:S01]  /*c220*/  FMUL.FTZ R113, R2.reuse, R113 ;  /* 0x0000007102717220 */ /* 0x040fe20000410000 */
[C---:B------:R-:W-:Y:S01]  /*c230*/  FMUL.FTZ R117, R2.reuse, R117 ;  /* 0x0000007502757220 */ /* 0x040fe20000410000 */
[----:B------:R-:W-:Y:S01]  /*c240*/  LOP3.LUT R9, R9, 0x3fff, RZ, 0xc0, !PT ;  /* 0x00003fff09097812 */ /* 0x000fe200078ec0ff */
[C---:B------:R-:W-:Y:S01]  /*c250*/  FMUL.FTZ R88, R2.reuse, R88 ;  /* 0x0000005802587220 */ /* 0x040fe20000410000 */
[C---:B------:R-:W-:Y:S01]  /*c260*/  FMUL.FTZ R100, R2.reuse, R100 ;  /* 0x0000006402647220 */ /* 0x040fe20000410000 */
[C---:B------:R-:W-:Y:S01]  /*c270*/  FMUL.FTZ R101, R2.reuse, R101 ;  /* 0x0000006502657220 */ /* 0x040fe20000410000 */
[----:B------:R-:W-:Y:S01]  /*c280*/  LOP3.LUT R9, R9, 0x10000, RZ, 0xfc, !PT ;  /* 0x0001000009097812 */ /* 0x000fe200078efcff */
[C---:B------:R-:W-:Y:S01]  /*c290*/  FMUL.FTZ R72, R2.reuse, R72 ;  /* 0x0000004802487220 */ /* 0x040fe20000410000 */
[C---:B------:R-:W-:Y:S01]  /*c2a0*/  FMUL.FTZ R73, R2.reuse, R73 ;  /* 0x0000004902497220 */ /* 0x040fe20000410000 */
[C---:B------:R-:W-:Y:S01]  /*c2b0*/  FMUL.FTZ R56, R2.reuse, R56 ;  /* 0x0000003802387220 */ /* 0x040fe20000410000 */
[----:B------:R-:W-:Y:S01]  /*c2c0*/  FMUL.FTZ R57, R2, R57 ;  /* 0x0000003902397220 */ /* 0x000fe20000410000 */
[----:B------:R-:W-:-:S02]  /*c2d0*/  IMAD R8, R8, 0x280, R9 ;  /* 0x0000028008087824 */ /* 0x000fc400078e0209 */
[C---:B------:R-:W-:Y:S01]  /*c2e0*/  FMUL.FTZ R60, R2.reuse, R60 ;  /* 0x0000003c023c7220 */ /* 0x040fe20000410000 */
[----:B------:R-:W-:Y:S02]  /*c2f0*/  IMAD.MOV.U32 R9, RZ, RZ, -0x3ffffff0 ;  /* 0xc0000010ff097424 */ /* 0x000fe400078e00ff */
[C---:B------:R-:W-:Y:S01]  /*c300*/  FMUL.FTZ R61, R2.reuse, R61 ;  /* 0x0000003d023d7220 */ /* 0x040fe20000410000 */
[----:B------:R-:W-:Y:S01]  /*c310*/  FMUL.FTZ R64, R2, R64 ;  /* 0x0000004002407220 */ /* 0x000fe20000410000 */
[----:B------:R-:W-:Y:S01]  /*c320*/  R2UR UR6, R8 ;  /* 0x00000000080672ca */ /* 0x000fe200000e0000 */
[C---:B------:R-:W-:Y:S01]  /*c330*/  FMUL.FTZ R68, R2.reuse, R68 ;  /* 0x0000004402447220 */ /* 0x040fe20000410000 */
[----:B------:R-:W-:Y:S01]  /*c340*/  R2UR UR7, R9 ;  /* 0x00000000090772ca */ /* 0x000fe200000e0000 */
[----:B------:R-:W-:Y:S01]  /*c350*/  FMUL.FTZ R75, R2, R75 ;  /* 0x0000004b024b7220 */ /* 0x000fe20000410000 */
[----:B------:R-:W-:-:S11]  /*c360*/  ULDC UR4, c[0x0][0x988] ;  /* 0x0002620000047ab9 */ /* 0x000fd60000000800 */
[----:B------:R-:W-:Y:S01]  /*c370*/  QGMMA.64x64x32.F32.E4M3.E4M3 R24, R152, gdesc[UR4], R24, gsb0 ;  /* 0x00e0000498187df3 */ /* 0x000fe20008000818 */
[----:B------:R-:W-:Y:S02]  /*c380*/  IADD3 R10, R8, 0x80, RZ ;  /* 0x00000080080a7810 */ /* 0x000fe40007ffe0ff */
[----:B------:R-:W-:Y:S02]  /*c390*/  R2UR UR7, R11 ;  /* 0x000000000b0772ca */ /* 0x000fe400000e0000 */
[----:B------:R-:W-:Y:S01]  /*c3a0*/  R2UR UR6, R10 ;  /* 0x000000000a0672ca */ /* 0x000fe200000e0000 */
[----:B------:R-:W-:Y:S02]  /*c3b0*/  WARPGROUP.DEPBAR.LE gsb0, 0x0 ;  /* 0x00008000000079c5 */ /* 0x000fe40000010000 */
[----:B------:R-:W-:Y:S01]  /*c3c0*/  WARPGROUP.ARRIVE ;  /* 0x00000000000079c5 */ /* 0x000fe20000000000 */
[----:B------:R-:W2:Y:S04]  /*c3d0*/  LDL R152, [R1+0x20] ;  /* 0x0000200001987983 */ /* 0x000ea80000100800 */
[----:B------:R-:W3:Y:S05]  /*c3e0*/  LDL R153, [R1+0xc] ;  /* 0x00000c0001997983 */ /* 0x000eea0000100800 */
[----:B------:R-:W-:Y:S01]  /*c3f0*/  QGMMA.64x64x32.F32.E4M3.E4M3 R24, R148, gdesc[UR4], R24, gsb0 ;  /* 0x00e0000494187df3 */ /* 0x000fe20008000818 */
[----:B------:R-:W4:Y:S04]  /*c400*/  LDL R154, [R1+0x30] ;  /* 0x00003000019a7983 */ /* 0x000f280000100800 */
[----:B------:R-:W5:Y:S01]  /*c410*/  LDL R155, [R1+0x34] ;  /* 0x00003400019b7983 */ /* 0x000f620000100800 */
[----:B------:R-:W-:-:S03]  /*c420*/  WARPGROUP.DEPBAR.LE gsb0, 0x0 ;  /* 0x00008000000079c5 */ /* 0x000fc60000010000 */
[----:B------:R-:W2:Y:S01]  /*c430*/  LDL R151, [R1+0x4] ;  /* 0x0000040001977983 */ /* 0x000ea20000100800 */
        /* <DEDUP_REMOVED lines=8> */
[----:B------:R-:W-:Y:S02]  /*c4c0*/  VIADD R10, R8, 0x100 ;  /* 0x00000100080a7836 */ /* 0x000fe40000000000 */
[----:B------:R-:W-:Y:S01]  /*c4d0*/  FMUL.FTZ R106, R2, R107 ;  /* 0x0000006b026a7220 */ /* 0x000fe20000410000 */
[----:B------:R-:W-:-:S02]  /*c4e0*/  IMAD.MOV.U32 R11, RZ, RZ, -0x3ffffff0 ;  /* 0xc0000010ff0b7424 */ /* 0x000fc400078e00ff */
[C---:B------:R-:W-:Y:S01]  /*c4f0*/  FMUL.FTZ R107, R2.reuse, R110 ;  /* 0x0000006e026b7220 */ /* 0x040fe20000410000 */
[C---:B------:R-:W-:Y:S01]  /*c500*/  FMUL.FTZ R110, R2.reuse, R114 ;  /* 0x00000072026e7220 */ /* 0x040fe20000410000 */
[C---:B------:R-:W-:Y:S01]  /*c510*/  FMUL.FTZ R114, R2.reuse, R116 ;  /* 0x0000007402727220 */ /* 0x040fe20000410000 */
[----:B------:R-:W-:Y:S01]  /*c520*/  FMUL.FTZ R116, R2, R119 ;  /* 0x0000007702747220 */ /* 0x000fe20000410000 */
[----:B------:R-:W-:Y:S01]  /*c530*/  R2UR UR6, R10 ;  /* 0x000000000a0672ca */ /* 0x000fe200000e0000 */
[C---:B------:R-:W-:Y:S01]  /*c540*/  FMUL.FTZ R119, R2.reuse, R93 ;  /* 0x0000005d02777220 */ /* 0x040fe20000410000 */
[----:B------:R-:W-:Y:S01]  /*c550*/  R2UR UR7, R11 ;  /* 0x000000000b0772ca */ /* 0x000fe200000e0000 */
[C---:B------:R-:W-:Y:S01]  /*c560*/  FMUL.FTZ R93, R2.reuse, R95 ;  /* 0x0000005f025d7220 */ /* 0x040fe20000410000 */
[----:B------:R-:W-:Y:S01]  /*c570*/  FMUL.FTZ R95, R2, R98 ;  /* 0x00000062025f7220 */ /* 0x000fe20000410000 */
[----:B------:R-:W-:Y:S01]  /*c580*/  WARPGROUP.ARRIVE ;  /* 0x00000000000079c5 */ /* 0x000fe20000000000 */
[----:B------:R-:W-:Y:S01]  /*c590*/  IMAD.MOV.U32 R11, RZ, RZ, -0x3ffffff0 ;  /* 0xc0000010ff0b7424 */ /* 0x000fe200078e00ff */
[----:B------:R-:W0:Y:S01]  /*c5a0*/  MUFU.TANH R9, R9 ;  /* 0x0000000900097308 */ /* 0x000e220000002400 */
[----:B------:R-:W-:-:S02]  /*c5b0*/  VIADD R10, R8, 0x180 ;  /* 0x00000180080a7836 */ /* 0x000fc40000000000 */
[C---:B------:R-:W-:Y:S01]  /*c5c0*/  FMUL.FTZ R79, R2.reuse, R79 ;  /* 0x0000004f024f7220 */ /* 0x040fe20000410000 */
[C---:B------:R-:W-:Y:S01]  /*c5d0*/  FMUL.FTZ R82, R2.reuse, R82 ;  /* 0x0000005202527220 */ /* 0x040fe20000410000 */
[C---:B------:R-:W-:Y:S01]  /*c5e0*/  FMUL.FTZ R83, R2.reuse, R83 ;  /* 0x0000005302537220 */ /* 0x040fe20000410000 */
[C---:B------:R-:W-:Y:S01]  /*c5f0*/  FMUL.FTZ R86, R2.reuse, R86 ;  /* 0x0000005602567220 */ /* 0x040fe20000410000 */
[C---:B------:R-:W-:Y:S01]  /*c600*/  FMUL.FTZ R87, R2.reuse, R87 ;  /* 0x0000005702577220 */ /* 0x040fe20000410000 */
[C---:B------:R-:W-:Y:S01]  /*c610*/  FMUL.FTZ R62, R2.reuse, R62 ;  /* 0x0000003e023e7220 */ /* 0x040fe20000410000 */
[----:B------:R-:W-:Y:S01]  /*c620*/  QGMMA.64x64x32.F32.E4M3.E4M3 R24, R144, gdesc[UR4], R24, gsb0 ;  /* 0x00e0000490187df3 */ /* 0x000fe20008000818 */
[----:B------:R-:W-:Y:S01]  /*c630*/  R2UR UR7, R11 ;  /* 0x000000000b0772ca */ /* 0x000fe200000e0000 */
[----:B------:R-:W-:Y:S01]  /*c640*/  FMUL.FTZ R11, R2, R121 ;  /* 0x00000079020b7220 */ /* 0x000fe20000410000 */
[----:B------:R-:W-:Y:S01]  /*c650*/  R2UR UR6, R10 ;  /* 0x000000000a0672ca */ /* 0x000fe200000e0000 */
        /* <DEDUP_REMOVED lines=28> */
[----:B------:R-:W-:-:S02]  /*c820*/  FMUL.FTZ R67, R2, R67 ;  /* 0x0000004302437220 */ /* 0x000fc40000410000 */
        /* <DEDUP_REMOVED lines=22> */
[----:B------:R-:W-:Y:S01]  /*c990*/  FMUL.FTZ R141, R2, R59 ;  /* 0x0000003b028d7220 */ /* 0x000fe20000410000 */
[----:B------:R-:W-:Y:S01]  /*c9a0*/  IMAD.U32 R59, RZ, RZ, UR4 ;  /* 0x00000004ff3b7e24 */ /* 0x000fe2000f8e00ff */
[----:B------:R-:W-:Y:S02]  /*c9b0*/  WARPGROUP.ARRIVE ;  /* 0x00000000000079c5 */ /* 0x000fe40000000000 */
[----:B------:R-:W1:Y:S08]  /*c9c0*/  MUFU.TANH R96, R96 ;  /* 0x0000006000607308 */ /* 0x000e700000002400 */
[----:B------:R-:W1:Y:S08]  /*c9d0*/  MUFU.TANH R100, R100 ;  /* 0x0000006400647308 */ /* 0x000e700000002400 */
[----:B------:R-:W1:Y:S08]  /*c9e0*/  MUFU.TANH R101, R101 ;  /* 0x0000006500657308 */ /* 0x000e700000002400 */
[----:B------:R-:W1:Y:S08]  /*c9f0*/  MUFU.TANH R72, R72 ;  /* 0x0000004800487308 */ /* 0x000e700000002400 */
        /* <DEDUP_REMOVED lines=9> */
[----:B--2---:R-:W-:-:S04]  /*ca90*/  IMAD R98, R151, 0xc0, RZ ;  /* 0x000000c097627824 */ /* 0x004fc800078e02ff */
[----:B------:R-:W-:-:S03]  /*caa0*/  IMAD R98, R13, -0xa0, R98 ;  /* 0xffffff600d627824 */ /* 0x000fc600078e0262 */
[----:B------:R-:W-:Y:S02]  /*cab0*/  MUFU.TANH R126, R126 ;  /* 0x0000007e007e7308 */ /* 0x000fe40000002400 */
[----:B------:R-:W-:-:S06]  /*cac0*/  IADD3 R98, R98, 0x1, R152 ;  /* 0x0000000162627810 */ /* 0x000fcc0007ffe098 */
[----:B------:R-:W-:Y:S01]  /*cad0*/  MUFU.TANH R128, R128 ;  /* 0x0000008000807308 */ /* 0x000fe20000002400 */
[----:B---3--:R-:W-:-:S04]  /*cae0*/  IMAD.IADD R98, R98, 0x1, -R153 ;  /* 0x0000000162627824 */ /* 0x008fc800078e0a99 */
[----:B----4-:R-:W-:-:S03]  /*caf0*/  IMAD R98, R154, -0x2, R98 ;  /* 0xfffffffe9a627824 */ /* 0x010fc600078e0262 */
[----:B------:R-:W-:Y:S01]  /*cb00*/  MUFU.TANH R130, R130 ;  /* 0x0000008200827308 */ /* 0x000fe20000002400 */
[----:B-----5:R-:W-:Y:S02]  /*cb10*/  IMAD.IADD R98, R155, 0x1, R98 ;  /* 0x000000019b627824 */ /* 0x020fe400078e0262 */
[----:B------:R-:W2:Y:S03]  /*cb20*/  S2R R155, SR_TID.X ;  /* 0x00000000009b7919 */ /* 0x000ea60000002100 */
[C---:B------:R-:W-:Y:S02]  /*cb30*/  ISETP.GT.AND P0, PT, R98.reuse, RZ, PT ;  /* 0x000000ff6200720c */ /* 0x040fe40003f04270 */
[----:B------:R-:W-:Y:S01]  /*cb40*/  ISETP.GT.AND P2, PT, R98, 0x1, PT ;  /* 0x000000016200780c */ /* 0x000fe20003f44270 */
[----:B------:R-:W-:Y:S01]  /*cb50*/  MUFU.TANH R132, R132 ;  /* 0x0000008400847308 */ /* 0x000fe20000002400 */
[----:B0-----:R-:W-:-:S02]  /*cb60*/  FSEL R102, R9, -INF , P0 ;  /* 0xff80000009667808 */ /* 0x001fc40000000000 */
[C---:B------:R-:W-:Y:S02]  /*cb70*/  ISETP.GT.AND P0, PT, R98.reuse, 0x8, PT ;  /* 0x000000086200780c */ /* 0x040fe40003f04270 */
[----:B-1----:R-:W-:Y:S02]  /*cb80*/  FSEL R11, R11, -INF , P2 ;  /* 0xff8000000b0b7808 */ /* 0x002fe40001000000 */
[C---:B------:R-:W-:Y:S01]  /*cb90*/  ISETP.GT.AND P2, PT, R98.reuse, 0x9, PT ;  /* 0x000000096200780c */ /* 0x040fe20003f44270 */
[----:B------:R0:W-:Y:S01]  /*cba0*/  MUFU.TANH R9, R103 ;  /* 0x0000006700097308 */ /* 0x0001e20000002400 */
[----:B------:R-:W-:Y:S02]  /*cbb0*/  FSEL R121, R121, -INF , P0 ;  /* 0xff80000079797808 */ /* 0x000fe40000000000 */
[----:B------:R-:W-:Y:S02]  /*cbc0*/  ISETP.GT.AND P0, PT, R98, 0x10, PT ;  /* 0x000000106200780c */ /* 0x000fe40003f04270 */
[----:B------:R-:W-:-:S02]  /*cbd0*/  FSEL R123, R123, -INF , P2 ;  /* 0xff8000007b7b7808 */ /* 0x000fc40001000000 */
[----:B------:R-:W-:Y:S01]  /*cbe0*/  ISETP.GT.AND P2, PT, R98, 0x11, PT ;  /* 0x000000116200780c */ /* 0x000fe20003f44270 */
[----:B------:R-:W-:Y:S01]  /*cbf0*/  MUFU.TANH R104, R104 ;  /* 0x0000006800687308 */ /* 0x000fe20000002400 */
[----:B0-----:R-:W-:Y:S02]  /*cc00*/  FMNMX.FTZ R103, R102, R15, !PT ;  /* 0x0000000f66677209 */ /* 0x001fe40007810000 */
[----:B------:R-:W-:Y:S02]  /*cc10*/  FSEL R125, R125, -INF , P0 ;  /* 0xff8000007d7d7808 */ /* 0x000fe40000000000 */
[----:B------:R-:W-:Y:S02]  /*cc20*/  FMNMX.FTZ R103, R11, R103, !PT ;  /* 0x000000670b677209 */ /* 0x000fe40007810000 */
[----:B------:R-:W-:Y:S01]  /*cc30*/  ISETP.GT.AND P0, PT, R98, 0x18, PT ;  /* 0x000000186200780c */ /* 0x000fe20003f04270 */
[----:B------:R-:W-:Y:S01]  /*cc40*/  MUFU.TANH R106, R106 ;  /* 0x0000006a006a7308 */ /* 0x000fe20000002400 */
[----:B------:R-:W-:-:S02]  /*cc50*/  FMNMX.FTZ R103, R121, R103, !PT ;  /* 0x0000006779677209 */ /* 0x000fc40007810000 */
[----:B------:R-:W-:Y:S02]  /*cc60*/  FSEL R127, R127, -INF , P2 ;  /* 0xff8000007f7f7808 */ /* 0x000fe40001000000 */
[----:B------:R-:W-:Y:S02]  /*cc70*/  FMNMX.FTZ R135, R123, R103, !PT ;  /* 0x000000677b877209 */ /* 0x000fe40007810000 */
[----:B------:R-:W-:Y:S01]  /*cc80*/  ISETP.GT.AND P2, PT, R98, 0x19, PT ;  /* 0x000000196200780c */ /* 0x000fe20003f44270 */
[----:B------:R0:W1:Y:S01]  /*cc90*/  MUFU.TANH R103, R73 ;  /* 0x0000004900677308 */ /* 0x0000620000002400 */
[----:B------:R-:W-:Y:S02]  /*cca0*/  FMNMX.FTZ R135, R125, R135, !PT ;  /* 0x000000877d877209 */ /* 0x000fe40007810000 */
[----:B------:R-:W-:Y:S02]  /*ccb0*/  FSEL R129, R129, -INF , P0 ;  /* 0xff80000081817808 */ /* 0x000fe40000000000 */
[----:B------:R-:W-:-:S02]  /*ccc0*/  FMNMX.FTZ R135, R127, R135, !PT ;  /* 0x000000877f877209 */ /* 0x000fc40007810000 */
[----:B------:R-:W-:Y:S01]  /*ccd0*/  ISETP.GT.AND P0, PT, R98, 0x20, PT ;  /* 0x000000206200780c */ /* 0x000fe20003f04270 */
[----:B------:R-:W-:Y:S01]  /*cce0*/  MUFU.TANH R107, R107 ;  /* 0x0000006b006b7308 */ /* 0x000fe20000002400 */
[----:B------:R-:W-:Y:S01]  /*ccf0*/  FSEL R131, R131, -INF , P2 ;  /* 0xff80000083837808 */ /* 0x000fe20001000000 */
[C---:B0-----:R-:W-:Y:S01]  /*cd00*/  FMUL.FTZ R73, R2.reuse, R74 ;  /* 0x0000004a02497220 */ /* 0x041fe20000410000 */
[----:B------:R-:W-:Y:S01]  /*cd10*/  FMNMX.FTZ R135, R129, R135, !PT ;  /* 0x0000008781877209 */ /* 0x000fe20007810000 */
[----:B------:R-:W-:Y:S01]  /*cd20*/  FMUL.FTZ R74, R2, R76 ;  /* 0x0000004c024a7220 */ /* 0x000fe20000410000 */
[----:B------:R-:W-:Y:S01]  /*cd30*/  ISETP.GT.AND P2, PT, R98, 0x21, PT ;  /* 0x000000216200780c */ /* 0x000fe20003f44270 */
[C---:B------:R-:W-:Y:S01]  /*cd40*/  FMUL.FTZ R76, R2.reuse, R77 ;  /* 0x0000004d024c7220 */ /* 0x040fe20000410000 */
[----:B------:R-:W-:Y:S01]  /*cd50*/  FSEL R133, R133, -INF , P0 ;  /* 0xff80000085857808 */ /* 0x000fe20000000000 */
[----:B------:R-:W-:Y:S01]  /*cd60*/  FMUL.FTZ R77, R2, R80 ;  /* 0x00000050024d7220 */ /* 0x000fe20000410000 */
[----:B------:R-:W-:Y:S01]  /*cd70*/  FMNMX.FTZ R135, R131, R135, !PT ;  /* 0x0000008783877209 */ /* 0x000fe20007810000 */
[----:B------:R-:W0:Y:S01]  /*cd80*/  MUFU.TANH R74, R74 ;  /* 0x0000004a004a7308 */ /* 0x000e220000002400 */
[----:B------:R-:W-:Y:S01]  /*cd90*/  ISETP.GT.AND P0, PT, R98, 0x28, PT ;  /* 0x000000286200780c */ /* 0x000fe20003f04270 */
[C---:B------:R-:W-:Y:S01]  /*cda0*/  FMUL.FTZ R80, R2.reuse, R81 ;  /* 0x0000005102507220 */ /* 0x040fe20000410000 */
[----:B------:R-:W-:Y:S01]  /*cdb0*/  FSEL R105, R105, -INF , P2 ;  /* 0xff80000069697808 */ /* 0x000fe20001000000 */
[C---:B------:R-:W-:Y:S01]  /*cdc0*/  FMUL.FTZ R81, R2.reuse, R84 ;  /* 0x0000005402517220 */ /* 0x040fe20000410000 */
[----:B------:R-:W-:Y:S01]  /*cdd0*/  FMNMX.FTZ R135, R133, R135, !PT ;  /* 0x0000008785877209 */ /* 0x000fe20007810000 */
[----:B------:R-:W-:Y:S01]  /*cde0*/  FMUL.FTZ R84, R2, R85 ;  /* 0x0000005502547220 */ /* 0x000fe20000410000 */
[----:B------:R-:W-:Y:S01]  /*cdf0*/  ISETP.GT.AND P2, PT, R98, 0x29, PT ;  /* 0x000000296200780c */ /* 0x000fe20003f44270 */
[----:B------:R-:W3:Y:S01]  /*ce00*/  MUFU.TANH R76, R76 ;  /* 0x0000004c004c7308 */ /* 0x000ee20000002400 */
[----:B------:R-:W-:Y:S01]  /*ce10*/  FSEL R108, R108, -INF , P0 ;  /* 0xff8000006c6c7808 */ /* 0x000fe20000000000 */
[----:B------:R-:W-:Y:S01]  /*ce20*/  FMUL.FTZ R85, R2, R65 ;  /* 0x0000004102557220 */ /* 0x000fe20000410000 */
[----:B------:R-:W-:-:S02]  /*ce30*/  FMNMX.FTZ R135, R105, R135, !PT ;  /* 0x0000008769877209 */ /* 0x000fc40007810000 */
[----:B------:R-:W-:Y:S02]  /*ce40*/  ISETP.GT.AND P0, PT, R98, 0x30, PT ;  /* 0x000000306200780c */ /* 0x000fe40003f04270 */
[----:B------:R-:W-:Y:S01]  /*ce50*/  FSEL R134, R134, -INF , P2 ;  /* 0xff80000086867808 */ /* 0x000fe20001000000 */
[----:B------:R-:W4:Y:S01]  /*ce60*/  MUFU.TANH R77, R77 ;  /* 0x0000004d004d7308 */ /* 0x000f220000002400 */
[----:B------:R-:W-:Y:S02]  /*ce70*/  FMNMX.FTZ R135, R108, R135, !PT ;  /* 0x000000876c877209 */ /* 0x000fe40007810000 */
[----:B------:R-:W-:Y:S02]  /*ce80*/  ISETP.GT.AND P2, PT, R98, 0x31, PT ;  /* 0x000000316200780c */ /* 0x000fe40003f44270 */
[----:B------:R-:W-:Y:S02]  /*ce90*/  FSEL R111, R111, -INF , P0 ;  /* 0xff8000006f6f7808 */ /* 0x000fe40000000000 */
[----:B------:R-:W-:Y:S01]  /*cea0*/  FMNMX.FTZ R135, R134, R135, !PT ;  /* 0x0000008786877209 */ /* 0x000fe20007810000 */
[----:B------:R-:W5:Y:S01]  /*ceb0*/  MUFU.TANH R80, R80 ;  /* 0x0000005000507308 */ /* 0x000f620000002400 */
[----:B------:R-:W-:-:S02]  /*cec0*/  ISETP.GT.AND P0, PT, R98, 0x38, PT ;  /* 0x000000386200780c */ /* 0x000fc40003f04270 */
[----:B------:R-:W-:Y:S02]  /*ced0*/  FSEL R113, R113, -INF , P2 ;  /* 0xff80000071717808 */ /* 0x000fe40001000000 */
[----:B------:R-:W-:Y:S02]  /*cee0*/  FMNMX.FTZ R135, R111, R135, !PT ;  /* 0x000000876f877209 */ /* 0x000fe40007810000 */
[----:B------:R-:W-:Y:S01]  /*cef0*/  ISETP.GT.AND P2, PT, R98, 0x39, PT ;  /* 0x000000396200780c */ /* 0x000fe20003f44270 */
[----:B------:R-:W2:Y:S01]  /*cf00*/  MUFU.TANH R81, R81 ;  /* 0x0000005100517308 */ /* 0x000ea20000002400 */
[----:B------:R-:W-:Y:S02]  /*cf10*/  FSEL R114, R114, -INF , P0 ;  /* 0xff80000072727808 */ /* 0x000fe40000000000 */
[----:B------:R-:W-:Y:S02]  /*cf20*/  FMNMX.FTZ R135, R113, R135, !PT ;  /* 0x0000008771877209 */ /* 0x000fe40007810000 */
[----:B------:R-:W-:-:S02]  /*cf30*/  ISETP.GT.AND P0, PT, R98, 0x40, PT ;  /* 0x000000406200780c */ /* 0x000fc40003f04270 */
[----:B------:R-:W-:Y:S01]  /*cf40*/  FSEL R117, R117, -INF , P2 ;  /* 0xff80000075757808 */ /* 0x000fe20001000000 */
[----:B------:R-:W2:Y:S01]  /*cf50*/  MUFU.TANH R84, R84 ;  /* 0x0000005400547308 */ /* 0x000ea20000002400 */
[----:B------:R-:W-:Y:S02]  /*cf60*/  FMNMX.FTZ R135, R114, R135, !PT ;  /* 0x0000008772877209 */ /* 0x000fe40007810000 */
[----:B------:R-:W-:Y:S02]  /*cf70*/  ISETP.GT.AND P2, PT, R98, 0x41, PT ;  /* 0x000000416200780c */ /* 0x000fe40003f44270 */
[----:B------:R-:W-:Y:S02]  /*cf80*/  FSEL R88, R88, -INF , P0 ;  /* 0xff80000058587808 */ /* 0x000fe40000000000 */
[----:B------:R-:W-:Y:S01]  /*cf90*/  FMNMX.FTZ R135, R117, R135, !PT ;  /* 0x0000008775877209 */ /* 0x000fe20007810000 */
[----:B------:R-:W2:Y:S01]  /*cfa0*/  MUFU.TANH R85, R85 ;  /* 0x0000005500557308 */ /* 0x000ea20000002400 */
[----:B------:R-:W-:-:S02]  /*cfb0*/  ISETP.GT.AND P0, PT, R98, 0x48, PT ;  /* 0x000000486200780c */ /* 0x000fc40003f04270 */
[----:B------:R-:W-:Y:S02]  /*cfc0*/  FSEL R118, R118, -INF , P2 ;  /* 0xff80000076767808 */ /* 0x000fe40001000000 */
[----:B------:R-:W-:Y:S02]  /*cfd0*/  FMNMX.FTZ R135, R88, R135, !PT ;  /* 0x0000008758877209 */ /* 0x000fe40007810000 */
[----:B------:R-:W-:Y:S01]  /*cfe0*/  ISETP.GT.AND P2, PT, R98, 0x49, PT ;  /* 0x000000496200780c */ /* 0x000fe20003f44270 */
[----:B------:R-:W-:Y:S01]  /*cff0*/  MUFU.TANH R109, R109 ;  /* 0x0000006d006d7308 */ /* 0x000fe20000002400 */
[----:B------:R-:W-:Y:S02]  /*d000*/  FSEL R91, R91, -INF , P0 ;  /* 0xff8000005b5b7808 */ /* 0x000fe40000000000 */
[----:B------:R-:W-:Y:S02]  /*d010*/  FMNMX.FTZ R135, R118, R135, !PT ;  /* 0x0000008776877209 */ /* 0x000fe40007810000 */
[----:B------:R-:W-:-:S02]  /*d020*/  ISETP.GT.AND P0, PT, R98, 0x50, PT ;  /* 0x000000506200780c */ /* 0x000fc40003f04270 */
[----:B------:R-:W-:Y:S01]  /*d030*/  FSEL R119, R119, -INF , P2 ;  /* 0xff80000077777808 */ /* 0x000fe20001000000 */
[----:B------:R-:W-:Y:S01]  /*d040*/  MUFU.TANH R110, R110 ;  /* 0x0000006e006e7308 */ /* 0x000fe20000002400 */
[----:B------:R-:W-:Y:S02]  /*d050*/  FMNMX.FTZ R135, R91, R135, !PT ;  /* 0x000000875b877209 */ /* 0x000fe40007810000 */
[----:B------:R-:W-:Y:S02]  /*d060*/  ISETP.GT.AND P2, PT, R98, 0x51, PT ;  /* 0x000000516200780c */ /* 0x000fe40003f44270 */
[----:B------:R-:W-:Y:S02]  /*d070*/  FSEL R94, R94, -INF , P0 ;  /* 0xff8000005e5e7808 */ /* 0x000fe40000000000 */
[----:B------:R-:W-:Y:S01]  /*d080*/  FMNMX.FTZ R135, R119, R135, !PT ;  /* 0x0000008777877209 */ /* 0x000fe20007810000 */
[----:B------:R-:W-:Y:S01]  /*d090*/  MUFU.TANH R112, R112 ;  /* 0x0000007000707308 */ /* 0x000fe20000002400 */
        /* <DEDUP_REMOVED lines=16> */
[----:B-1----:R-:W-:Y:S02]  /*d1a0*/  FSEL R103, R103, -INF , P2 ;  /* 0xff80000067677808 */ /* 0x002fe40001000000 */
[----:B------:R-:W-:Y:S02]  /*d1b0*/  FMNMX.FTZ R135, R72, R135, !PT ;  /* 0x0000008748877209 */ /* 0x000fe40007810000 */
[----:B------:R-:W-:Y:S01]  /*d1c0*/  ISETP.GT.AND P2, PT, R98, 0x69, PT ;  /* 0x000000696200780c */ /* 0x000fe20003f44270 */
[----:B------:R-:W-:Y:S01]  /*d1d0*/  MUFU.TANH R90, R90 ;  /* 0x0000005a005a7308 */ /* 0x000fe20000002400 */
[----:B0-----:R-:W-:Y:S02]  /*d1e0*/  FSEL R74, R74, -INF , P0 ;  /* 0xff8000004a4a7808 */ /* 0x001fe40000000000 */
[----:B------:R-:W-:Y:S02]  /*d1f0*/  FMNMX.FTZ R135, R103, R135, !PT ;  /* 0x0000008767877209 */ /* 0x000fe40007810000 */
[----:B------:R-:W-:-:S02]  /*d200*/  ISETP.GT.AND P0, PT, R98, 0x70, PT ;  /* 0x000000706200780c */ /* 0x000fc40003f04270 */
[----:B---3--:R-:W-:Y:S01]  /*d210*/  FSEL R76, R76, -INF , P2 ;  /* 0xff8000004c4c7808 */ /* 0x008fe20001000000 */
[----:B------:R-:W-:Y:S01]  /*d220*/  MUFU.TANH R92, R92 ;  /* 0x0000005c005c7308 */ /* 0x000fe20000002400 */
[----:B------:R-:W-:Y:S02]  /*d230*/  FMNMX.FTZ R135, R74, R135, !PT ;  /* 0x000000874a877209 */ /* 0x000fe40007810000 */
[----:B------:R-:W-:Y:S02]  /*d240*/  ISETP.GT.AND P2, PT, R98, 0x71, PT ;  /* 0x000000716200780c */ /* 0x000fe40003f44270 */
[----:B----4-:R-:W-:Y:S02]  /*d250*/  FSEL R77, R77, -INF , P0 ;  /* 0xff8000004d4d7808 */ /* 0x010fe40000000000 */
[----:B------:R-:W-:Y:S01]  /*d260*/  FMNMX.FTZ R135, R76, R135, !PT ;  /* 0x000000874c877209 */ /* 0x000fe20007810000 */
[----:B------:R-:W-:Y:S01]  /*d270*/  MUFU.TANH R93, R93 ;  /* 0x0000005d005d7308 */ /* 0x000fe20000002400 */
[----:B------:R-:W-:-:S02]  /*d280*/  ISETP.GT.AND P0, PT, R98, 0x78, PT ;  /* 0x000000786200780c */ /* 0x000fc40003f04270 */
[----:B-----5:R-:W-:Y:S02]  /*d290*/  FSEL R80, R80, -INF , P2 ;  /* 0xff80000050507808 */ /* 0x020fe40001000000 */
[----:B------:R-:W-:Y:S02]  /*d2a0*/  FMNMX.FTZ R135, R77, R135, !PT ;  /* 0x000000874d877209 */ /* 0x000fe40007810000 */
[----:B------:R-:W-:Y:S01]  /*d2b0*/  ISETP.GT.AND P2, PT, R98, 0x79, PT ;  /* 0x000000796200780c */ /* 0x000fe20003f44270 */
[----:B------:R-:W-:Y:S01]  /*d2c0*/  MUFU.TANH R95, R95 ;  /* 0x0000005f005f7308 */ /* 0x000fe20000002400 */
[----:B--2---:R-:W-:Y:S02]  /*d2d0*/  FSEL R81, R81, -INF , P0 ;  /* 0xff80000051517808 */ /* 0x004fe40000000000 */
        /* <DEDUP_REMOVED lines=8> */
[----:B------:R0:W1:Y:S01]  /*d360*/  MUFU.TANH R56, R68 ;  /* 0x0000004400387308 */ /* 0x0000620000002400 */
[----:B------:R-:W-:-:S02]  /*d370*/  ISETP.GT.AND P0, PT, R98, 0x88, PT ;  /* 0x000000886200780c */ /* 0x000fc40003f04270 */
[----:B------:R-:W-:Y:S02]  /*d380*/  FMNMX.FTZ R135, R65, R135, !PT ;  /* 0x0000008741877209 */ /* 0x000fe40007810000 */
[----:B------:R-:W-:Y:S02]  /*d390*/  FSEL R60, R60, -INF , P0 ;  /* 0xff8000003c3c7808 */ /* 0x000fe40000000000 */
[----:B------:R-:W-:Y:S01]  /*d3a0*/  ISETP.GT.AND P0, PT, R98, 0x90, PT ;  /* 0x000000906200780c */ /* 0x000fe20003f04270 */
[----:B------:R-:W-:Y:S01]  /*d3b0*/  MUFU.TANH R99, R99 ;  /* 0x0000006300637308 */ /* 0x000fe20000002400 */
[----:B0-----:R-:W-:Y:S01]  /*d3c0*/  FSEL R68, R57, -INF , P2 ;  /* 0xff80000039447808 */ /* 0x001fe20001000000 */
[----:B------:R-:W-:Y:S01]  /*d3d0*/  FMUL.FTZ R57, R2, R69 ;  /* 0x0000004502397220 */ /* 0x000fe20000410000 */
[----:B------:R-:W-:Y:S02]  /*d3e0*/  ISETP.GT.AND P2, PT, R98, 0x89, PT ;  /* 0x000000896200780c */ /* 0x000fe40003f44270 */
[----:B------:R-:W-:-:S02]  /*d3f0*/  FMNMX.FTZ R135, R68, R135, !PT ;  /* 0x0000008744877209 */ /* 0x000fc40007810000 */
[----:B------:R-:W-:Y:S01]  /*d400*/  FSEL R61, R61, -INF , P2 ;  /* 0xff8000003d3d7808 */ /* 0x000fe20001000000 */
[----:B------:R-:W0:Y:S01]  /*d410*/  MUFU.TANH R57, R57 ;  /* 0x0000003900397308 */ /* 0x000e220000002400 */
[----:B------:R-:W-:Y:S02]  /*d420*/  FMNMX.FTZ R135, R60, R135, !PT ;  /* 0x000000873c877209 */ /* 0x000fe40007810000 */
[----:B------:R-:W-:Y:S02]  /*d430*/  ISETP.GT.AND P2, PT, R98, 0x91, PT ;  /* 0x000000916200780c */ /* 0x000fe40003f44270 */
[----:B------:R-:W-:Y:S02]  /*d440*/  FSEL R69, R64, -INF , P0 ;  /* 0xff80000040457808 */ /* 0x000fe40000000000 */
[----:B------:R-:W-:Y:S01]  /*d450*/  FMNMX.FTZ R135, R61, R135, !PT ;  /* 0x000000873d877209 */ /* 0x000fe20007810000 */
[----:B------:R2:W-:Y:S01]  /*d460*/  MUFU.TANH R64, R75 ;  /* 0x0000004b00407308 */ /* 0x0005e20000002400 */
[----:B------:R-:W-:-:S02]  /*d470*/  ISETP.GT.AND P0, PT, R98, 0x98, PT ;  /* 0x000000986200780c */ /* 0x000fc40003f04270 */
[----:B------:R-:W-:Y:S02]  /*d480*/  FSEL R85, R85, -INF , P2 ;  /* 0xff80000055557808 */ /* 0x000fe40001000000 */
[----:B------:R-:W-:Y:S02]  /*d490*/  FMNMX.FTZ R135, R69, R135, !PT ;  /* 0x0000008745877209 */ /* 0x000fe40007810000 */
[----:B------:R-:W-:Y:S01]  /*d4a0*/  ISETP.GT.AND P2, PT, R98, 0x99, PT ;  /* 0x000000996200780c */ /* 0x000fe20003f44270 */
[----:B------:R-:W3:Y:S01]  /*d4b0*/  MUFU.TANH R73, R73 ;  /* 0x0000004900497308 */ /* 0x000ee20000002400 */
[----:B--2---:R-:W-:Y:S01]  /*d4c0*/  FMUL.FTZ R75, R2, R78 ;  /* 0x0000004e024b7220 */ /* 0x004fe20000410000 */
[----:B-1----:R-:W-:Y:S02]  /*d4d0*/  FSEL R78, R56, -INF , P0 ;  /* 0xff800000384e7808 */ /* 0x002fe40000000000 */
[----:B------:R-:W-:Y:S02]  /*d4e0*/  FMNMX.FTZ R56, R85, R135, !PT ;  /* 0x0000008755387209 */ /* 0x000fe40007810000 */
[----:B0-----:R-:W-:-:S02]  /*d4f0*/  FSEL R135, R57, -INF , P2 ;  /* 0xff80000039877808 */ /* 0x001fc40001000000 */
[----:B------:R-:W-:Y:S01]  /*d500*/  FMNMX.FTZ R56, R78, R56, !PT ;  /* 0x000000384e387209 */ /* 0x000fe20007810000 */
[----:B------:R-:W0:Y:S01]  /*d510*/  MUFU.TANH R75, R75 ;  /* 0x0000004b004b7308 */ /* 0x000e220000002400 */
[----:B------:R-:W-:Y:S02]  /*d520*/  LOP3.LUT R142, R155, 0x7f, RZ, 0xc0, !PT ;  /* 0x0000007f9b8e7812 */ /* 0x000fe400078ec0ff */
[----:B------:R-:W-:-:S05]  /*d530*/  FMNMX.FTZ R56, R135, R56, !PT ;  /* 0x0000003887387209 */ /* 0x000fca0007810000 */
[----:B------:R-:W1:Y:S01]  /*d540*/  SHFL.BFLY PT, R57, R56, 0x2, 0x1f ;  /* 0x0c401f0038397f89 */ /* 0x000e6200000e0000 */
[----:B------:R-:W2:Y:S08]  /*d550*/  MUFU.TANH R79, R79 ;  /* 0x0000004f004f7308 */ /* 0x000eb00000002400 */
[----:B------:R-:W4:Y:S08]  /*d560*/  MUFU.TANH R82, R82 ;  /* 0x0000005200527308 */ /* 0x000f300000002400 */
[----:B------:R-:W5:Y:S01]  /*d570*/  MUFU.TANH R83, R83 ;  /* 0x0000005300537308 */ /* 0x000f620000002400 */
[----:B-1----:R-:W-:Y:S01]  /*d580*/  FMNMX.FTZ R57, R56, R57, !PT ;  /* 0x0000003938397209 */ /* 0x002fe20007810000 */
[----:B------:R-:W-:-:S02]  /*d590*/  VIADD R56, R8, 0x200 ;  /* 0x0000020008387836 */ /* 0x000fc40000000000 */
[C---:B------:R-:W-:Y:S01]  /*d5a0*/  FMUL.FTZ R8, R2.reuse, R70 ;  /* 0x0000004602087220 */ /* 0x040fe20000410000 */
[----:B------:R-:W-:-:S03]  /*d5b0*/  FMUL.FTZ R70, R2, R71 ;  /* 0x0000004702467220 */ /* 0x000fc60000410000 */
[----:B------:R-:W1:Y:S01]  /*d5c0*/  MUFU.TANH R86, R86 ;  /* 0x0000005600567308 */ /* 0x000e620000002400 */
[----:B------:R-:W3:Y:S01]  /*d5d0*/  SHFL.BFLY PT, R58, R57, 0x1, 0x1f ;  /* 0x0c201f00393a7f89 */ /* 0x000ee200000e0000 */
[----:B------:R-:W-:-:S06]  /*d5e0*/  R2UR UR6, R56 ;  /* 0x00000000380672ca */ /* 0x000fcc00000e0000 */
[----:B------:R-:W1:Y:S08]  /*d5f0*/  MUFU.TANH R87, R87 ;  /* 0x0000005700577308 */ /* 0x000e700000002400 */
[----:B------:R-:W1:Y:S08]  /*d600*/  MUFU.TANH R140, R140 ;  /* 0x0000008c008c7308 */ /* 0x000e700000002400 */
[----:B------:R-:W1:Y:S01]  /*d610*/  MUFU.TANH R141, R141 ;  /* 0x0000008d008d7308 */ /* 0x000e620000002400 */
[----:B---3--:R-:W-:-:S02]  /*d620*/  FMNMX.FTZ R58, R57, R58, !PT ;  /* 0x0000003a393a7209 */ /* 0x008fc40007810000 */
[----:B------:R-:W-:Y:S02]  /*d630*/  MOV R57, 0xc0000010 ;  /* 0xc000001000397802 */ /* 0x000fe40000000f00 */
[C---:B------:R-:W-:Y:S01]  /*d640*/  FSETP.NEU.FTZ.AND P0, PT, R58.reuse, -INF , PT ;  /* 0xff8000003a00780b */ /* 0x040fe20003f1d000 */
[----:B------:R-:W-:-:S01]  /*d650*/  FFMA.FTZ R56, R58, R59, -8 ;  /* 0xc10000003a387423 */ /* 0x000fc2000001003b */
[----:B------:R-:W-:Y:S01]  /*d660*/  R2UR UR7, R57 ;  /* 0x00000000390772ca */ /* 0x000fe200000e0000 */
[----:B------:R-:W3:Y:S03]  /*d670*/  MUFU.TANH R62, R62 ;  /* 0x0000003e003e7308 */ /* 0x000ee60000002400 */
[----:B------:R-:W-:-:S05]  /*d680*/  FSEL R56, R56, RZ, P0 ;  /* 0x000000ff38387208 */ /* 0x000fca0000000000 */
[-CC-:B------:R-:W-:Y:S01]  /*d690*/  FFMA.FTZ R71, R121, R59.reuse, -R56.reuse ;  /* 0x0000003b79477223 */ /* 0x180fe20000010838 */
[----:B------:R-:W-:-:S01]  /*d6a0*/  FFMA.FTZ R121, R125, R59, -R56 ;  /* 0x0000003b7d797223 */ /* 0x000fc20000010838 */
[----:B------:R-:W-:Y:S02]  /*d6b0*/  VIADD R125, R98, 0x8 ;  /* 0x00000008627d7836 */ /* 0x000fe40000000000 */
[----:B------:R-:W-:-:S01]  /*d6c0*/  FFMA.FTZ R57, R102, R59, -R56 ;  /* 0x0000003b66397223 */ /* 0x000fc20000010838 */
[-CC-:B------:R-:W-:Y:S01]  /*d6d0*/  FFMA.FTZ R102, R123, R59.reuse, -R56.reuse ;  /* 0x0000003b7b667223 */ /* 0x180fe20000010838 */
[----:B------:R-:W-:-:S01]  /*d6e0*/  FFMA.FTZ R123, R127, R59, -R56 ;  /* 0x0000003b7f7b7223 */ /* 0x000fc20000010838 */
[-CC-:B------:R-:W-:Y:S01]  /*d6f0*/  FFMA.FTZ R131, R131, R59.reuse, -R56.reuse ;  /* 0x0000003b83837223 */ /* 0x180fe20000010838 */
[----:B------:R-:W-:Y:S01]  /*d700*/  ISETP.GT.AND P4, PT, R125, RZ, PT ;  /* 0x000000ff7d00720c */ /* 0x000fe20003f84270 */
[-CC-:B------:R-:W-:Y:S01]  /*d710*/  FFMA.FTZ R129, R129, R59.reuse, -R56.reuse ;  /* 0x0000003b81817223 */ /* 0x180fe20000010838 */
[----:B------:R-:W-:Y:S01]  /*d720*/  ISETP.GT.AND P3, PT, R125, 0x1, PT ;  /* 0x000000017d00780c */ /* 0x000fe20003f64270 */
[----:B------:R-:W3:Y:S01]  /*d730*/  MUFU.TANH R63, R63 ;  /* 0x0000003f003f7308 */ /* 0x000ee20000002400 */
[----:B------:R-:W-:Y:S01]  /*d740*/  FSEL R127, R10, -INF , P4 ;  /* 0xff8000000a7f7808 */ /* 0x000fe20002000000 */
[-CC-:B------:R-:W-:Y:S01]  /*d750*/  FFMA.FTZ R133, R133, R59.reuse, -R56.reuse ;  /* 0x0000003b85857223 */ /* 0x180fe20000010838 */
[----:B------:R-:W-:Y:S01]  /*d760*/  ISETP.GT.AND P6, PT, R125, 0x8, PT ;  /* 0x000000087d00780c */ /* 0x000fe20003fc4270 */
[-CC-:B------:R-:W-:Y:S01]  /*d770*/  FFMA.FTZ R11, R11, R59.reuse, -R56.reuse ;  /* 0x0000003b0b0b7223 */ /* 0x180fe20000010838 */
[----:B------:R-:W-:Y:S01]  /*d780*/  FSEL R120, R120, -INF , P3 ;  /* 0xff80000078787808 */ /* 0x000fe20001800000 */
[-CC-:B------:R-:W-:Y:S01]  /*d790*/  FFMA.FTZ R105, R105, R59.reuse, -R56.reuse ;  /* 0x0000003b69697223 */ /* 0x180fe20000010838 */
[C---:B------:R-:W-:Y:S01]  /*d7a0*/  ISETP.GT.AND P5, PT, R125.reuse, 0x9, PT ;  /* 0x000000097d00780c */ /* 0x040fe20003fa4270 */
[----:B------:R0:W-:Y:S01]  /*d7b0*/  MUFU.EX2 R10, R131 ;  /* 0x00000083000a7308 */ /* 0x0001e20000000800 */
[C---:B------:R-:W-:Y:S01]  /*d7c0*/  ISETP.GT.AND P2, PT, R125.reuse, 0x10, PT ;  /* 0x000000107d00780c */ /* 0x040fe20003f44270 */
[-CC-:B------:R-:W-:Y:S01]  /*d7d0*/  FFMA.FTZ R108, R108, R59.reuse, -R56.reuse ;  /* 0x0000003b6c6c7223 */ /* 0x180fe20000010838 */
[----:B------:R-:W-:Y:S01]  /*d7e0*/  FSEL R124, R124, -INF , P5 ;  /* 0xff8000007c7c7808 */ /* 0x000fe20002800000 */
[-CC-:B------:R-:W-:Y:S01]  /*d7f0*/  FFMA.FTZ R134, R134, R59.reuse, -R56.reuse ;  /* 0x0000003b86867223 */ /* 0x180fe20000010838 */
[----:B------:R-:W-:Y:S01]  /*d800*/  ISETP.GT.AND P4, PT, R125, 0x11, PT ;  /* 0x000000117d00780c */ /* 0x000fe20003f84270 */
[--C-:B------:R-:W-:Y:S01]  /*d810*/  FFMA.FTZ R111, R111, R59, -R56.reuse ;  /* 0x0000003b6f6f7223 */ /* 0x100fe20000010838 */
[----:B------:R-:W-:Y:S01]  /*d820*/  FSEL R126, R126, -INF , P2 ;  /* 0xff8000007e7e7808 */ /* 0x000fe20001000000 */
[----:B------:R2:W-:Y:S01]  /*d830*/  MUFU.EX2 R98, R129 ;  /* 0x0000008100627308 */ /* 0x0005e20000000800 */
[----:B0-----:R-:W-:Y:S01]  /*d840*/  FMNMX.FTZ R131, R127, R3, !PT ;  /* 0x000000037f837209 */ /* 0x001fe20007810000 */
[-CC-:B------:R-:W-:Y:S01]  /*d850*/  FFMA.FTZ R113, R113, R59.reuse, -R56.reuse ;  /* 0x0000003b71717223 */ /* 0x180fe20000010838 */
[----:B------:R-:W-:Y:S01]  /*d860*/  ISETP.GT.AND P3, PT, R125, 0x18, PT ;  /* 0x000000187d00780c */ /* 0x000fe20003f64270 */
[--C-:B------:R-:W-:Y:S01]  /*d870*/  FFMA.FTZ R114, R114, R59, -R56.reuse ;  /* 0x0000003b72727223 */ /* 0x100fe20000010838 */
[----:B------:R-:W-:Y:S01]  /*d880*/  FMNMX.FTZ R131, R120, R131, !PT ;  /* 0x0000008378837209 */ /* 0x000fe20007810000 */
[-CC-:B------:R-:W-:Y:S01]  /*d890*/  FFMA.FTZ R117, R117, R59.reuse, -R56.reuse ;  /* 0x0000003b75757223 */ /* 0x180fe20000010838 */
[----:B------:R-:W-:Y:S01]  /*d8a0*/  FSEL R128, R128, -INF , P4 ;  /* 0xff80000080807808 */ /* 0x000fe20002000000 */
[----:B------:R-:W0:Y:S01]  /*d8b0*/  MUFU.TANH R66, R66 ;  /* 0x0000004200427308 */ /* 0x000e220000002400 */
[----:B--2---:R-:W-:Y:S01]  /*d8c0*/  FSEL R129, R122, -INF , P6 ;  /* 0xff8000007a817808 */ /* 0x004fe20003000000 */
[-CC-:B------:R-:W-:Y:S01]  /*d8d0*/  FFMA.FTZ R88, R88, R59.reuse, -R56.reuse ;  /* 0x0000003b58587223 */ /* 0x180fe20000010838 */
[----:B------:R-:W-:Y:S01]  /*d8e0*/  ISETP.GT.AND P6, PT, R125, 0x19, PT ;  /* 0x000000197d00780c */ /* 0x000fe20003fc4270 */
[--C-:B------:R-:W-:Y:S01]  /*d8f0*/  FFMA.FTZ R118, R118, R59, -R56.reuse ;  /* 0x0000003b76767223 */ /* 0x100fe20000010838 */
[----:B------:R-:W-:Y:S01]  /*d900*/  FMNMX.FTZ R131, R129, R131, !PT ;  /* 0x0000008381837209 */ /* 0x000fe20007810000 */
[--C-:B------:R-:W-:Y:S01]  /*d910*/  FFMA.FTZ R91, R91, R59, -R56.reuse ;  /* 0x0000003b5b5b7223 */ /* 0x100fe20000010838 */
[----:B------:R-:W-:Y:S01]  /*d920*/  FSEL R130, R130, -INF , P3 ;  /* 0xff80000082827808 */ /* 0x000fe20001800000 */
[----:B------:R-:W2:Y:S01]  /*d930*/  MUFU.TANH R67, R67 ;  /* 0x0000004300437308 */ /* 0x000ea20000002400 */
[----:B------:R-:W-:Y:S01]  /*d940*/  FMNMX.FTZ R131, R124, R131, !PT ;  /* 0x000000837c837209 */ /* 0x000fe20007810000 */
[-CC-:B------:R-:W-:Y:S01]  /*d950*/  FFMA.FTZ R119, R119, R59.reuse, -R56.reuse ;  /* 0x0000003b77777223 */ /* 0x180fe20000010838 */
[C---:B------:R-:W-:Y:S01]  /*d960*/  ISETP.GT.AND P5, PT, R125.reuse, 0x20, PT ;  /* 0x000000207d00780c */ /* 0x040fe20003fa4270 */
[--C-:B------:R-:W-:Y:S01]  /*d970*/  FFMA.FTZ R94, R94, R59, -R56.reuse ;  /* 0x0000003b5e5e7223 */ /* 0x100fe20000010838 */
[----:B------:R-:W-:Y:S01]  /*d980*/  FMNMX.FTZ R131, R126, R131, !PT ;  /* 0x000000837e837209 */ /* 0x000fe20007810000 */
[--C-:B------:R-:W-:Y:S01]  /*d990*/  FFMA.FTZ R96, R96, R59, -R56.reuse ;  /* 0x0000003b60607223 */ /* 0x100fe20000010838 */
        /* <DEDUP_REMOVED lines=13> */
[-CC-:B------:R-:W-:Y:S01]  /*da70*/  FFMA.FTZ R74, R74, R59.reuse, -R56.reuse ;  /* 0x0000003b4a4a7223 */ /* 0x180fe20000010838 */
[----:B------:R-:W-:Y:S01]  /*da80*/  FSEL R106, R106, -INF , P2 ;  /* 0xff8000006a6a7808 */ /* 0x000fe20001000000 */
[--C-:B------:R-:W-:Y:S01]  /*da90*/  FFMA.FTZ R76, R76, R59, -R56.reuse ;  /* 0x0000003b4c4c7223 */ /* 0x100fe20000010838 */
[----:B------:R-:W-:Y:S01]  /*daa0*/  FMNMX.FTZ R131, R104, R131, !PT ;  /* 0x0000008368837209 */ /* 0x000fe20007810000 */
[----:B------:R2:W-:Y:S01]  /*dab0*/  MUFU.EX2 R122, R133 ;  /* 0x00000085007a7308 */ /* 0x0005e20000000800 */
[----:B------:R-:W-:Y:S01]  /*dac0*/  ISETP.GT.AND P3, PT, R125, 0x29, PT ;  /* 0x000000297d00780c */ /* 0x000fe20003f64270 */
[-CC-:B------:R-:W-:Y:S01]  /*dad0*/  FFMA.FTZ R77, R77, R59.reuse, -R56.reuse ;  /* 0x0000003b4d4d7223 */ /* 0x180fe20000010838 */
[----:B------:R-:W-:Y:S01]  /*dae0*/  FSEL R107, R107, -INF , P4 ;  /* 0xff8000006b6b7808 */ /* 0x000fe20002000000 */
[--C-:B------:R-:W-:Y:S01]  /*daf0*/  FFMA.FTZ R80, R80, R59, -R56.reuse ;  /* 0x0000003b50507223 */ /* 0x100fe20000010838 */
[----:B------:R-:W-:Y:S01]  /*db00*/  FMNMX.FTZ R131, R106, R131, !PT ;  /* 0x000000836a837209 */ /* 0x000fe20007810000 */
[-CC-:B------:R-:W-:Y:S01]  /*db10*/  FFMA.FTZ R81, R81, R59.reuse, -R56.reuse ;  /* 0x0000003b51517223 */ /* 0x180fe20000010838 */
        /* <DEDUP_REMOVED lines=15> */
[----:B------:R-:W-:Y:S01]  /*dc10*/  FFMA.FTZ R135, R135, R59, -R56 ;  /* 0x0000003b87877223 */ /* 0x000fe20000010838 */
[----:B------:R-:W-:Y:S01]  /*dc20*/  FMNMX.FTZ R131, R110, R131, !PT ;  /* 0x000000836e837209 */ /* 0x000fe20007810000 */
[----:B------:R-:W-:Y:S01]  /*dc30*/  MUFU.EX2 R57, R57 ;  /* 0x0000003900397308 */ /* 0x000fe20000000800 */
[----:B------:R-:W-:Y:S01]  /*dc40*/  ISETP.GT.AND P4, PT, R125, 0x39, PT ;  /* 0x000000397d00780c */ /* 0x000fe20003f84270 */
[----:B------:R-:W-:Y:S01]  /*dc50*/  QGMMA.64x64x32.F32.E4M3.E4M3 R24, R136, gdesc[UR4], R24, gsb0 ;  /* 0x00e0000488187df3 */ /* 0x000fe20008000818 */
[----:B------:R-:W-:-:S02]  /*dc60*/  FSEL R115, R115, -INF , P2 ;  /* 0xff80000073737808 */ /* 0x000fc40001000000 */
[----:B------:R-:W-:Y:S02]  /*dc70*/  FMNMX.FTZ R131, R112, R131, !PT ;  /* 0x0000008370837209 */ /* 0x000fe40007810000 */
[----:B------:R-:W-:Y:S01]  /*dc80*/  ISETP.GT.AND P3, PT, R125, 0x40, PT ;  /* 0x000000407d00780c */ /* 0x000fe20003f64270 */
[----:B------:R-:W-:Y:S01]  /*dc90*/  MUFU.EX2 R11, R11 ;  /* 0x0000000b000b7308 */ /* 0x000fe20000000800 */
[----:B------:R-:W-:Y:S02]  /*dca0*/  FSEL R116, R116, -INF , P4 ;  /* 0xff80000074747808 */ /* 0x000fe40002000000 */
[----:B------:R-:W-:Y:S02]  /*dcb0*/  FMNMX.FTZ R131, R115, R131, !PT ;  /* 0x0000008373837209 */ /* 0x000fe40007810000 */
[----:B------:R-:W-:Y:S02]  /*dcc0*/  ISETP.GT.AND P6, PT, R125, 0x41, PT ;  /* 0x000000417d00780c */ /* 0x000fe40003fc4270 */
[----:B------:R-:W-:Y:S01]  /*dcd0*/  FSEL R89, R89, -INF , P3 ;  /* 0xff80000059597808 */ /* 0x000fe20001800000 */
[----:B------:R-:W-:Y:S01]  /*dce0*/  MUFU.EX2 R71, R71 ;  /* 0x0000004700477308 */ /* 0x000fe20000000800 */
[----:B------:R-:W-:-:S02]  /*dcf0*/  FMNMX.FTZ R131, R116, R131, !PT ;  /* 0x0000008374837209 */ /* 0x000fc40007810000 */
[----:B------:R-:W-:Y:S02]  /*dd00*/  ISETP.GT.AND P5, PT, R125, 0x48, PT ;  /* 0x000000487d00780c */ /* 0x000fe40003fa4270 */
[----:B------:R-:W-:Y:S02]  /*dd10*/  FSEL R90, R90, -INF , P6 ;  /* 0xff8000005a5a7808 */ /* 0x000fe40003000000 */
[----:B------:R-:W-:Y:S01]  /*dd20*/  FMNMX.FTZ R131, R89, R131, !PT ;  /* 0x0000008359837209 */ /* 0x000fe20007810000 */
[----:B------:R-:W-:Y:S01]  /*dd30*/  MUFU.EX2 R102, R102 ;  /* 0x0000006600667308 */ /* 0x000fe20000000800 */
[----:B------:R-:W-:Y:S02]  /*dd40*/  ISETP.GT.AND P2, PT, R125, 0x49, PT ;  /* 0x000000497d00780c */ /* 0x000fe40003f44270 */
[----:B------:R-:W-:Y:S02]  /*dd50*/  FSEL R92, R92, -INF , P5 ;  /* 0xff8000005c5c7808 */ /* 0x000fe40002800000 */
[----:B------:R-:W-:-:S02]  /*dd60*/  FMNMX.FTZ R131, R90, R131, !PT ;  /* 0x000000835a837209 */ /* 0x000fc40007810000 */
        /* <DEDUP_REMOVED lines=32> */
[----:B------:R-:W-:Y:S01]  /*df70*/  FSEL R79, R79, -INF , P6 ;  /* 0xff8000004f4f7808 */ /* 0x000fe20003000000 */
[----:B------:R-:W-:Y:S02]  /*df80*/  WARPGROUP.DEPBAR.LE gsb0, 0x0 ;  /* 0x00008000000079c5 */ /* 0x000fe40000010000 */
[----:B------:R-:W-:Y:S02]  /*df90*/  FMNMX.FTZ R131, R75, R131, !PT ;  /* 0x000000834b837209 */ /* 0x000fe40007810000 */
[----:B------:R-:W-:Y:S02]  /*dfa0*/  ISETP.GT.AND P2, PT, R125, 0x71, PT ;  /* 0x000000717d00780c */ /* 0x000fe40003f44270 */
[----:B----4-:R-:W-:Y:S01]  /*dfb0*/  FSEL R82, R82, -INF , P5 ;  /* 0xff80000052527808 */ /* 0x010fe20002800000 */
[----:B------:R-:W-:Y:S01]  /*dfc0*/  MUFU.EX2 R114, R114 ;  /* 0x0000007200727308 */ /* 0x000fe20000000800 */
[----:B------:R-:W-:-:S02]  /*dfd0*/  FMNMX.FTZ R131, R79, R131, !PT ;  /* 0x000000834f837209 */ /* 0x000fc40007810000 */
[----:B------:R-:W-:Y:S02]  /*dfe0*/  ISETP.GT.AND P4, PT, R125, 0x78, PT ;  /* 0x000000787d00780c */ /* 0x000fe40003f84270 */
[----:B-----5:R-:W-:Y:S02]  /*dff0*/  FSEL R83, R83, -INF , P2 ;  /* 0xff80000053537808 */ /* 0x020fe40001000000 */
[----:B------:R-:W-:Y:S01]  /*e000*/  FMNMX.FTZ R131, R82, R131, !PT ;  /* 0x0000008352837209 */ /* 0x000fe20007810000 */
[----:B------:R-:W-:Y:S01]  /*e010*/  MUFU.EX2 R117, R117 ;  /* 0x0000007500757308 */ /* 0x000fe20000000800 */
[----:B------:R-:W-:Y:S02]  /*e020*/  ISETP.GT.AND P3, PT, R125, 0x79, PT ;  /* 0x000000797d00780c */ /* 0x000fe40003f64270 */
[----:B-1----:R-:W-:Y:S02]  /*e030*/  FSEL R86, R86, -INF , P4 ;  /* 0xff80000056567808 */ /* 0x002fe40002000000 */
        /* <DEDUP_REMOVED lines=14> */
[----:B---3--:R-:W-:Y:S02]  /*e120*/  FSEL R62, R62, -INF , P2 ;  /* 0xff8000003e3e7808 */ /* 0x008fe40001000000 */
[----:B------:R-:W-:-:S02]  /*e130*/  FMNMX.FTZ R131, R141, R131, !PT ;  /* 0x000000838d837209 */ /* 0x000fc40007810000 */
[----:B------:R-:W-:Y:S01]  /*e140*/  ISETP.GT.AND P3, PT, R125, 0x90, PT ;  /* 0x000000907d00780c */ /* 0x000fe20003f64270 */
[----:B------:R-:W-:Y:S01]  /*e150*/  MUFU.EX2 R119, R119 ;  /* 0x0000007700777308 */ /* 0x000fe20000000800 */
[----:B------:R-:W-:Y:S02]  /*e160*/  FSEL R63, R63, -INF , P4 ;  /* 0xff8000003f3f7808 */ /* 0x000fe40002000000 */
[----:B------:R-:W-:Y:S02]  /*e170*/  FMNMX.FTZ R131, R62, R131, !PT ;  /* 0x000000833e837209 */ /* 0x000fe40007810000 */
[----:B------:R-:W-:Y:S02]  /*e180*/  ISETP.GT.AND P6, PT, R125, 0x91, PT ;  /* 0x000000917d00780c */ /* 0x000fe40003fc4270 */
[----:B0-----:R-:W-:Y:S01]  /*e190*/  FSEL R66, R66, -INF , P3 ;  /* 0xff80000042427808 */ /* 0x001fe20001800000 */
[----:B------:R-:W-:Y:S01]  /*e1a0*/  MUFU.EX2 R94, R94 ;  /* 0x0000005e005e7308 */ /* 0x000fe20000000800 */
[----:B------:R-:W-:-:S02]  /*e1b0*/  FMNMX.FTZ R131, R63, R131, !PT ;  /* 0x000000833f837209 */ /* 0x000fc40007810000 */
[----:B------:R-:W-:Y:S02]  /*e1c0*/  ISETP.GT.AND P5, PT, R125, 0x98, PT ;  /* 0x000000987d00780c */ /* 0x000fe40003fa4270 */
[----:B--2---:R-:W-:Y:S02]  /*e1d0*/  FSEL R67, R67, -INF , P6 ;  /* 0xff80000043437808 */ /* 0x004fe40003000000 */
[----:B------:R-:W-:Y:S01]  /*e1e0*/  FMNMX.FTZ R131, R66, R131, !PT ;  /* 0x0000008342837209 */ /* 0x000fe20007810000 */
[----:B------:R-:W-:Y:S01]  /*e1f0*/  MUFU.EX2 R96, R96 ;  /* 0x0000006000607308 */ /* 0x000fe20000000800 */
[----:B------:R-:W-:Y:S02]  /*e200*/  ISETP.GT.AND P2, PT, R125, 0x99, PT ;  /* 0x000000997d00780c */ /* 0x000fe40003f44270 */
[----:B------:R-:W-:Y:S02]  /*e210*/  FSEL R8, R8, -INF , P5 ;  /* 0xff80000008087808 */ /* 0x000fe40002800000 */
[----:B------:R-:W-:-:S02]  /*e220*/  FMNMX.FTZ R131, R67, R131, !PT ;  /* 0x0000008343837209 */ /* 0x000fc40007810000 */
[----:B------:R-:W-:Y:S01]  /*e230*/  FSEL R70, R70, -INF , P2 ;  /* 0xff80000046467808 */ /* 0x000fe20001000000 */
[----:B------:R-:W-:Y:S01]  /*e240*/  MUFU.EX2 R100, R100 ;  /* 0x0000006400647308 */ /* 0x000fe20000000800 */
[----:B------:R-:W-:-:S04]  /*e250*/  FMNMX.FTZ R125, R8, R131, !PT ;  /* 0x00000083087d7209 */ /* 0x000fc80007810000 */
[----:B------:R-:W-:-:S03]  /*e260*/  FMNMX.FTZ R125, R70, R125, !PT ;  /* 0x0000007d467d7209 */ /* 0x000fc60007810000 */
[----:B------:R-:W-:Y:S02]  /*e270*/  MUFU.EX2 R101, R101 ;  /* 0x0000006500657308 */ /* 0x000fe40000000800 */
[----:B------:R-:W0:Y:S06]  /*e280*/  SHFL.BFLY PT, R131, R125, 0x2, 0x1f ;  /* 0x0c401f007d837f89 */ /* 0x000e2c00000e0000 */
[----:B------:R-:W-:Y:S08]  /*e290*/  MUFU.EX2 R72, R72 ;  /* 0x0000004800487308 */ /* 0x000ff00000000800 */
[----:B------:R-:W-:Y:S08]  /*e2a0*/  MUFU.EX2 R103, R103 ;  /* 0x0000006700677308 */ /* 0x000ff00000000800 */
[----:B------:R-:W-:Y:S01]  /*e2b0*/  MUFU.EX2 R74, R74 ;  /* 0x0000004a004a7308 */ /* 0x000fe20000000800 */
[----:B0-----:R-:W-:Y:S01]  /*e2c0*/  FMNMX.FTZ R131, R125, R131, !PT ;  /* 0x000000837d837209 */ /* 0x001fe20007810000 */
[----:B------:R-:W-:-:S04]  /*e2d0*/  FFMA.FTZ R125, R60, R59, -R56 ;  /* 0x0000003b3c7d7223 */ /* 0x000fc80000010838 */
[----:B------:R-:W0:Y:S02]  /*e2e0*/  SHFL.BFLY PT, R133, R131, 0x1, 0x1f ;  /* 0x0c201f0083857f89 */ /* 0x000e2400000e0000 */
[----:B------:R-:W-:Y:S08]  /*e2f0*/  MUFU.EX2 R76, R76 ;  /* 0x0000004c004c7308 */ /* 0x000ff00000000800 */
[----:B------:R-:W-:Y:S08]  /*e300*/  MUFU.EX2 R77, R77 ;  /* 0x0000004d004d7308 */ /* 0x000ff00000000800 */
[----:B------:R-:W-:Y:S01]  /*e310*/  MUFU.EX2 R80, R80 ;  /* 0x0000005000507308 */ /* 0x000fe20000000800 */
[----:B0-----:R-:W-:-:S07]  /*e320*/  FMNMX.FTZ R60, R131, R133, !PT ;  /* 0x00000085833c7209 */ /* 0x001fce0007810000 */
[----:B------:R-:W-:Y:S01]  /*e330*/  MUFU.EX2 R81, R81 ;  /* 0x0000005100517308 */ /* 0x000fe20000000800 */
[----:B------:R-:W-:Y:S02]  /*e340*/  FSEL R131, R58, RZ, P0 ;  /* 0x000000ff3a837208 */ /* 0x000fe40000000000 */
[C---:B------:R-:W-:Y:S01]  /*e350*/  FSETP.NEU.FTZ.AND P0, PT, R60.reuse, -INF , PT ;  /* 0xff8000003c00780b */ /* 0x040fe20003f1d000 */
[----:B------:R-:W-:-:S02]  /*e360*/  FFMA.FTZ R56, R60, R59, -8 ;  /* 0xc10000003c387423 */ /* 0x000fc4000001003b */
[----:B------:R-:W-:Y:S02]  /*e370*/  FADD.FTZ R131, -R131, R15 ;  /* 0x0000000f83837221 */ /* 0x000fe40000010100 */
[----:B------:R-:W-:Y:S01]  /*e380*/  MUFU.EX2 R84, R84 ;  /* 0x0000005400547308 */ /* 0x000fe20000000800 */
[----:B------:R-:W-:Y:S01]  /*e390*/  FSEL R56, R56, RZ, P0 ;  /* 0x000000ff38387208 */ /* 0x000fe20000000000 */
[----:B------:R-:W-:-:S04]  /*e3a0*/  FMUL.FTZ R15, R131, R59 ;  /* 0x0000003b830f7220 */ /* 0x000fc80000410000 */
[-CC-:B------:R-:W-:Y:S01]  /*e3b0*/  FFMA.FTZ R131, R132, R59.reuse, -R56.reuse ;  /* 0x0000003b84837223 */ /* 0x180fe20000010838 */
[----:B------:R-:W-:Y:S01]  /*e3c0*/  FSEL R132, R60, RZ, P0 ;  /* 0x000000ff3c847208 */ /* 0x000fe20000000000 */
[-CC-:B------:R-:W-:Y:S01]  /*e3d0*/  FFMA.FTZ R127, R127, R59.reuse, -R56.reuse ;  /* 0x0000003b7f7f7223 */ /* 0x180fe20000010838 */
[----:B------:R-:W-:-:S01]  /*e3e0*/  FFMA.FTZ R120, R120, R59, -R56 ;  /* 0x0000003b78787223 */ /* 0x000fc20000010838 */
[----:B------:R-:W0:Y:S01]  /*e3f0*/  MUFU.EX2 R15, R15 ;  /* 0x0000000f000f7308 */ /* 0x000e220000000800 */
[----:B------:R-:W-:-:S01]  /*e400*/  FFMA.FTZ R129, R129, R59, -R56 ;  /* 0x0000003b81817223 */ /* 0x000fc20000010838 */
[----:B------:R-:W-:Y:S01]  /*e410*/  FADD.FTZ R132, -R132, R3 ;  /* 0x0000000384847221 */ /* 0x000fe20000010100 */
[----:B------:R-:W-:-:S01]  /*e420*/  FFMA.FTZ R124, R124, R59, -R56 ;  /* 0x0000003b7c7c7223 */ /* 0x000fc20000010838 */
[-CC-:B------:R-:W-:Y:S01]  /*e430*/  FFMA.FTZ R126, R126, R59.reuse, -R56.reuse ;  /* 0x0000003b7e7e7223 */ /* 0x180fe20000010838 */
[----:B------:R-:W-:-:S01]  /*e440*/  FFMA.FTZ R128, R128, R59, -R56 ;  /* 0x0000003b80807223 */ /* 0x000fc20000010838 */
[-C--:B------:R-:W-:Y:S01]  /*e450*/  FMUL.FTZ R3, R132, R59.reuse ;  /* 0x0000003b84037220 */ /* 0x080fe20000410000 */
        /* <DEDUP_REMOVED lines=10> */
[----:B0-----:R-:W-:-:S01]  /*e500*/  FFMA.FTZ R20, R15, R20, R57 ;  /* 0x000000140f147223 */ /* 0x001fc20000010039 */
[-CC-:B------:R-:W-:Y:S01]  /*e510*/  FFMA.FTZ R116, R116, R59.reuse, -R56.reuse ;  /* 0x0000003b74747223 */ /* 0x180fe20000010838 */
[----:B------:R-:W-:-:S01]  /*e520*/  FFMA.FTZ R89, R89, R59, -R56 ;  /* 0x0000003b59597223 */ /* 0x000fc20000010838 */
[----:B------:R-:W-:Y:S01]  /*e530*/  FFMA.FTZ R90, R90, R59, -R56 ;  /* 0x0000003b5a5a7223 */ /* 0x000fe20000010838 */
[----:B------:R-:W-:-:S01]  /*e540*/  FADD.FTZ R20, R11, R20 ;  /* 0x000000140b147221 */ /* 0x000fc20000010000 */
[-CC-:B------:R-:W-:Y:S01]  /*e550*/  FFMA.FTZ R92, R92, R59.reuse, -R56.reuse ;  /* 0x0000003b5c5c7223 */ /* 0x180fe20000010838 */
[----:B------:R-:W-:-:S01]  /*e560*/  FFMA.FTZ R93, R93, R59, -R56 ;  /* 0x0000003b5d5d7223 */ /* 0x000fc20000010838 */
[----:B------:R-:W0:Y:S01]  /*e570*/  MUFU.EX2 R120, R120 ;  /* 0x0000007800787308 */ /* 0x000e220000000800 */
[----:B------:R-:W-:-:S01]  /*e580*/  FADD.FTZ R20, R71, R20 ;  /* 0x0000001447147221 */ /* 0x000fc20000010000 */
[-CC-:B------:R-:W-:Y:S01]  /*e590*/  FFMA.FTZ R95, R95, R59.reuse, -R56.reuse ;  /* 0x0000003b5f5f7223 */ /* 0x180fe20000010838 */
[----:B------:R-:W-:-:S01]  /*e5a0*/  FFMA.FTZ R97, R97, R59, -R56 ;  /* 0x0000003b61617223 */ /* 0x000fc20000010838 */
[----:B------:R-:W-:Y:S01]  /*e5b0*/  FFMA.FTZ R99, R99, R59, -R56 ;  /* 0x0000003b63637223 */ /* 0x000fe20000010838 */
[----:B------:R-:W-:-:S01]  /*e5c0*/  FADD.FTZ R20, R102, R20 ;  /* 0x0000001466147221 */ /* 0x000fc20000010000 */
[-CC-:B------:R-:W-:Y:S01]  /*e5d0*/  FFMA.FTZ R9, R9, R59.reuse, -R56.reuse ;  /* 0x0000003b09097223 */ /* 0x180fe20000010838 */
[----:B------:R-:W-:-:S01]  /*e5e0*/  FFMA.FTZ R73, R73, R59, -R56 ;  /* 0x0000003b49497223 */ /* 0x000fc20000010838 */
[----:B------:R-:W2:Y:S01]  /*e5f0*/  MUFU.EX2 R129, R129 ;  /* 0x0000008100817308 */ /* 0x000ea20000000800 */
[----:B-1----:R-:W-:-:S01]  /*e600*/  FFMA.FTZ R0, R3, R0, R127 ;  /* 0x0000000003007223 */ /* 0x002fc2000001007f */
[----:B------:R-:W-:Y:S01]  /*e610*/  FADD.FTZ R20, R121, R20 ;  /* 0x0000001479147221 */ /* 0x000fe20000010000 */
[----:B------:R-:W-:-:S01]  /*e620*/  FFMA.FTZ R64, R64, R59, -R56 ;  /* 0x0000003b40407223 */ /* 0x000fc20000010838 */
[-CC-:B------:R-:W-:Y:S01]  /*e630*/  FFMA.FTZ R75, R75, R59.reuse, -R56.reuse ;  /* 0x0000003b4b4b7223 */ /* 0x180fe20000010838 */
[----:B------:R-:W-:-:S01]  /*e640*/  FFMA.FTZ R79, R79, R59, -R56 ;  /* 0x0000003b4f4f7223 */ /* 0x000fc20000010838 */
[----:B------:R-:W-:Y:S01]  /*e650*/  FADD.FTZ R20, R123, R20 ;  /* 0x000000147b147221 */ /* 0x000fe20000010000 */
[----:B------:R-:W-:-:S01]  /*e660*/  FFMA.FTZ R82, R82, R59, -R56 ;  /* 0x0000003b52527223 */ /* 0x000fc20000010838 */
[----:B------:R-:W1:Y:S01]  /*e670*/  MUFU.EX2 R124, R124 ;  /* 0x0000007c007c7308 */ /* 0x000e620000000800 */
        /* <DEDUP_REMOVED lines=16> */
[----:B-1----:R-:W-:-:S01]  /*e780*/  FADD.FTZ R0, R124, R0 ;  /* 0x000000007c007221 */ /* 0x002fc20000010000 */
[----:B------:R-:W-:Y:S01]  /*e790*/  FADD.FTZ R20, R108, R20 ;  /* 0x000000146c147221 */ /* 0x000fe20000010000 */
[----:B------:R-:W-:-:S01]  /*e7a0*/  FFMA.FTZ R67, R67, R59, -R56 ;  /* 0x0000003b43437223 */ /* 0x000fc20000010838 */
[-C--:B------:R-:W-:Y:S01]  /*e7b0*/  FFMA.FTZ R8, R8, R59.reuse, -R56 ;  /* 0x0000003b08087223 */ /* 0x080fe20000010838 */
[----:B------:R-:W-:Y:S01]  /*e7c0*/  ISETP.NE.AND P0, PT, R142, RZ, PT ;  /* 0x000000ff8e00720c */ /* 0x000fe20003f05270 */
[----:B------:R-:W-:Y:S01]  /*e7d0*/  FADD.FTZ R20, R134, R20 ;  /* 0x0000001486147221 */ /* 0x000fe20000010000 */
[----:B------:R-:W-:-:S01]  /*e7e0*/  FFMA.FTZ R56, R70, R59, -R56 ;  /* 0x0000003b46387223 */ /* 0x000fc20000010838 */
[----:B------:R-:W1:Y:S01]  /*e7f0*/  MUFU.EX2 R130, R130 ;  /* 0x0000008200827308 */ /* 0x000e620000000800 */
[----:B0-----:R-:W-:-:S01]  /*e800*/  FADD.FTZ R0, R126, R0 ;  /* 0x000000007e007221 */ /* 0x001fc20000010000 */
[----:B------:R-:W-:-:S04]  /*e810*/  FADD.FTZ R20, R111, R20 ;  /* 0x000000146f147221 */ /* 0x000fc80000010000 */
[----:B------:R-:W-:Y:S02]  /*e820*/  FADD.FTZ R20, R113, R20 ;  /* 0x0000001471147221 */ /* 0x000fe40000010000 */
[----:B------:R-:W0:Y:S01]  /*e830*/  MUFU.EX2 R131, R131 ;  /* 0x0000008300837308 */ /* 0x000e220000000800 */
[----:B--2---:R-:W-:-:S01]  /*e840*/  FADD.FTZ R0, R128, R0 ;  /* 0x0000000080007221 */ /* 0x004fc20000010000 */
[----:B------:R-:W-:Y:S01]  /*e850*/  FADD.FTZ R20, R114, R20 ;  /* 0x0000001472147221 */ /* 0x000fe20000010000 */
[----:B------:R-:W-:-:S03]  /*e860*/  @!P0 VIADD R12, R12, 0x13240 ;  /* 0x000132400c0c8836 */ /* 0x000fc60000000000 */
[----:B------:R-:W-:Y:S02]  /*e870*/  FADD.FTZ R20, R117, R20 ;  /* 0x0000001475147221 */ /* 0x000fe40000010000 */
[----:B------:R-:W2:Y:S01]  /*e880*/  MUFU.EX2 R104, R104 ;  /* 0x0000006800687308 */ /* 0x000ea20000000800 */
[----:B-1----:R-:W-:-:S01]  /*e890*/  FADD.FTZ R0, R130, R0 ;  /* 0x0000000082007221 */ /* 0x002fc20000010000 */
[----:B------:R-:W-:Y:S01]  /*e8a0*/  FADD.FTZ R20, R88, R20 ;  /* 0x0000001458147221 */ /* 0x000fe20000010000 */
[----:B------:R-:W-:-:S03]  /*e8b0*/  @!P0 PRMT R12, RZ, 0x654, R12 ;  /* 0x00000654ff0c8816 */ /* 0x000fc6000000000c */
[----:B------:R-:W-:Y:S01]  /*e8c0*/  FADD.FTZ R20, R118, R20 ;  /* 0x0000001476147221 */ /* 0x000fe20000010000 */
[----:B------:R1:W-:Y:S01]  /*e8d0*/  @!P0 SYNCS.ARRIVE.TRANS64.RED.A1T0 RZ, [R12+URZ], RZ ;  /* 0x000000ff0cff89a7 */ /* 0x0003e2000810043f */
[----:B------:R-:W3:Y:S01]  /*e8e0*/  MUFU.EX2 R106, R106 ;  /* 0x0000006a006a7308 */ /* 0x000ee20000000800 */
[----:B0-----:R-:W-:-:S01]  /*e8f0*/  FADD.FTZ R0, R131, R0 ;  /* 0x0000000083007221 */ /* 0x001fc20000010000 */
[----:B------:R-:W-:-:S04]  /*e900*/  FADD.FTZ R20, R91, R20 ;  /* 0x000000145b147221 */ /* 0x000fc80000010000 */
[----:B------:R-:W-:Y:S02]  /*e910*/  FADD.FTZ R20, R119, R20 ;  /* 0x0000001477147221 */ /* 0x000fe40000010000 */
[----:B------:R-:W0:Y:S01]  /*e920*/  MUFU.EX2 R107, R107 ;  /* 0x0000006b006b7308 */ /* 0x000e220000000800 */
        /* <DEDUP_REMOVED lines=86> */
[----:B---3--:R-:W-:-:S01]  /*ee90*/  FADD.FTZ R0, R8, R0 ;  /* 0x0000000008007221 */ /* 0x008fc20000010000 */
[----:B0-----:R-:W-:-:S03]  /*eea0*/  FADD.FTZ R20, R135, R20 ;  /* 0x0000001487147221 */ /* 0x001fc60000010000 */
[----:B--2---:R-:W-:Y:S01]  /*eeb0*/  FADD.FTZ R0, R56, R0 ;  /* 0x0000000038007221 */ /* 0x004fe20000010000 */
[----:B-1----:R-:W-:Y:S06]  /*eec0*/  @!P1 BRA `(.L_x_1908) ;  /* 0x0000000000049947 */ /* 0x002fec0003800000 */
[----:B------:R-:W-:Y:S01]  /*eed0*/  BPT.TRAP 0x1 ;  /* 0x000000040000795c */ /* 0x000fe20000300000 */
.L_x_1908:
[----:B------:R-:W2:Y:S01]  /*eee0*/  LDL R12, [R1+0x1c] ;  /* 0x00001c00010c7983 */ /* 0x000ea20000100800 */
[----:B------:R-:W-:Y:S01]  /*eef0*/  ISETP.GT.AND P0, PT, R13, R21, PT ;  /* 0x000000150d00720c */ /* 0x000fe20003f04270 */
[----:B------:R-:W-:Y:S01]  /*ef00*/  VIADD R14, R14, 0x13260 ;  /* 0x000132600e0e7836 */ /* 0x000fe20000000000 */
        /* <DEDUP_REMOVED lines=74> */
[----:B--2---:R-:W-:Y:S02]  /*f3b0*/  PRMT R14, R12, 0x654, R14 ;  /* 0x000006540c0e7816 */ /* 0x004fe4000000000e */
[----:B------:R-:W-:Y:S01]  /*f3c0*/  F2FP.SATFINITE.E4M3.F32.PACK_AB_MERGE_C R12, R9, R99, RZ ;  /* 0x00000063090c723e */ /* 0x000fe200048070ff */
[----:B------:R-:W-:Y:S01]  /*f3d0*/  IMAD.MOV.U32 R9, RZ, RZ, R157 ;  /* 0x000000ffff097224 */ /* 0x000fe200078e009d */
[----:B------:R0:W-:Y:S02]  /*f3e0*/  SYNCS.ARRIVE.TRANS64.RED.A1T0 RZ, [R14+URZ], RZ ;  /* 0x000000ff0eff79a7 */ /* 0x0001e4000810043f */
[----:B------:R-:W-:Y:S01]  /*f3f0*/  F2FP.SATFINITE.E4M3.F32.PACK_AB_MERGE_C R147, R97, R95, R12 ;  /* 0x0000005f6193723e */ /* 0x000fe2000480700c */
[----:B------:R-:W-:Y:S06]  /*f400*/  @P0 BRA `(.L_x_1909) ;  /* 0xffffffc4008c0947 */ /* 0x000fec000383ffff */
[----:B------:R-:W-:Y:S05]  /*f410*/  BSYNC B1 ;  /* 0x0000000000017941 */ /* 0x000fea0003800000 */
.L_x_1897:
[----:B------:R-:W-:Y:S05]  /*f420*/  BSYNC B0 ;  /* 0x0000000000007941 */ /* 0x000fea0003800000 */
.L_x_1896:
[----:B------:R-:W-:Y:S01]  /*f430*/  ISETP.GE.AND P0, PT, R13, RZ, PT ;  /* 0x000000ff0d00720c */ /* 0x000fe20003f06270 */
[----:B------:R-:W-:-:S12]  /*f440*/  BSSY B0, `(.L_x_1910) ;  /* 0x00002f2000007945 */ /* 0x000fd80003800000 */
[----:B------:R-:W-:Y:S05]  /*f450*/  @!P0 BRA `(.L_x_1911) ;  /* 0x0000002c00c08947 */ /* 0x000fea0003800000 */
[----:B------:R-:W-:Y:S01]  /*f460*/  IMAD.MOV.U32 R12, RZ, RZ, R60 ;  /* 0x000000ffff0c7224 */ /* 0x000fe200078e003c */
[----:B------:R-:W-:Y:S01]  /*f470*/  MOV R3, R58 ;  /* 0x0000003a00037202 */ /* 0x000fe20000000f00 */
[----:B------:R-:W-:Y:S02]  /*f480*/  IMAD.MOV.U32 R9, RZ, RZ, R157 ;  /* 0x000000ffff097224 */ /* 0x000fe400078e009d */
[----:B------:R-:W-:-:S07]  /*f490*/  IMAD.MOV.U32 R8, RZ, RZ, R22 ;  /* 0x000000ffff087224 */ /* 0x000fce00078e0016 */
.L_x_1923:
[----:B------:R-:W-:-:S05]  /*f4a0*/  VIADD R15, R8, 0x1 ;  /* 0x00000001080f7836 */ /* 0x000fca0000000000 */
[----:B------:R-:W-:-:S04]  /*f4b0*/  ISETP.NE.AND P0, PT, R15, 0x2, PT ;  /* 0x000000020f00780c */ /* 0x000fc80003f05270 */
[----:B------:R-:W-:Y:S02]  /*f4c0*/  SEL R15, R15, RZ, P0 ;  /* 0x000000ff0f0f7207 */ /* 0x000fe40000000000 */
[----:B------:R-:W-:-:S03]  /*f4d0*/  SEL R10, RZ, 0x1, P0 ;  /* 0x00000001ff0a7807 */ /* 0x000fc60000000000 */
[----:B------:R-:W-:Y:S01]  /*f4e0*/  IMAD.MOV.U32 R22, RZ, RZ, R15 ;  /* 0x000000ffff167224 */ /* 0x000fe200078e000f */
[----:B------:R-:W-:Y:S01]  /*f4f0*/  LOP3.LUT R157, R9, R10, RZ, 0x3c, !PT ;  /* 0x0000000a099d7212 */ /* 0x000fe200078e3cff */
[----:B-1----:R-:W-:Y:S06]  /*f500*/  @!P1 BRA `(.L_x_1912) ;  /* 0x0000000000049947 */ /* 0x002fec0003800000 */
[----:B------:R-:W-:Y:S01]  /*f510*/  BPT.TRAP 0x1 ;  /* 0x000000040000795c */ /* 0x000fe20000300000 */
.L_x_1912:
[----:B------:R-:W-:Y:S01]  /*f520*/  IMAD R10, R22, 0x8, R16 ;  /* 0x00000008160a7824 */ /* 0x000fe200078e0210 */
[----:B------:R-:W-:-:S04]  /*f530*/  SHF.L.U32 R11, R157, 0x1f, RZ ;  /* 0x0000001f9d0b7819 */ /* 0x000fc800000006ff */
[----:B------:R1:W2:Y:S01]  /*f540*/  SYNCS.PHASECHK.TRANS64.TRYWAIT P0, [R10+URZ+0x13230], R11 ;  /* 0x0132300b0a0075a7 */ /* 0x0002a2000800017f */
[----:B------:R-:W-:Y:S05]  /*f550*/  @!P1 BRA `(.L_x_1913) ;  /* 0x0000000000049947 */ /* 0x000fea0003800000 */
[----:B------:R-:W-:Y:S01]  /*f560*/  BPT.TRAP 0x1 ;  /* 0x000000040000795c */ /* 0x000fe20000300000 */
.L_x_1913:
[----:B0-----:R-:W3:Y:S01]  /*f570*/  LDL R14, [R1] ;  /* 0x00000000010e7983 */ /* 0x001ee20000100800 */
[----:B------:R-:W-:Y:S01]  /*f580*/  BSSY B1, `(.L_x_1914) ;  /* 0x0000007000017945 */ /* 0x000fe20003800000 */
[----:B---3--:R-:W-:-:S04]  /*f590*/  IMAD R14, R22, 0x280, R14 ;  /* 0x00000280160e7824 */ /* 0x008fc800078e020e */
[C---:B------:R-:W-:Y:S02]  /*f5a0*/  VIADD R56, R14.reuse, 0x80 ;  /* 0x000000800e387836 */ /* 0x040fe40000000000 */
[----:B------:R-:W-:Y:S01]  /*f5b0*/  VIADD R21, R14, 0x100 ;  /* 0x000001000e157836 */ /* 0x000fe20000000000 */
[----:B--2---:R-:W-:Y:S06]  /*f5c0*/  @P0 BRA `(.L_x_1915) ;  /* 0x0000000000080947 */ /* 0x004fec0003800000 */
[----:B------:R-:W0:Y:S02]  /*f5d0*/  SYNCS.PHASECHK.TRANS64.TRYWAIT P0, [R10+URZ+0x13230], R11 ;  /* 0x0132300b0a0075a7 */ /* 0x000e24000800017f */
[----:B0-----:R-:W-:Y:S05]  /*f5e0*/  @!P0 BRA `(.L_x_1916) ;  /* 0x000000b000488947 */ /* 0x001fea0003800000 */
.L_x_1915:
[----:B------:R-:W-:Y:S05]  /*f5f0*/  BSYNC B1 ;  /* 0x0000000000017941 */ /* 0x000fea0003800000 */
.L_x_1914:
[----:B01----:R-:W-:Y:S01]  /*f600*/  IMAD.MOV.U32 R10, RZ, RZ, R14 ;  /* 0x000000ffff0a7224 */ /* 0x003fe200078e000e */
[----:B------:R-:W-:Y:S01]  /*f610*/  R2UR UR4, R4 ;  /* 0x00000000040472ca */ /* 0x000fe200000e0000 */
[----:B------:R-:W-:Y:S01]  /*f620*/  IMAD.MOV.U32 R11, RZ, RZ, -0x7fffffe0 ;  /* 0x80000020ff0b7424 */ /* 0x000fe200078e00ff */
[----:B------:R-:W-:Y:S01]  /*f630*/  R2UR UR5, R5 ;  /* 0x00000000050572ca */ /* 0x000fe200000e0000 */
[----:B------:R-:W-:Y:S01]  /*f640*/  WARPGROUP.ARRIVE ;  /* 0x00000000000079c5 */ /* 0x000fe20000000000 */
[----:B------:R-:W-:Y:S01]  /*f650*/  R2UR UR6, R10 ;  /* 0x000000000a0672ca */ /* 0x000fe200000e0000 */
[----:B------:R-:W-:Y:S01]  /*f660*/  IMAD.MOV.U32 R10, RZ, RZ, R21 ;  /* 0x000000ffff0a7224 */ /* 0x000fe200078e0015 */
[----:B------:R-:W-:Y:S01]  /*f670*/  R2UR UR7, R11 ;  /* 0x000000000b0772ca */ /* 0x000fe200000e0000 */
[----:B------:R-:W-:Y:S01]  /*f680*/  VIADD R58, R14, 0x182 ;  /* 0x000001820e3a7836 */ /* 0x000fe20000000000 */
[----:B------:R-:W-:Y:S01]  /*f690*/  MOV R57, 0x80000020 ;  /* 0x8000002000397802 */ /* 0x000fe20000000f00 */
[----:B------:R-:W-:Y:S01]  /*f6a0*/  IMAD.MOV.U32 R59, RZ, RZ, -0x7fffffe0 ;  /* 0x80000020ff3b7424 */ /* 0x000fe200078e00ff */
[----:B------:R-:W-:Y:S01]  /*f6b0*/  R2UR UR10, R56 ;  /* 0x00000000380a72ca */ /* 0x000fe200000e0000 */
[----:B------:R-:W-:Y:S01]  /*f6c0*/  VIADD R56, R14, 0x180 ;  /* 0x000001800e387836 */ /* 0x000fe20000000000 */
[----:B------:R-:W-:-:S02]  /*f6d0*/  R2UR UR11, R57 ;  /* 0x00000000390b72ca */ /* 0x000fc400000e0000 */
[----:B------:R-:W-:Y:S02]  /*f6e0*/  R2UR UR8, R4 ;  /* 0x00000000040872ca */ /* 0x000fe400000e0000 */
[----:B------:R-:W-:Y:S02]  /*f6f0*/  R2UR UR9, R5 ;  /* 0x00000000050972ca */ /* 0x000fe400000e0000 */
[----:B------:R-:W-:Y:S01]  /*f700*/  R2UR UR14, R10 ;  /* 0x000000000a0e72ca */ /* 0x000fe200000e0000 */
[----:B------:R-:W-:Y:S01]  /*f710*/  QGMMA.64x32x32.F32.E4M3.E4M3 R120, gdesc[UR4], RZ, !UPT, gsb0 ;  /* 0x00600000047879f3 */ /* 0x000fe2000c0008ff */
[----:B------:R-:W-:Y:S01]  /*f720*/  R2UR UR15, R11 ;  /* 0x000000000b0f72ca */ /* 0x000fe200000e0000 */
[----:B------:R-:W-:Y:S01]  /*f730*/  VIADD R10, R14, 0x200 ;  /* 0x000002000e0a7836 */ /* 0x000fe20000000000 */
        /* <DEDUP_REMOVED lines=16> */
[----:B------:R-:W-:Y:S02]  /*f840*/  MOV R57, 0x80000020 ;  /* 0x8000002000397802 */ /* 0x000fe40000000f00 */
        /* <DEDUP_REMOVED lines=50> */
.L_x_1917:
[----:B------:R-:W-:Y:S01]  /*fb70*/  SHF.L.U32 R9, R9, 0x1f, RZ ;  /* 0x0000001f09097819 */ /* 0x000fe200000006ff */
[----:B------:R-:W-:-:S04]  /*fb80*/  IMAD R14, R8, 0x8, R16 ;  /* 0x00000008080e7824 */ /* 0x000fc800078e0210 */
[----:B------:R0:W1:Y:S01]  /*fb90*/  SYNCS.PHASECHK.TRANS64.TRYWAIT P0, [R14+URZ+0x13250], R9 ;  /* 0x013250090e0075a7 */ /* 0x000062000800017f */
[----:B------:R-:W-:Y:S05]  /*fba0*/  @!P1 BRA `(.L_x_1918) ;  /* 0x0000000000049947 */ /* 0x000fea0003800000 */
[----:B------:R-:W-:Y:S01]  /*fbb0*/  BPT.TRAP 0x1 ;  /* 0x000000040000795c */ /* 0x000fe20000300000 */
.L_x_1918:
[----:B------:R-:W-:Y:S04]  /*fbc0*/  BSSY B1, `(.L_x_1919) ;  /* 0x0000004000017945 */ /* 0x000fe80003800000 */
[----:B-1----:R-:W-:Y:S05]  /*fbd0*/  @P0 BRA `(.L_x_1920) ;  /* 0x0000000000080947 */ /* 0x002fea0003800000 */
[----:B------:R-:W1:Y:S02]  /*fbe0*/  SYNCS.PHASECHK.TRANS64.TRYWAIT P0, [R14+URZ+0x13250], R9 ;  /* 0x013250090e0075a7 */ /* 0x000e64000800017f */
[----:B-1----:R-:W-:Y:S05]  /*fbf0*/  @!P0 BRA `(.L_x_1921) ;  /* 0x000000a800d88947 */ /* 0x002fea0003800000 */
.L_x_1920:
[----:B------:R-:W-:Y:S05]  /*fc00*/  BSYNC B1 ;  /* 0x0000000000017941 */ /* 0x000fea0003800000 */
.L_x_1919:
        /* <DEDUP_REMOVED lines=94> */
[----:B------:R-:W-:Y:S01]  /*101f0*/  FMUL.FTZ R71, R2, R71 ;  /* 0x0000004702477220 */ /* 0x000fe20000410000 */
[----:B------:R-:W-:-:S04]  /*10200*/  ULDC UR4, c[0x0][0x988] ;  /* 0x0002620000047ab9 */ /* 0x000fc80000000800 */
        /* <DEDUP_REMOVED lines=18> */
[----:B0-----:R-:W-:Y:S01]  /*10330*/  FMNMX.FTZ R133, R9, R3, !PT ;  /* 0x0000000309857209 */ /* 0x001fe20007810000 */
[----:B------:R-:W-:-:S04]  /*10340*/  FMUL.FTZ R130, R2, R134 ;  /* 0x0000008602827220 */ /* 0x000fc80000410000 */
[----:B------:R-:W0:Y:S08]  /*10350*/  MUFU.TANH R11, R11 ;  /* 0x0000000b000b7308 */ /* 0x000e300000002400 */
[----:B------:R-:W3:Y:S01]  /*10360*/  MUFU.TANH R121, R121 ;  /* 0x0000007900797308 */ /* 0x000ee20000002400 */
[----:B--2---:R-:W-:Y:S02]  /*10370*/  FMNMX.FTZ R133, R10, R133, !PT ;  /* 0x000000850a857209 */ /* 0x004fe40007810000 */
[----:B-1----:R-:W-:-:S02]  /*10380*/  LOP3.LUT R155, R155, 0x7f, RZ, 0xc0, !PT ;  /* 0x0000007f9b9b7812 */ /* 0x002fc400078ec0ff */
[----:B------:R-:W-:Y:S02]  /*10390*/  FMNMX.FTZ R133, R120, R133, !PT ;  /* 0x0000008578857209 */ /* 0x000fe40007810000 */
[----:B------:R-:W-:Y:S01]  /*103a0*/  ISETP.NE.AND P0, PT, R155, RZ, PT ;  /* 0x000000ff9b00720c */ /* 0x000fe20003f05270 */
[----:B------:R-:W1:Y:S01]  /*103b0*/  MUFU.TANH R122, R122 ;  /* 0x0000007a007a7308 */ /* 0x000e620000002400 */
[----:B0-----:R-:W-:-:S04]  /*103c0*/  FMNMX.FTZ R134, R11, R12, !PT ;  /* 0x0000000c0b867209 */ /* 0x001fc80007810000 */
[----:B------:R-:W-:-:S03]  /*103d0*/  FMNMX.FTZ R134, R21, R134, !PT ;  /* 0x0000008615867209 */ /* 0x000fc60007810000 */
[----:B------:R-:W0:Y:S01]  /*103e0*/  MUFU.TANH R125, R125 ;  /* 0x0000007d007d7308 */ /* 0x000e220000002400 */
[----:B---3--:R-:W-:-:S03]  /*103f0*/  FMNMX.FTZ R133, R121, R133, !PT ;  /* 0x0000008579857209 */ /* 0x008fc60007810000 */
[----:B------:R-:W-:Y:S01]  /*10400*/  @!P0 IMAD R15, R15, 0x8, R16 ;  /* 0x000000080f0f8824 */ /* 0x000fe200078e0210 */
[----:B------:R-:W-:-:S03]  /*10410*/  FMNMX.FTZ R133, R124, R133, !PT ;  /* 0x000000857c857209 */ /* 0x000fc60007810000 */
[----:B------:R-:W2:Y:S01]  /*10420*/  MUFU.TANH R126, R126 ;  /* 0x0000007e007e7308 */ /* 0x000ea20000002400 */
[----:B-1----:R-:W-:Y:S01]  /*10430*/  FMNMX.FTZ R134, R122, R134, !PT ;  /* 0x000000867a867209 */ /* 0x002fe20007810000 */
[----:B------:R-:W-:-:S03]  /*10440*/  @!P0 VIADD R15, R15, 0x13240 ;  /* 0x000132400f0f8836 */ /* 0x000fc60000000000 */
[----:B------:R-:W-:Y:S02]  /*10450*/  FMNMX.FTZ R134, R123, R134, !PT ;  /* 0x000000867b867209 */ /* 0x000fe40007810000 */
[----:B------:R-:W-:Y:S01]  /*10460*/  @!P0 PRMT R15, RZ, 0x654, R15 ;  /* 0x00000654ff0f8816 */ /* 0x000fe2000000000f */
[----:B------:R-:W1:Y:S01]  /*10470*/  MUFU.TANH R129, R129 ;  /* 0x0000008100817308 */ /* 0x000e620000002400 */
[----:B0-----:R-:W-:-:S04]  /*10480*/  FMNMX.FTZ R133, R125, R133, !PT ;  /* 0x000000857d857209 */ /* 0x001fc80007810000 */
[----:B------:R-:W-:-:S03]  /*10490*/  FMNMX.FTZ R133, R128, R133, !PT ;  /* 0x0000008580857209 */ /* 0x000fc60007810000 */
[----:B------:R-:W0:Y:S01]  /*104a0*/  MUFU.TANH R130, R130 ;  /* 0x0000008200827308 */ /* 0x000e220000002400 */
[----:B--2---:R-:W-:Y:S01]  /*104b0*/  FMNMX.FTZ R56, R126, R134, !PT ;  /* 0x000000867e387209 */ /* 0x004fe20007810000 */
[----:B------:R-:W-:-:S03]  /*104c0*/  FMUL.FTZ R134, R2, R57 ;  /* 0x0000003902867220 */ /* 0x000fc60000410000 */
[----:B------:R-:W-:-:S03]  /*104d0*/  FMNMX.FTZ R56, R127, R56, !PT ;  /* 0x000000387f387209 */ /* 0x000fc60007810000 */
[----:B------:R-:W2:Y:S01]  /*104e0*/  MUFU.TANH R110, R110 ;  /* 0x0000006e006e7308 */ /* 0x000ea20000002400 */
[----:B-1----:R-:W-:-:S04]  /*104f0*/  FMNMX.FTZ R133, R129, R133, !PT ;  /* 0x0000008581857209 */ /* 0x002fc80007810000 */
[----:B------:R-:W-:Y:S01]  /*10500*/  FMNMX.FTZ R57, R104, R133, !PT ;  /* 0x0000008568397209 */ /* 0x000fe20007810000 */
[----:B------:R-:W-:Y:S02]  /*10510*/  WARPGROUP.DEPBAR.LE gsb0, 0x0 ;  /* 0x00008000000079c5 */ /* 0x000fe40000010000 */
[----:B------:R-:W1:Y:S01]  /*10520*/  MUFU.TANH R112, R112 ;  /* 0x0000007000707308 */ /* 0x000e620000002400 */
[----:B0-----:R-:W-:Y:S01]  /*10530*/  FMNMX.FTZ R56, R130, R56, !PT ;  /* 0x0000003882387209 */ /* 0x001fe20007810000 */
[----:B------:R-:W-:Y:S01]  /*10540*/  WARPGROUP.ARRIVE ;  /* 0x00000000000079c5 */ /* 0x000fe20000000000 */
[----:B------:R-:W-:Y:S02]  /*10550*/  FMNMX.FTZ R57, R105, R57, !PT ;  /* 0x0000003969397209 */ /* 0x000fe40007810000 */
[----:B------:R-:W-:Y:S02]  /*10560*/  FMNMX.FTZ R56, R131, R56, !PT ;  /* 0x0000003883387209 */ /* 0x000fe40007810000 */
[----:B------:R-:W-:Y:S01]  /*10570*/  FMNMX.FTZ R57, R108, R57, !PT ;  /* 0x000000396c397209 */ /* 0x000fe20007810000 */
[----:B------:R-:W0:Y:S01]  /*10580*/  MUFU.TANH R111, R111 ;  /* 0x0000006f006f7308 */ /* 0x000e220000002400 */
[----:B------:R-:W-:Y:S01]  /*10590*/  FMNMX.FTZ R56, R106, R56, !PT ;  /* 0x000000386a387209 */ /* 0x000fe20007810000 */
[----:B------:R-:W-:Y:S01]  /*105a0*/  QGMMA.64x64x32.F32.E4M3.E4M3 R24, R144, gdesc[UR4], R24, gsb0 ;  /* 0x00e0000490187df3 */ /* 0x000fe20008000818 */
[----:B------:R-:W-:-:S02]  /*105b0*/  FMNMX.FTZ R57, R109, R57, !PT ;  /* 0x000000396d397209 */ /* 0x000fc40007810000 */
[----:B------:R-:W-:-:S03]  /*105c0*/  FMNMX.FTZ R56, R107, R56, !PT ;  /* 0x000000386b387209 */ /* 0x000fc60007810000 */
[----:B------:R-:W3:Y:S01]  /*105d0*/  MUFU.TANH R113, R113 ;  /* 0x0000007100717308 */ /* 0x000ee20000002400 */
[----:B--2---:R-:W-:Y:S02]  /*105e0*/  FMNMX.FTZ R56, R110, R56, !PT ;  /* 0x000000386e387209 */ /* 0x004fe40007810000 */
[----:B-1----:R-:W-:-:S05]  /*105f0*/  FMNMX.FTZ R57, R112, R57, !PT ;  /* 0x0000003970397209 */ /* 0x002fca0007810000 */
[----:B------:R-:W1:Y:S01]  /*10600*/  MUFU.TANH R114, R114 ;  /* 0x0000007200727308 */ /* 0x000e620000002400 */
[----:B0-----:R-:W-:-:S07]  /*10610*/  FMNMX.FTZ R56, R111, R56, !PT ;  /* 0x000000386f387209 */ /* 0x001fce0007810000 */
[----:B------:R-:W0:Y:S01]  /*10620*/  MUFU.TANH R116, R116 ;  /* 0x0000007400747308 */ /* 0x000e220000002400 */
[----:B---3--:R-:W-:-:S07]  /*10630*/  FMNMX.FTZ R57, R113, R57, !PT ;  /* 0x0000003971397209 */ /* 0x008fce0007810000 */
        /* <DEDUP_REMOVED lines=13> */
[----:B-1----:R-:W-:Y:S01]  /*10710*/  FMNMX.FTZ R56, R119, R56, !PT ;  /* 0x0000003877387209 */ /* 0x002fe20007810000 */
[----:B------:R-:W-:Y:S02]  /*10720*/  WARPGROUP.DEPBAR.LE gsb0, 0x0 ;  /* 0x00008000000079c5 */ /* 0x000fe40000010000 */
[----:B------:R-:W-:Y:S01]  /*10730*/  FMUL.FTZ R144, R2, R60 ;  /* 0x0000003c02907220 */ /* 0x000fe20000410000 */
[----:B------:R-:W-:-:S03]  /*10740*/  WARPGROUP.ARRIVE ;  /* 0x00000000000079c5 */ /* 0x000fc60000000000 */
        /* <DEDUP_REMOVED lines=58> */
[----:B------:R2:W3:Y:S01]  /*10af0*/  MUFU.TANH R133, R134 ;  /* 0x0000008600857308 */ /* 0x0004e20000002400 */
[----:B-1----:R-:W-:-:S07]  /*10b00*/  FMNMX.FTZ R56, R86, R56, !PT ;  /* 0x0000003856387209 */ /* 0x002fce0007810000 */
[----:B------:R-:W1:Y:S01]  /*10b10*/  MUFU.TANH R87, R87 ;  /* 0x0000005700577308 */ /* 0x000e620000002400 */
[----:B--2---:R-:W-:Y:S01]  /*10b20*/  FMUL.FTZ R134, R2, R58 ;  /* 0x0000003a02867220 */ /* 0x004fe20000410000 */
[----:B0-----:R-:W-:-:S06]  /*10b30*/  FMNMX.FTZ R57, R132, R57, !PT ;  /* 0x0000003984397209 */ /* 0x001fcc0007810000 */
        /* <DEDUP_REMOVED lines=28> */
[----:B------:R-:W-:-:S05]  /*10d00*/  IMAD.MOV.U32 R57, RZ, RZ, -0x3ffffff0 ;  /* 0xc0000010ff397424 */ /* 0x000fca00078e00ff */
[----:B------:R-:W-:Y:S02]  /*10d10*/  R2UR UR7, R57 ;  /* 0x00000000390772ca */ /* 0x000fe400000e0000 */
[----:B0-----:R-:W-:Y:S02]  /*10d20*/  FMNMX.FTZ R59, R70, R56, !PT ;  /* 0x00000038463b7209 */ /* 0x001fe40007810000 */
[----:B------:R-:W0:Y:S02]  /*10d30*/  SHFL.BFLY PT, R56, R58, 0x2, 0x1f ;  /* 0x0c401f003a387f89 */ /* 0x000e2400000e0000 */
[----:B--2---:R-:W-:-:S05]  /*10d40*/  FMNMX.FTZ R59, R71, R59, !PT ;  /* 0x0000003b473b7209 */ /* 0x004fca0007810000 */
[----:B------:R-:W1:Y:S01]  /*10d50*/  SHFL.BFLY PT, R60, R59, 0x2, 0x1f ;  /* 0x0c401f003b3c7f89 */ /* 0x000e6200000e0000 */
[----:B0-----:R-:W-:Y:S02]  /*10d60*/  FMNMX.FTZ R58, R58, R56, !PT ;  /* 0x000000383a3a7209 */ /* 0x001fe40007810000 */
[----:B------:R-:W-:-:S03]  /*10d70*/  IADD3 R56, R8, 0x180, RZ ;  /* 0x0000018008387810 */ /* 0x000fc60007ffe0ff */
[----:B------:R-:W0:Y:S01]  /*10d80*/  SHFL.BFLY PT, R57, R58, 0x1, 0x1f ;  /* 0x0c201f003a397f89 */ /* 0x000e2200000e0000 */
[----:B------:R-:W-:Y:S02]  /*10d90*/  R2UR UR6, R56 ;  /* 0x00000000380672ca */ /* 0x000fe400000e0000 */
[----:B-1----:R-:W-:Y:S01]  /*10da0*/  FMNMX.FTZ R60, R59, R60, !PT ;  /* 0x0000003c3b3c7209 */ /* 0x002fe20007810000 */
[----:B------:R-:W-:-:S04]  /*10db0*/  IMAD.U32 R59, RZ, RZ, UR4 ;  /* 0x00000004ff3b7e24 */ /* 0x000fc8000f8e00ff */
[----:B------:R-:W1:Y:S06]  /*10dc0*/  SHFL.BFLY PT, R56, R60, 0x1, 0x1f ;  /* 0x0c201f003c387f89 */ /* 0x000e6c00000e0000 */
[----:B------:R-:W-:Y:S01]  /*10dd0*/  QGMMA.64x64x32.F32.E4M3.E4M3 R24, R140, gdesc[UR4], R24, gsb0 ;  /* 0x00e000048c187df3 */ /* 0x000fe20008000818 */
[----:B0-----:R-:W-:Y:S01]  /*10de0*/  FMNMX.FTZ R58, R58, R57, !PT ;  /* 0x000000393a3a7209 */ /* 0x001fe20007810000 */
[----:B------:R-:W-:-:S04]  /*10df0*/  IMAD.MOV.U32 R57, RZ, RZ, -0x3ffffff0 ;  /* 0xc0000010ff397424 */ /* 0x000fc800078e00ff */
[----:B------:R-:W-:Y:S01]  /*10e00*/  FADD.FTZ R3, -R58, R3 ;  /* 0x000000033a037221 */ /* 0x000fe20000010100 */
[----:B------:R-:W-:-:S03]  /*10e10*/  R2UR UR7, R57 ;  /* 0x00000000390772ca */ /* 0x000fc600000e0000 */
[----:B------:R-:W-:Y:S01]  /*10e20*/  FMUL.FTZ R3, R3, R59 ;  /* 0x0000003b03037220 */ /* 0x000fe20000410000 */
[----:B-1----:R-:W-:Y:S01]  /*10e30*/  FMNMX.FTZ R60, R60, R56, !PT ;  /* 0x000000383c3c7209 */ /* 0x002fe20007810000 */
[----:B------:R-:W-:-:S04]  /*10e40*/  VIADD R56, R8, 0x200 ;  /* 0x0000020008387836 */ /* 0x000fc80000000000 */
[----:B------:R-:W-:Y:S01]  /*10e50*/  MUFU.EX2 R3, R3 ;  /* 0x0000000300037308 */ /* 0x000fe20000000800 */
[----:B------:R-:W-:-:S01]  /*10e60*/  FADD.FTZ R8, -R60, R12 ;  /* 0x0000000c3c087221 */ /* 0x000fc20000010100 */
[-C--:B------:R-:W-:Y:S01]  /*10e70*/  FFMA.FTZ R12, R58, R59.reuse, -8 ;  /* 0xc10000003a0c7423 */ /* 0x080fe2000001003b */
[----:B------:R-:W-:Y:S02]  /*10e80*/  R2UR UR6, R56 ;  /* 0x00000000380672ca */ /* 0x000fe400000e0000 */
[-C--:B------:R-:W-:Y:S01]  /*10e90*/  FMUL.FTZ R8, R8, R59.reuse ;  /* 0x0000003b08087220 */ /* 0x080fe20000410000 */
        /* <DEDUP_REMOVED lines=42> */
[----:B------:R-:W1:Y:S01]  /*11140*/  MUFU.EX2 R10, R10 ;  /* 0x0000000a000a7308 */ /* 0x000e620000000800 */
[----:B0-----:R-:W-:-:S01]  /*11150*/  FFMA.FTZ R20, R3, R20, R9 ;  /* 0x0000001403147223 */ /* 0x001fc20000010009 */
[----:B------:R-:W-:-:S02]  /*11160*/  WARPGROUP.DEPBAR.LE gsb0, 0x0 ;  /* 0x00008000000079c5 */ /* 0x000fc40000010000 */
[----:B------:R-:W-:-:S04]  /*11170*/  FFMA.FTZ R140, R60, R59, -8 ;  /* 0xc10000003c8c7423 */ /* 0x000fc8000001003b */
[----:B------:R-:W0:Y:S01]  /*11180*/  MUFU.EX2 R56, R56 ;  /* 0x0000003800387308 */ /* 0x000e220000000800 */
[----:B------:R-:W-:Y:S01]  /*11190*/  WARPGROUP.ARRIVE ;  /* 0x00000000000079c5 */ /* 0x000fe20000000000 */
[-CC-:B------:R-:W-:Y:S01]  /*111a0*/  FFMA.FTZ R11, R11, R59.reuse, -R140.reuse ;  /* 0x0000003b0b0b7223 */ /* 0x180fe2000001088c */
[----:B------:R-:W-:-:S01]  /*111b0*/  FFMA.FTZ R21, R21, R59, -R140 ;  /* 0x0000003b15157223 */ /* 0x000fc2000001088c */
[-CC-:B------:R-:W-:Y:S01]  /*111c0*/  FFMA.FTZ R69, R122, R59.reuse, -R140.reuse ;  /* 0x0000003b7a457223 */ /* 0x180fe2000001088c */
[----:B------:R-:W-:-:S01]  /*111d0*/  FFMA.FTZ R122, R123, R59, -R140 ;  /* 0x0000003b7b7a7223 */ /* 0x000fc2000001088c */
[-CC-:B------:R-:W-:Y:S02]  /*111e0*/  FFMA.FTZ R123, R126, R59.reuse, -R140.reuse ;  /* 0x0000003b7e7b7223 */ /* 0x180fe4000001088c */
[----:B------:R-:W2:Y:S01]  /*111f0*/  MUFU.EX2 R57, R57 ;  /* 0x0000003900397308 */ /* 0x000ea20000000800 */
[----:B------:R-:W-:-:S01]  /*11200*/  FFMA.FTZ R126, R127, R59, -R140 ;  /* 0x0000003b7f7e7223 */ /* 0x000fc2000001088c */
[----:B------:R-:W-:Y:S01]  /*11210*/  FFMA.FTZ R127, R130, R59, -R140 ;  /* 0x0000003b827f7223 */ /* 0x000fe2000001088c */
[----:B-1----:R-:W-:-:S01]  /*11220*/  FADD.FTZ R20, R10, R20 ;  /* 0x000000140a147221 */ /* 0x002fc20000010000 */
        /* <DEDUP_REMOVED lines=21> */
[----:B-1----:R-:W-:-:S01]  /*11380*/  FFMA.FTZ R0, R8, R0, R11 ;  /* 0x0000000008007223 */ /* 0x002fc2000001000b */
[-CC-:B------:R-:W-:Y:S01]  /*11390*/  FFMA.FTZ R103, R103, R59.reuse, -R140.reuse ;  /* 0x0000003b67677223 */ /* 0x180fe2000001088c */
[----:B------:R-:W-:-:S01]  /*113a0*/  FFMA.FTZ R74, R74, R59, -R140 ;  /* 0x0000003b4a4a7223 */ /* 0x000fc2000001088c */
[-CC-:B------:R-:W-:Y:S01]  /*113b0*/  FFMA.FTZ R75, R75, R59.reuse, -R140.reuse ;  /* 0x0000003b4b4b7223 */ /* 0x180fe2000001088c */
[----:B------:R-:W-:-:S01]  /*113c0*/  FFMA.FTZ R78, R78, R59, -R140 ;  /* 0x0000003b4e4e7223 */ /* 0x000fc2000001088c */
[----:B------:R-:W-:Y:S01]  /*113d0*/  FFMA.FTZ R79, R79, R59, -R140 ;  /* 0x0000003b4f4f7223 */ /* 0x000fe2000001088c */
[----:B------:R-:W-:Y:S01]  /*113e0*/  QGMMA.64x64x32.F32.E4M3.E4M3 R24, R136, gdesc[UR4], R24, gsb0 ;  /* 0x00e0000488187df3 */ /* 0x000fe20008000818 */
        /* <DEDUP_REMOVED lines=32> */
[----:B------:R-:W-:Y:S02]  /*115f0*/  WARPGROUP.DEPBAR.LE gsb0, 0x0 ;  /* 0x00008000000079c5 */ /* 0x000fe40000010000 */
[----:B------:R0:W-:Y:S04]  /*11600*/  @!P0 SYNCS.ARRIVE.TRANS64.RED.A1T0 RZ, [R15+URZ], RZ ;  /* 0x000000ff0fff89a7 */ /* 0x0001e8000810043f */
        /* <DEDUP_REMOVED lines=126> */
[----:B--2---:R-:W-:-:S03]  /*11df0*/  FADD.FTZ R20, R12, R20 ;  /* 0x000000140c147221 */ /* 0x004fc60000010000 */
[----:B-1----:R-:W-:Y:S01]  /*11e00*/  FADD.FTZ R0, R71, R0 ;  /* 0x0000000047007221 */ /* 0x002fe20000010000 */
[----:B0-----:R-:W-:Y:S06]  /*11e10*/  @!P1 BRA `(.L_x_1922) ;  /* 0x0000000000049947 */ /* 0x001fec0003800000 */
[----:B------:R-:W-:Y:S01]  /*11e20*/  BPT.TRAP 0x1 ;  /* 0x000000040000795c */ /* 0x000fe20000300000 */
.L_x_1922:
[----:B------:R-:W2:Y:S01]  /*11e30*/  LDL R15, [R1+0x1c] ;  /* 0x00001c00010f7983 */ /* 0x000ea20000100800 */
[----:B------:R-:W-:Y:S01]  /*11e40*/  ISETP.GT.AND P0, PT, R13, RZ, PT ;  /* 0x000000ff0d00720c */ /* 0x000fe20003f04270 */
[----:B------:R-:W-:Y:S01]  /*11e50*/  VIADD R14, R14, 0x13260 ;  /* 0x000132600e0e7836 */ /* 0x000fe20000000000 */
        /* <DEDUP_REMOVED lines=76> */
[----:B------:R-:W-:Y:S02]  /*12320*/  MOV R3, R58 ;  /* 0x0000003a00037202 */ /* 0x000fe40000000f00 */
[----:B--2---:R-:W-:-:S04]  /*12330*/  PRMT R14, R15, 0x654, R14 ;  /* 0x000006540f0e7816 */ /* 0x004fc8000000000e */
[----:B------:R1:W-:Y:S01]  /*12340*/  SYNCS.ARRIVE.TRANS64.RED.A1T0 RZ, [R14+URZ], RZ ;  /* 0x000000ff0eff79a7 */ /* 0x0003e2000810043f */
[----:B------:R-:W-:Y:S05]  /*12350*/  @P0 BRA `(.L_x_1923) ;  /* 0xffffffd000500947 */ /* 0x000fea000383ffff */
.L_x_1911:
[----:B------:R-:W-:Y:S05]  /*12360*/  BSYNC B0 ;  /* 0x0000000000007941 */ /* 0x000fea0003800000 */
.L_x_1910:
[----:B------:R-:W-:Y:S06]  /*12370*/  BAR.ARV 0x8, 0x1a0 ;  /* 0x0206800000007b1d */ /* 0x000fec0000002000 */
[----:B------:R-:W-:Y:S05]  /*12380*/  @!P1 BRA `(.L_x_1924) ;  /* 0x0000000000049947 */ /* 0x000fea0003800000 */
[----:B------:R-:W-:Y:S01]  /*12390*/  BPT.TRAP 0x1 ;  /* 0x000000040000795c */ /* 0x000fe20000300000 */
.L_x_1924:
[----:B------:R-:W-:Y:S01]  /*123a0*/  IMAD R11, R22, 0x8, R16 ;  /* 0x00000008160b7824 */ /* 0x000fe200078e0210 */
[----:B------:R-:W-:-:S04]  /*123b0*/  SHF.L.U32 R2, R157, 0x1f, RZ ;  /* 0x0000001f9d027819 */ /* 0x000fc800000006ff */
[----:B------:R2:W3:Y:S01]  /*123c0*/  SYNCS.PHASECHK.TRANS64.TRYWAIT P0, [R11+URZ+0x13250], R2 ;  /* 0x013250020b0075a7 */ /* 0x0004e2000800017f */
[----:B------:R-:W-:Y:S05]  /*123d0*/  @!P1 BRA `(.L_x_1925) ;  /* 0x0000000000049947 */ /* 0x000fea0003800000 */
[----:B------:R-:W-:Y:S01]  /*123e0*/  BPT.TRAP 0x1 ;  /* 0x000000040000795c */ /* 0x000fe20000300000 */
.L_x_1925:
[----:B------:R-:W-:Y:S04]  /*123f0*/  BSSY B0, `(.L_x_1926) ;  /* 0x0000004000007945 */ /* 0x000fe80003800000 */
[----:B---3--:R-:W-:Y:S05]  /*12400*/  @P0 BRA `(.L_x_1927) ;  /* 0x0000000000080947 */ /* 0x008fea0003800000 */
[----:B------:R-:W3:Y:S02]  /*12410*/  SYNCS.PHASECHK.TRANS64.TRYWAIT P0, [R11+URZ+0x13250], R2 ;  /* 0x013250020b0075a7 */ /* 0x000ee4000800017f */
[----:B---3--:R-:W-:Y:S05]  /*12420*/  @!P0 BRA `(.L_x_1928) ;  /* 0x0000008000e08947 */ /* 0x008fea0003800000 */
.L_x_1927:
[----:B------:R-:W-:Y:S05]  /*12430*/  BSYNC B0 ;  /* 0x0000000000007941 */ /* 0x000fea0003800000 */
.L_x_1926:
[----:B------:R-:W4:Y:S04]  /*12440*/  LDL R6, [R1+0x58] ;  /* 0x0000580001067983 */ /* 0x000f280000100800 */
[----:B------:R-:W5:Y:S01]  /*12450*/  LDL R7, [R1+0x40] ;  /* 0x0000400001077983 */ /* 0x000f620000100800 */
[----:B------:R-:W-:-:S03]  /*12460*/  ULDC.64 UR4, c[0x0][0x9a0] ;  /* 0x0002680000047ab9 */ /* 0x000fc60000000a00 */
[----:B------:R-:W5:Y:S01]  /*12470*/  LDL.LU R10, [R1+0x8] ;  /* 0x00000800010a7983 */ /* 0x000f620000300800 */
[----:B------:R-:W-:Y:S01]  /*12480*/  VIADD R16, R16, 0x1000 ;  /* 0x0000100010107836 */ /* 0x000fe20000000000 */
[----:B------:R-:W-:Y:S01]  /*12490*/  ISETP.NE.U32.AND P0, PT, RZ, UR4, PT ;  /* 0x00000004ff007c0c */ /* 0x000fe2000bf05070 */
[----:B------:R-:W-:-:S03]  /*124a0*/  WARPGROUP.ARRIVE ;  /* 0x00000000000079c5 */ /* 0x000fc60000000000 */
[----:B------:R-:W-:Y:S02]  /*124b0*/  SHF.R.U32.HI R16, RZ, 0x4, R16 ;  /* 0x00000004ff107819 */ /* 0x000fe40000011610 */
[----:B------:R-:W-:Y:S02]  /*124c0*/  ISETP.NE.AND.EX P0, PT, RZ, UR5, PT, P0 ;  /* 0x00000005ff007c0c */ /* 0x000fe4000bf05300 */
[----:B------:R-:W-:-:S04]  /*124d0*/  LOP3.LUT R16, R16, 0x3fff, RZ, 0xc0, !PT ;  /* 0x00003fff10107812 */ /* 0x000fc800078ec0ff */
[----:B------:R-:W-:-:S05]  /*124e0*/  LOP3.LUT R3, R16, 0x10000, RZ, 0xfc, !PT ;  /* 0x0001000010037812 */ /* 0x000fca00078efcff */
[----:B--23--:R-:W-:Y:S02]  /*124f0*/  IMAD R2, R22, 0x280, R3 ;  /* 0x0000028016027824 */ /* 0x00cfe400078e0203 */
[----:B------:R-:W-:Y:S01]  /*12500*/  IMAD.MOV.U32 R3, RZ, RZ, -0x3ffffff0 ;  /* 0xc0000010ff037424 */ /* 0x000fe200078e00ff */
[----:B------:R-:W4:Y:S02]  /*12510*/  @P0 LDC.64 R8, c[0x0][0x9c8] ;  /* 0x00027200ff080b82 */ /* 0x000f240000000a00 */
[----:B------:R-:W-:Y:S02]  /*12520*/  R2UR UR6, R2 ;  /* 0x00000000020672ca */ /* 0x000fe400000e0000 */
[----:B------:R-:W-:-:S04]  /*12530*/  R2UR UR7, R3 ;  /* 0x00000000030772ca */ /* 0x000fc800000e0000 */
[----:B------:R-:W2:Y:S09]  /*12540*/  @P0 LDC.64 R4, c[0x0][0x9d0] ;  /* 0x00027400ff040b82 */ /* 0x000eb20000000a00 */
[----:B------:R-:W-:Y:S03]  /*12550*/  QGMMA.64x64x32.F32.E4M3.E4M3 R24, R152, gdesc[UR4], R24, gsb0 ;  /* 0x00e0000498187df3 */ /* 0x000fe60008000818 */
[----:B------:R-:W-:-:S02]  /*12560*/  WARPGROUP.DEPBAR.LE gsb0, 0x0 ;  /* 0x00008000000079c5 */ /* 0x000fc40000010000 */
[----:B------:R-:W-:Y:S01]  /*12570*/  WARPGROUP.ARRIVE ;  /* 0x00000000000079c5 */ /* 0x000fe20000000000 */
[----:B----4-:R-:W-:-:S04]  /*12580*/  @P0 IMAD R6, R6, R8, RZ ;  /* 0x0000000806060224 */ /* 0x010fc800078e02ff */
[C---:B-----5:R-:W-:Y:S02]  /*12590*/  @P0 IMAD R3, R7.reuse, R9, R6 ;  /* 0x0000000907030224 */ /* 0x060fe400078e0206 */
[----:B------:R-:W-:Y:S01]  /*125a0*/  @P0 IMAD.WIDE.U32 R6, R7, R8, RZ ;  /* 0x0000000807060225 */ /* 0x000fe200078e00ff */
[----:B------:R-:W-:-:S03]  /*125b0*/  @P0 SHF.R.S32.HI R9, RZ, 0x1f, R10 ;  /* 0x0000001fff090819 */ /* 0x000fc6000001140a */
[----:B------:R-:W-:Y:S02]  /*125c0*/  @P0 IMAD.IADD R7, R7, 0x1, R3 ;  /* 0x0000000107070824 */ /* 0x000fe400078e0203 */
[----:B--2---:R-:W-:-:S04]  /*125d0*/  @P0 IMAD R8, R9, R4, RZ ;  /* 0x0000000409080224 */ /* 0x004fc800078e02ff */
[C---:B------:R-:W-:Y:S02]  /*125e0*/  @P0 IMAD R3, R10.reuse, R5, R8 ;  /* 0x000000050a030224 */ /* 0x040fe400078e0208 */
[----:B------:R-:W-:-:S04]  /*125f0*/  @P0 IMAD.WIDE.U32 R4, R10, R4, R6 ;  /* 0x000000040a040225 */ /* 0x000fc800078e0006 */
[----:B------:R-:W-:Y:S01]  /*12600*/  @P0 IMAD.IADD R3, R5, 0x1, R3 ;  /* 0x0000000105030824 */ /* 0x000fe200078e0203 */
[C---:B------:R-:W-:Y:S01]  /*12610*/  @P0 LEA R6, P2, R4.reuse, UR4, 0x2 ;  /* 0x0000000404060c11 */ /* 0x040fe2000f8410ff */
[----:B------:R-:W-:Y:S01]  /*12620*/  IMAD.MOV.U32 R8, RZ, RZ, 0x3f800000 ;  /* 0x3f800000ff087424 */ /* 0x000fe200078e00ff */
[----:B------:R-:W-:Y:S02]  /*12630*/  MOV R5, 0xc0000010 ;  /* 0xc000001000057802 */ /* 0x000fe40000000f00 */
[----:B------:R-:W-:Y:S01]  /*12640*/  @P0 LEA.HI.X R7, R4, UR5, R3, 0x2, P2 ;  /* 0x0000000504070c11 */ /* 0x000fe200090f1403 */
[----:B------:R-:W-:Y:S01]  /*12650*/  VIADD R4, R2, 0x80 ;  /* 0x0000008002047836 */ /* 0x000fe20000000000 */
[----:B------:R-:W-:-:S03]  /*12660*/  R2UR UR7, R5 ;  /* 0x00000000050772ca */ /* 0x000fc600000e0000 */
[----:B------:R2:W3:Y:S01]  /*12670*/  @P0 LDG.E R8, desc[UR40][R6.64] ;  /* 0x0000002806080981 */ /* 0x0004e2000c1e1900 */
[----:B------:R-:W-:Y:S01]  /*12680*/  R2UR UR6, R4 ;  /* 0x00000000040672ca */ /* 0x000fe200000e0000 */
[----:B------:R-:W-:Y:S02]  /*12690*/  VIADD R4, R2, 0x100 ;  /* 0x0000010002047836 */ /* 0x000fe40000000000 */
[----:B------:R-:W-:Y:S01]  /*126a0*/  IMAD.MOV.U32 R5, RZ, RZ, -0x3ffffff0 ;  /* 0xc0000010ff057424 */ /* 0x000fe200078e00ff */
[----:B------:R-:W-:Y:S04]  /*126b0*/  SHFL.BFLY PT, R3, R20, 0x2, 0x1f ;  /* 0x0c401f0014037f89 */ /* 0x000fe800000e0000 */
[----:B--2---:R-:W2:Y:S05]  /*126c0*/  SHFL.BFLY PT, R7, R0, 0x2, 0x1f ;  /* 0x0c401f0000077f89 */ /* 0x004eaa00000e0000 */
[----:B------:R-:W-:Y:S01]  /*126d0*/  QGMMA.64x64x32.F32.E4M3.E4M3 R24, R148, gdesc[UR4], R24, gsb0 ;  /* 0x00e0000494187df3 */ /* 0x000fe20008000818 */
[----:B------:R-:W-:Y:S01]  /*126e0*/  R2UR UR6, R4 ;  /* 0x00000000040672ca */ /* 0x000fe200000e0000 */
[----:B------:R-:W-:Y:S01]  /*126f0*/  VIADD R4, R2, 0x180 ;  /* 0x0000018002047836 */ /* 0x000fe20000000000 */
[----:B------:R-:W-:Y:S01]  /*12700*/  R2UR UR7, R5 ;  /* 0x00000000050772ca */ /* 0x000fe200000e0000 */
[----:B------:R-:W-:-:S02]  /*12710*/  IMAD.MOV.U32 R5, RZ, RZ, -0x3ffffff0 ;  /* 0xc0000010ff057424 */ /* 0x000fc400078e00ff */
[----:B------:R-:W-:Y:S02]  /*12720*/  VIADD R2, R2, 0x200 ;  /* 0x0000020002027836 */ /* 0x000fe40000000000 */
[----:B--2---:R-:W-:-:S01]  /*12730*/  FADD.FTZ R7, R7, R0 ;  /* 0x0000000007077221 */ /* 0x004fc20000010000 */
[----:B------:R-:W-:Y:S01]  /*12740*/  IMAD.MOV.U32 R0, RZ, RZ, -0x800000 ;  /* 0xff800000ff007424 */ /* 0x000fe200078e00ff */
[----:B------:R-:W-:Y:S02]  /*12750*/  WARPGROUP.DEPBAR.LE gsb0, 0x0 ;  /* 0x00008000000079c5 */ /* 0x000fe40000010000 */
[----:B------:R-:W-:-:S06]  /*12760*/  WARPGROUP.ARRIVE ;  /* 0x00000000000079c5 */ /* 0x000fcc0000000000 */
[----:B------:R-:W-:Y:S01]  /*12770*/  QGMMA.64x64x32.F32.E4M3.E4M3 R24, R144, gdesc[UR4], R24, gsb0 ;  /* 0x00e0000490187df3 */ /* 0x000fe20008000818 */
[----:B------:R-:W-:Y:S01]  /*12780*/  R2UR UR6, R4 ;  /* 0x00000000040672ca */ /* 0x000fe200000e0000 */
[----:B------:R-:W-:Y:S01]  /*12790*/  FADD.FTZ R4, R3, R20 ;  /* 0x0000001403047221 */ /* 0x000fe20000010000 */
[----:B------:R-:W-:Y:S01]  /*127a0*/  R2UR UR7, R5 ;  /* 0x00000000050772ca */ /* 0x000fe200000e0000 */
[----:B------:R-:W-:-:S03]  /*127b0*/  IMAD.MOV.U32 R3, RZ, RZ, -0x3ffffff0 ;  /* 0xc0000010ff037424 */ /* 0x000fc600078e00ff */
[----:B------:R-:W2:Y:S02]  /*127c0*/  SHFL.BFLY PT, R5, R4, 0x1, 0x1f ;  /* 0x0c201f0004057f89 */ /* 0x000ea400000e0000 */
[----:B--2---:R-:W-:-:S04]  /*127d0*/  FADD.FTZ R9, R4, R5 ;  /* 0x0000000504097221 */ /* 0x004fc80000010000 */
[C---:B------:R-:W-:Y:S01]  /*127e0*/  FMUL.FTZ R12, R9.reuse, 0.00390625 ;  /* 0x3b800000090c7820 */ /* 0x040fe20000410000 */
[----:B------:R-:W-:-:S04]  /*127f0*/  FSETP.NE.FTZ.AND P0, PT, R9, RZ, PT ;  /* 0x000000ff0900720b */ /* 0x000fc80003f15000 */
[----:B------:R-:W-:-:S13]  /*12800*/  FSETP.NE.FTZ.AND P2, PT, R12, RZ, PT ;  /* 0x000000ff0c00720b */ /* 0x000fda0003f55000 */
[----:B------:R-:W2:Y:S01]  /*12810*/  @P2 MUFU.LG2 R4, R12 ;  /* 0x0000000c00042308 */ /* 0x000ea20000000c00 */
[----:B------:R-:W-:Y:S01]  /*12820*/  @P2 FMUL.FTZ R5, R59, 0.69314718246459960938 ;  /* 0x3f3172183b052820 */ /* 0x000fe20000410000 */
[----:B--2---:R-:W-:-:S04]  /*12830*/  @P2 FMUL.FTZ R4, R4, 0.69314718246459960938 ;  /* 0x3f31721804042820 */ /* 0x004fc80000410000 */
[----:B------:R-:W-:Y:S01]  /*12840*/  @P2 FFMA.FTZ R0, R5, R58, R4 ;  /* 0x0000003a05002223 */ /* 0x000fe20000010004 */
[----:B------:R-:W-:Y:S02]  /*12850*/  WARPGROUP.DEPBAR.LE gsb0, 0x0 ;  /* 0x00008000000079c5 */ /* 0x000fe40000010000 */
[----:B------:R-:W-:-:S06]  /*12860*/  WARPGROUP.ARRIVE ;  /* 0x00000000000079c5 */ /* 0x000fcc0000000000 */
[----:B------:R-:W-:Y:S01]  /*12870*/  QGMMA.64x64x32.F32.E4M3.E4M3 R24, R140, gdesc[UR4], R24, gsb0 ;  /* 0x00e000048c187df3 */ /* 0x000fe20008000818 */
[----:B------:R-:W-:Y:S02]  /*12880*/  R2UR UR6, R2 ;  /* 0x00000000020672ca */ /* 0x000fe400000e0000 */
[----:B------:R-:W-:Y:S01]  /*12890*/  R2UR UR7, R3 ;  /* 0x00000000030772ca */ /* 0x000fe200000e0000 */
[----:B------:R-:W2:Y:S01]  /*128a0*/  SHFL.BFLY PT, R2, R7, 0x1, 0x1f ;  /* 0x0c201f0007027f89 */ /* 0x000ea200000e0000 */
[----:B------:R-:W-:-:S06]  /*128b0*/  IMAD.MOV.U32 R3, RZ, RZ, RZ ;  /* 0x000000ffff037224 */ /* 0x000fcc00078e00ff */
[----:B------:R-:W-:Y:S01]  /*128c0*/  @P0 MUFU.RCP R3, R9 ;  /* 0x0000000900030308 */ /* 0x000fe20000001000 */
[----:B--2---:R-:W-:-:S01]  /*128d0*/  FADD.FTZ R10, R7, R2 ;  /* 0x00000002070a7221 */ /* 0x004fc20000010000 */
[----:B------:R-:W-:Y:S01]  /*128e0*/  IMAD.MOV.U32 R7, RZ, RZ, RZ ;  /* 0x000000ffff077224 */ /* 0x000fe200078e00ff */
[----:B------:R-:W-:Y:S02]  /*128f0*/  MOV R2, 0xff800000 ;  /* 0xff80000000027802 */ /* 0x000fe40000000f00 */
[C---:B------:R-:W-:Y:S01]  /*12900*/  FMUL.FTZ R6, R10.reuse, 0.00390625 ;  /* 0x3b8000000a067820 */ /* 0x040fe20000410000 */
[----:B------:R-:W-:-:S04]  /*12910*/  FSETP.NE.FTZ.AND P0, PT, R10, RZ, PT ;  /* 0x000000ff0a00720b */ /* 0x000fc80003f15000 */
[----:B------:R-:W-:-:S09]  /*12920*/  FSETP.NE.FTZ.AND P3, PT, R6, RZ, PT ;  /* 0x000000ff0600720b */ /* 0x000fd20003f75000 */
[----:B------:R-:W-:Y:S04]  /*12930*/  @P0 MUFU.RCP R7, R10 ;  /* 0x0000000a00070308 */ /* 0x000fe80000001000 */
[----:B01----:R-:W-:-:S04]  /*12940*/  @P3 FMUL.FTZ R14, R59, 0.69314718246459960938 ;  /* 0x3f3172183b0e3820 */ /* 0x003fc80000410000 */
[----:B------:R-:W0:Y:S02]  /*12950*/  @P3 MUFU.LG2 R6, R6 ;  /* 0x0000000600063308 */ /* 0x000e240000000c00 */
[----:B0-----:R-:W-:-:S04]  /*12960*/  @P3 FMUL.FTZ R9, R6, 0.69314718246459960938 ;  /* 0x3f31721806093820 */ /* 0x001fc80000410000 */
[----:B------:R-:W-:Y:S01]  /*12970*/  @P3 FFMA.FTZ R2, R14, R60, R9 ;  /* 0x0000003c0e023223 */ /* 0x000fe20000010009 */
[----:B------:R-:W-:Y:S02]  /*12980*/  WARPGROUP.DEPBAR.LE gsb0, 0x0 ;  /* 0x00008000000079c5 */ /* 0x000fe40000010000 */
[----:B------:R-:W-:-:S06]  /*12990*/  WARPGROUP.ARRIVE ;  /* 0x00000000000079c5 */ /* 0x000fcc0000000000 */
[----:B------:R-:W-:Y:S01]  /*129a0*/  QGMMA.64x64x32.F32.E4M3.E4M3 R24, R136, gdesc[UR4], R24, gsb0 ;  /* 0x00e0000488187df3 */ /* 0x000fe20008000818 */
[-C--:B---3--:R-:W-:Y:S01]  /*129b0*/  FMUL.FTZ R5, R3, R8.reuse ;  /* 0x0000000803057220 */ /* 0x088fe20000410000 */
[----:B------:R-:W-:Y:S01]  /*129c0*/  FMUL.FTZ R16, R7, R8 ;  /* 0x0000000807107220 */ /* 0x000fe20000410000 */
[----:B------:R-:W-:Y:S02]  /*129d0*/  WARPGROUP.DEPBAR.LE gsb0, 0x0 ;  /* 0x00008000000079c5 */ /* 0x000fe40000010000 */
[----:B------:R-:W-:Y:S05]  /*129e0*/  @!P1 BRA `(.L_x_1929) ;  /* 0x0000000000049947 */ /* 0x000fea0003800000 */
[----:B------:R-:W-:Y:S01]  /*129f0*/  BPT.TRAP 0x1 ;  /* 0x000000040000795c */ /* 0x000fe20000300000 */
.L_x_1929:
        /* <DEDUP_REMOVED lines=42> */
[----:B0-----:R-:W-:Y:S01]  /*12ca0*/  SEL R4, RZ, 0x1, P0 ;  /* 0x00000001ff047807 */ /* 0x001fe20000000000 */
[----:B------:R-:W-:-:S03]  /*12cb0*/  FMUL.FTZ R3, R53, R5 ;  /* 0x0000000535037220 */ /* 0x000fc60000410000 */
[----:B------:R-:W-:-:S07]  /*12cc0*/  LOP3.LUT R157, R157, R4, RZ, 0x3c, !PT ;  /* 0x000000049d9d7212 */ /* 0x000fce00078e3cff */
.L_x_1863:
[----:B------:R-:W0:Y:S08]  /*12cd0*/  S2UR UR4, SR_CgaCtaId ;  /* 0x00000000000479c3 */ /* 0x000e300000008800 */
[----:B------:R-:W-:Y:S01]  /*12ce0*/  BAR.SYNC.DEFER_BLOCKING 0x5, 0x200 ;  /* 0x0148000000007b1d */ /* 0x000fe20000010000 */
[----:B------:R-:W-:-:S05]  /*12cf0*/  MOV R16, 0x400 ;  /* 0x0000040000107802 */ /* 0x000fca0000000f00 */
[----:B------:R-:W-:Y:S01]  /*12d00*/  BSSY B0, `(.L_x_1930) ;  /* 0x00001c8000007945 */ /* 0x000fe20003800000 */
[----:B0-----:R-:W-:-:S05]  /*12d10*/  IMAD.U32 R4, RZ, RZ, UR4 ;  /* 0x00000004ff047e24 */ /* 0x001fca000f8e00ff */
[----:B------:R-:W-:Y:S01]  /*12d20*/  LEA R16, R4, R16, 0x18 ;  /* 0x0000001004107211 */ /* 0x000fe200078ec0ff */
[----:B------:R-:W-:Y:S04]  /*12d30*/  STL [R1+0x1c], R4 ;  /* 0x00001c0401007387 */ /* 0x000fe80000100800 */
[----:B------:R-:W0:Y:S04]  /*12d40*/  LDS.128 R44, [R16+0x132d0] ;  /* 0x0132d000102c7984 */ /* 0x000e280000000c00 */
[----:B0-----:R0:W-:Y:S04]  /*12d50*/  STL.64 [R1], R44 ;  /* 0x0000002c01007387 */ /* 0x0011e80000100a00 */
[----:B------:R0:W-:Y:S01]  /*12d60*/  STL.64 [R1+0x8], R46 ;  /* 0x0000082e01007387 */ /* 0x0001e20000100a00 */
[----:B------:R-:W-:Y:S06]  /*12d70*/  BAR.ARV 0x4, 0x200 ;  /* 0x0108000000007b1d */ /* 0x000fec0000002000 */
[----:B------:R-:W-:Y:S05]  /*12d80*/  @P1 BRA `(.L_x_1931) ;  /* 0x0000001000a01947 */ /* 0x000fea0003800000 */
[----:B------:R-:W2:Y:S01]  /*12d90*/  S2R R34, SR_TID.X ;  /* 0x0000000000227919 */ /* 0x000ea20000002100 */
[----:B------:R-:W-:Y:S01]  /*12da0*/  ULDC.64 UR4, c[0x4][0x38] ;  /* 0x01000e0000047ab9 */ /* 0x000fe20000000a00 */
[----:B------:R-:W3:Y:S04]  /*12db0*/  LDL R38, [R1+0x68] ;  /* 0x0000680001267983 */ /* 0x000ee80000100800 */
[----:B0-----:R-:W4:Y:S04]  /*12dc0*/  LDL.LU R45, [R1+0x4c] ;  /* 0x00004c00012d7983 */ /* 0x001f280000300800 */
        /* <DEDUP_REMOVED lines=11> */
[----:B-----5:R2:W4:Y:S01]  /*12e80*/  LDG.E.CONSTANT R28, desc[UR40][R4.64] ;  /* 0x00000028041c7981 */ /* 0x020522000c1e9900 */
[----:B------:R-:W-:Y:S02]  /*12e90*/  F2FP.BF16.F32.PACK_AB R56, R29, R56 ;  /* 0x000000381d38723e */ /* 0x000fe400000010ff */
[----:B------:R-:W-:Y:S02]  /*12ea0*/  F2FP.BF16.F32.PACK_AB R33, R33, R58 ;  /* 0x0000003a2121723e */ /* 0x000fe400000010ff */
[----:B------:R-:W-:Y:S02]  /*12eb0*/  F2FP.BF16.F32.PACK_AB R14, R11, R14 ;  /* 0x0000000e0b0e723e */ /* 0x000fe400000010ff */
[----:B------:R-:W-:Y:S02]  /*12ec0*/  F2FP.BF16.F32.PACK_AB R7, R7, R10 ;  /* 0x0000000a0707723e */ /* 0x000fe400000010ff */
[----:B------:R-:W-:Y:S02]  /*12ed0*/  F2FP.BF16.F32.PACK_AB R26, R25, R26 ;  /* 0x0000001a191a723e */ /* 0x000fe400000010ff */
[----:B--2---:R-:W-:-:S02]  /*12ee0*/  LOP3.LUT P0, R4, R34, 0x3, RZ, 0xc0, !PT ;  /* 0x0000000322047812 */ /* 0x004fc4000780c0ff */
[----:B------:R-:W-:Y:S02]  /*12ef0*/  F2FP.BF16.F32.PACK_AB R37, R37, R40 ;  /* 0x000000282525723e */ /* 0x000fe400000010ff */
[----:B------:R-:W-:Y:S02]  /*12f00*/  ISETP.EQ.OR P0, PT, R4, 0x3, !P0 ;  /* 0x000000030400780c */ /* 0x000fe40004702670 */
[----:B------:R-:W-:Y:S02]  /*12f10*/  F2FP.BF16.F32.PACK_AB R36, R31, R36 ;  /* 0x000000241f24723e */ /* 0x000fe400000010ff */
[----:B------:R-:W-:Y:S02]  /*12f20*/  SEL R29, R21, R20, P0 ;  /* 0x00000014151d7207 */ /* 0x000fe40000000000 */
[----:B------:R-:W-:Y:S02]  /*12f30*/  SEL R30, R20, R21, P0 ;  /* 0x00000015141e7207 */ /* 0x000fe40000000000 */
[----:B------:R-:W-:-:S02]  /*12f40*/  MOV R20, R16 ;  /* 0x0000001000147202 */ /* 0x000fc40000000f00 */
[----:B0-----:R-:W-:Y:S02]  /*12f50*/  MOV R21, R35 ;  /* 0x0000002300157202 */ /* 0x001fe40000000f00 */
[----:B------:R-:W-:Y:S02]  /*12f60*/  F2FP.BF16.F32.PACK_AB R59, R59, R62 ;  /* 0x0000003e3b3b723e */ /* 0x000fe400000010ff */
[----:B------:R-:W-:Y:S02]  /*12f70*/  F2FP.BF16.F32.PACK_AB R60, R57, R60 ;  /* 0x0000003c393c723e */ /* 0x000fe400000010ff */
[----:B------:R-:W-:Y:S02]  /*12f80*/  F2FP.BF16.F32.PACK_AB R15, R15, R24 ;  /* 0x000000180f0f723e */ /* 0x000fe400000010ff */
[----:B------:R-:W-:Y:S02]  /*12f90*/  SEL R25, R33, R56, P0 ;  /* 0x0000003821197207 */ /* 0x000fe40000000000 */
[----:B------:R-:W-:-:S02]  /*12fa0*/  SEL R56, R56, R33, P0 ;  /* 0x0000002138387207 */ /* 0x000fc40000000000 */
        /* <DEDUP_REMOVED lines=24> */
[----:B------:R-:W-:Y:S02]  /*13130*/  IADD3 R41, P2, R10, 0x40, RZ ;  /* 0x000000400a297810 */ /* 0x000fe40007f5e0ff */
[----:B------:R-:W-:Y:S02]  /*13140*/  LOP3.LUT R8, R4, R27, RZ, 0x3c, !PT ;  /* 0x0000001b04087212 */ /* 0x000fe400078e3cff */
[----:B------:R-:W-:Y:S02]  /*13150*/  LOP3.LUT R10, R15, R10, RZ, 0x3c, !PT ;  /* 0x0000000a0f0a7212 */ /* 0x000fe400078e3cff */
[----:B------:R-:W-:-:S02]  /*13160*/  LOP3.LUT R4, R12, R43, RZ, 0x3c, !PT ;  /* 0x0000002b0c047212 */ /* 0x000fc400078e3cff */
[----:B----4-:R-:W-:Y:S01]  /*13170*/  LOP3.LUT R3, R28, 0x2, RZ, 0x3c, !PT ;  /* 0x000000021c037812 */ /* 0x010fe200078e3cff */
[----:B------:R-:W-:Y:S04]  /*13180*/  SHFL.IDX PT, R13, R13, R28, 0x1c1f ;  /* 0x001c1f1c0d0d7589 */ /* 0x000fe800000e0000 */
[----:B------:R-:W0:Y:S04]  /*13190*/  SHFL.IDX PT, R60, R60, R3, 0x1c1f ;  /* 0x001c1f033c3c7589 */ /* 0x000e2800000e0000 */
[----:B------:R-:W-:Y:S04]  /*131a0*/  SHFL.IDX PT, R33, R33, R28, 0x1c1f ;  /* 0x001c1f1c21217589 */ /* 0x000fe800000e0000 */
[----:B------:R-:W2:Y:S04]  /*131b0*/  SHFL.IDX PT, R36, R36, R3, 0x1c1f ;  /* 0x001c1f0324247589 */ /* 0x000ea800000e0000 */
[----:B------:R2:W-:Y:S04]  /*131c0*/  SHFL.IDX PT, R12, R25, R28, 0x1c1f ;  /* 0x001c1f1c190c7589 */ /* 0x0005e800000e0000 */
[----:B------:R-:W3:Y:S04]  /*131d0*/  SHFL.IDX PT, R15, R56, R3, 0x1c1f ;  /* 0x001c1f03380f7589 */ /* 0x000ee800000e0000 */
[----:B------:R-:W-:Y:S04]  /*131e0*/  SHFL.IDX PT, R35, R35, R28, 0x1c1f ;  /* 0x001c1f1c23237589 */ /* 0x000fe800000e0000 */
[----:B------:R-:W4:Y:S04]  /*131f0*/  SHFL.IDX PT, R34, R34, R3, 0x1c1f ;  /* 0x001c1f0322227589 */ /* 0x000f2800000e0000 */
[----:B------:R-:W-:Y:S04]  /*13200*/  SHFL.IDX PT, R29, R29, R28, 0x1c1f ;  /* 0x001c1f1c1d1d7589 */ /* 0x000fe800000e0000 */
[----:B------:R-:W1:Y:S04]  /*13210*/  SHFL.IDX PT, R30, R30, R3, 0x1c1f ;  /* 0x001c1f031e1e7589 */ /* 0x000e6800000e0000 */
[----:B------:R-:W-:Y:S04]  /*13220*/  SHFL.IDX PT, R37, R37, R28, 0x1c1f ;  /* 0x001c1f1c25257589 */ /* 0x000fe800000e0000 */
[----:B------:R-:W1:Y:S04]  /*13230*/  SHFL.IDX PT, R38, R14, R3, 0x1c1f ;  /* 0x001c1f030e267589 */ /* 0x000e6800000e0000 */
[----:B------:R-:W-:Y:S04]  /*13240*/  SHFL.IDX PT, R31, R31, R28, 0x1c1f ;  /* 0x001c1f1c1f1f7589 */ /* 0x000fe800000e0000 */
[----:B------:R-:W1:Y:S04]  /*13250*/  SHFL.IDX PT, R32, R32, R3, 0x1c1f ;  /* 0x001c1f0320207589 */ /* 0x000e6800000e0000 */
[----:B------:R-:W-:Y:S04]  /*13260*/  SHFL.IDX PT, R39, R39, R28, 0x1c1f ;  /* 0x001c1f1c27277589 */ /* 0x000fe800000e0000 */
[----:B------:R-:W1:Y:S01]  /*13270*/  SHFL.IDX PT, R40, R40, R3, 0x1c1f ;  /* 0x001c1f0328287589 */ /* 0x000e6200000e0000 */
[----:B------:R-:W-:Y:S01]  /*13280*/  LOP3.LUT R6, R41, 0x380, RZ, 0xc0, !PT ;  /* 0x0000038029067812 */ /* 0x000fe200078ec0ff */
[----:B------:R-:W-:-:S03]  /*13290*/  IMAD.X R5, RZ, RZ, R11, P1 ;  /* 0x000000ffff057224 */ /* 0x000fc600008e060b */
[----:B------:R-:W-:Y:S01]  /*132a0*/  SHF.R.U64 R6, R6, 0x3, RZ ;  /* 0x0000000306067819 */ /* 0x000fe200000012ff */
[--C-:B------:R-:W-:Y:S01]  /*132b0*/  IMAD.X R7, RZ, RZ, R11.reuse, P2 ;  /* 0x000000ffff077224 */ /* 0x100fe200010e060b */
[----:B0-----:R-:W-:Y:S01]  /*132c0*/  SEL R24, R13, R60, P0 ;  /* 0x0000003c0d187207 */ /* 0x001fe20000000000 */
[----:B------:R-:W-:Y:S01]  /*132d0*/  IMAD.X R9, RZ, RZ, R11, P3 ;  /* 0x000000ffff097224 */ /* 0x000fe200018e060b */
[----:B------:R-:W-:Y:S02]  /*132e0*/  LOP3.LUT R6, R6, R41, RZ, 0x3c, !PT ;  /* 0x0000002906067212 */ /* 0x000fe400078e3cff */
[----:B------:R-:W-:Y:S02]  /*132f0*/  MOV R11, R10 ;  /* 0x0000000a000b7202 */ /* 0x000fe40000000f00 */
[----:B------:R-:W-:Y:S02]  /*13300*/  SEL R26, R60, R13, P0 ;  /* 0x0000000d3c1a7207 */ /* 0x000fe40000000000 */
[----:B--2---:R-:W-:-:S02]  /*13310*/  SEL R25, R33, R36, P0 ;  /* 0x0000002421197207 */ /* 0x004fc40000000000 */
[----:B------:R-:W-:Y:S01]  /*13320*/  SEL R27, R36, R33, P0 ;  /* 0x00000021241b7207 */ /* 0x000fe20000000000 */
[----:B------:R-:W-:Y:S01]  /*13330*/  BAR.SYNC.DEFER_BLOCKING 0x1, 0x180 ;  /* 0x0046000000007b1d */ /* 0x000fe20000010000 */
[----:B------:R-:W-:Y:S02]  /*13340*/  MOV R36, R6 ;  /* 0x0000000600247202 */ /* 0x000fe40000000f00 */
[----:B------:R-:W-:Y:S02]  /*13350*/  MOV R33, R4 ;  /* 0x0000000400217202 */ /* 0x000fe40000000f00 */
[----:B------:R-:W-:Y:S02]  /*13360*/  MOV R41, R8 ;  /* 0x0000000800297202 */ /* 0x000fe40000000f00 */
[----:B---3--:R-:W-:Y:S02]  /*13370*/  SEL R4, R12, R15, P0 ;  /* 0x0000000f0c047207 */ /* 0x008fe40000000000 */
[----:B------:R-:W-:-:S02]  /*13380*/  SEL R6, R15, R12, P0 ;  /* 0x0000000c0f067207 */ /* 0x000fc40000000000 */
[----:B----4-:R-:W-:Y:S02]  /*13390*/  SEL R5, R35, R34, P0 ;  /* 0x0000002223057207 */ /* 0x010fe40000000000 */
[----:B------:R-:W-:Y:S02]  /*133a0*/  SEL R7, R34, R35, P0 ;  /* 0x0000002322077207 */ /* 0x000fe40000000000 */
[----:B-1----:R-:W-:Y:S02]  /*133b0*/  SEL R8, R29, R30, P0 ;  /* 0x0000001e1d087207 */ /* 0x002fe40000000000 */
[----:B------:R-:W-:Y:S02]  /*133c0*/  SEL R10, R30, R29, P0 ;  /* 0x0000001d1e0a7207 */ /* 0x000fe40000000000 */
[----:B------:R-:W-:Y:S02]  /*133d0*/  SEL R9, R37, R38, P0 ;  /* 0x0000002625097207 */ /* 0x000fe40000000000 */
[----:B------:R-:W-:Y:S01]  /*133e0*/  SEL R12, R31, R32, P0 ;  /* 0x000000201f0c7207 */ /* 0x000fe20000000000 */
[----:B------:R0:W-:Y:S01]  /*133f0*/  STSM.16.M88.4 [R11], R24 ;  /* 0x000000180b007844 */ /* 0x0001e20000000200 */
[----:B------:R-:W-:-:S02]  /*13400*/  SEL R14, R32, R31, P0 ;  /* 0x0000001f200e7207 */ /* 0x000fc40000000000 */
[----:B------:R-:W-:Y:S02]  /*13410*/  SEL R13, R39, R40, P0 ;  /* 0x00000028270d7207 */ /* 0x000fe40000000000 */
[----:B------:R-:W-:Y:S02]  /*13420*/  SEL R15, R40, R39, P0 ;  /* 0x00000027280f7207 */ /* 0x000fe40000000000 */
[----:B------:R-:W-:Y:S01]  /*13430*/  ISETP.NE.U32.AND P1, PT, RZ, UR4, PT ;  /* 0x00000004ff007c0c */ /* 0x000fe2000bf25070 */
[----:B------:R1:W-:Y:S01]  /*13440*/  STSM.16.M88.4 [R41], R4 ;  /* 0x0000000429007844 */ /* 0x0003e20000000200 */
[----:B0-----:R-:W-:Y:S02]  /*13450*/  SEL R11, R38, R37, P0 ;  /* 0x00000025260b7207 */ /* 0x001fe40000000000 */
[----:B------:R-:W-:Y:S02]  /*13460*/  IADD3 R26, P2, R45, UR4, RZ ;  /* 0x000000042d1a7c10 */ /* 0x000fe4000ff5e0ff */
[----:B------:R-:W-:Y:S01]  /*13470*/  ISETP.NE.AND.EX P1, PT, RZ, UR5, PT, P1 ;  /* 0x00000005ff007c0c */ /* 0x000fe2000bf25310 */
[----:B------:R1:W-:Y:S01]  /*13480*/  STSM.16.M88.4 [R36], R8 ;  /* 0x0000000824007844 */ /* 0x0003e20000000200 */
[----:B------:R-:W-:Y:S01]  /*13490*/  IADD3.X R27, R44, UR5, RZ, P2, !PT ;  /* 0x000000052c1b7c10 */ /* 0x000fe200097fe4ff */
[----:B------:R-:W-:-:S02]  /*134a0*/  ULDC.64 UR4, c[0x0][0xbe0] ;  /* 0x0002f80000047ab9 */ /* 0x000fc40000000a00 */
[----:B------:R1:W-:Y:S01]  /*134b0*/  STSM.16.M88.4 [R33], R12 ;  /* 0x0000000c21007844 */ /* 0x0003e20000000200 */
[----:B------:R-:W-:Y:S01]  /*134c0*/  BAR.SYNC.DEFER_BLOCKING 0x1, 0x180 ;  /* 0x0046000000007b1d */ /* 0x000fe20000010000 */
[----:B------:R-:W-:-:S04]  /*134d0*/  ISETP.NE.U32.AND P0, PT, RZ, UR4, PT ;  /* 0x00000004ff007c0c */ /* 0x000fc8000bf05070 */
[----:B------:R-:W-:Y:S02]  /*134e0*/  ISETP.NE.AND.EX P0, PT, RZ, UR5, PT, P0 ;  /* 0x00000005ff007c0c */ /* 0x000fe4000bf05300 */
[----:B------:R-:W-:-:S11]  /*134f0*/  MOV R3, RZ ;  /* 0x000000ff00037202 */ /* 0x000fd60000000f00 */
        /* <DEDUP_REMOVED lines=13> */
.L_x_1932:
        /* <DEDUP_REMOVED lines=14> */
[----:B------:R-:W-:-:S03]  /*136b0*/  ULDC.64 UR4, c[0x0][0xb78] ;  /* 0x0002de0000047ab9 */ /* 0x000fc60000000a00 */
[----:B------:R-:W-:Y:S01]  /*136c0*/  IMAD.IADD R5, R5, 0x1, R7 ;  /* 0x0000000105057824 */ /* 0x000fe200078e0207 */
        /* <DEDUP_REMOVED lines=16> */
[----:B0-----:R-:W-:Y:S02]  /*137d0*/  VIADD R9, R8, 0xffffff80 ;  /* 0xffffff8008097836 */ /* 0x001fe40000000000 */
[----:B------:R-:W-:Y:S01]  /*137e0*/  IMAD.X R13, RZ, RZ, R21, P3 ;  /* 0x000000ffff0d7224 */ /* 0x000fe200018e0615 */
[----:B------:R-:W-:Y:S02]  /*137f0*/  SHF.R.U64 R15, R15, 0x3, RZ ;  /* 0x000000030f0f7819 */ /* 0x000fe400000012ff */
[----:B------:R-:W-:-:S04]  /*13800*/  SHF.R.S32.HI R8, RZ, 0x1f, R9 ;  /* 0x0000001fff087819 */ /* 0x000fc80000011409 */
[----:B------:R-:W-:-:S04]  /*13810*/  LEA.HI R8, R8, R9, RZ, 0x7 ;  /* 0x0000000908087211 */ /* 0x000fc800078f38ff */
[----:B------:R-:W-:-:S05]  /*13820*/  LOP3.LUT R8, R8, 0xffffff80, RZ, 0xc0, !PT ;  /* 0xffffff8008087812 */ /* 0x000fca00078ec0ff */
[----:B------:R-:W-:Y:S01]  /*13830*/  IMAD.IADD R8, R9, 0x1, -R8 ;  /* 0x0000000109087824 */ /* 0x000fe200078e0a08 */
[----:B------:R-:W-:-:S04]  /*13840*/  SHF.R.S32.HI R9, RZ, 0x1f, R11 ;  /* 0x0000001fff097819 */ /* 0x000fc8000001140b */
[----:B------:R-:W-:Y:S02]  /*13850*/  LOP3.LUT P0, RZ, R8, 0x3, RZ, 0xc0, !PT ;  /* 0x0000000308ff7812 */ /* 0x000fe4000780c0ff */
[----:B------:R-:W-:Y:S02]  /*13860*/  IADD3.X R9, R9, R5, R6, P1, !PT ;  /* 0x0000000509097210 */ /* 0x000fe40000ffe406 */
[C---:B------:R-:W-:Y:S02]  /*13870*/  IADD3 R5, R11.reuse, 0x8, RZ ;  /* 0x000000080b057810 */ /* 0x040fe40007ffe0ff */
[-C--:B-----5:R-:W-:Y:S02]  /*13880*/  ISETP.GE.OR P1, PT, R11, R32.reuse, P0 ;  /* 0x000000200b00720c */ /* 0x0a0fe40000726670 */
[----:B------:R-:W-:Y:S02]  /*13890*/  ISETP.GE.OR P0, PT, R5, R32, P0 ;  /* 0x000000200500720c */ /* 0x000fe40000706670 */
[----:B------:R-:W-:Y:S01]  /*138a0*/  LEA.HI.X R31, R4, UR5, R9, 0x2, P2 ;  /* 0x00000005041f7c11 */ /* 0x000fe200090f1409 */
[----:B------:R-:W-:Y:S01]  /*138b0*/  IMAD.MOV.U32 R28, RZ, RZ, R40 ;  /* 0x000000ffff1c7224 */ /* 0x000fe200078e0028 */
[C---:B------:R-:W-:Y:S01]  /*138c0*/  IADD3 R11, P2, R20.reuse, 0x1800, RZ ;  /* 0x00001800140b7810 */ /* 0x040fe20007f5e0ff */
[----:B------:R-:W-:Y:S01]  /*138d0*/  ULDC.64 UR4, c[0x0][0xaa0] ;  /* 0x0002a80000047ab9 */ /* 0x000fe20000000a00 */
[----:B------:R-:W-:-:S02]  /*138e0*/  IADD3 R5, P4, R20, 0x4800, RZ ;  /* 0x0000480014057810 */ /* 0x000fc40007f9e0ff */
[----:B------:R-:W-:Y:S01]  /*138f0*/  LOP3.LUT R8, R11, 0x380, RZ, 0xc0, !PT ;  /* 0x000003800b087812 */ /* 0x000fe200078ec0ff */
[--C-:B------:R-:W-:Y:S01]  /*13900*/  IMAD.X R9, RZ, RZ, R21.reuse, P2 ;  /* 0x000000ffff097224 */ /* 0x100fe200010e0615 */
[----:B------:R-:W-:Y:S01]  /*13910*/  LOP3.LUT R6, R7, 0x380, RZ, 0xc0, !PT ;  /* 0x0000038007067812 */ /* 0x000fe200078ec0ff */
[----:B------:R-:W-:Y:S01]  /*13920*/  IMAD.X R25, RZ, RZ, R21, P4 ;  /* 0x000000ffff197224 */ /* 0x000fe200020e0615 */
[----:B------:R-:W-:Y:S01]  /*13930*/  LOP3.LUT R4, R5, 0x380, RZ, 0xc0, !PT ;  /* 0x0000038005047812 */ /* 0x000fe200078ec0ff */
[----:B------:R-:W-:Y:S01]  /*13940*/  @!P1 STG.E desc[UR40][R30.64], R0 ;  /* 0x000000001e009986 */ /* 0x000fe2000c101928 */
        /* <DEDUP_REMOVED lines=9> */
[----:B------:R-:W-:-:S03]  /*139e0*/  SHF.R.S32.HI R29, RZ, 0x1f, R40 ;  /* 0x0000001fff1d7819 */ /* 0x000fc60000011428 */
[----:B------:R1:W5:Y:S01]  /*139f0*/  LD.E.128 R4, desc[UR40][R20.64] ;  /* 0x0000002814047980 */ /* 0x000362000c101d00 */
[----:B------:R-:W-:-:S03]  /*13a00*/  SHF.R.S32.HI R39, RZ, 0x1f, R38 ;  /* 0x0000001fff277819 */ /* 0x000fc60000011426 */
[----:B------:R-:W5:Y:S04]  /*13a10*/  LD.E.128 R12, desc[UR40][R12.64] ;  /* 0x000000280c0c7980 */ /* 0x000f68000c101d00 */
[----:B------:R-:W5:Y:S01]  /*13a20*/  LD.E.128 R24, desc[UR40][R24.64] ;  /* 0x0000002818187980 */ /* 0x000f62000c101d00 */
[----:B------:R-:W-:Y:S01]  /*13a30*/  IMAD R34, R34, UR4, RZ ;  /* 0x0000000422227c24 */ /* 0x000fe2000f8e02ff */
[----:B------:R-:W-:Y:S01]  /*13a40*/  @!PT LDS RZ, [RZ] ;  /* 0x00000000fffff984 */ /* 0x000fe20000000800 */
[----:B------:R-:W-:Y:S01]  /*13a50*/  @!PT LDS RZ, [RZ] ;  /* 0x00000000fffff984 */ /* 0x000fe20000000800 */
[----:B------:R-:W-:Y:S01]  /*13a60*/  @!PT LDS RZ, [RZ] ;  /* 0x00000000fffff984 */ /* 0x000fe20000000800 */
[----:B------:R-:W-:Y:S01]  /*13a70*/  @!PT LDS RZ, [RZ] ;  /* 0x00000000fffff984 */ /* 0x000fe20000000800 */
[----:B------:R2:W-:Y:S06]  /*13a80*/  MEMBAR.ALL.CTA ;  /* 0x0000000000007992 */ /* 0x0005ec0000008000 */
[----:B--2---:R-:W2:Y:S01]  /*13a90*/  FENCE.VIEW.ASYNC.S ;  /* 0x00000000000073c6 */ /* 0x004ea20000000000 */
[----:B------:R-:W-:Y:S01]  /*13aa0*/  IMAD.WIDE.U32 R28, R3, UR4, R28 ;  /* 0x00000004031c7c25 */ /* 0x000fe2000f8e001c */
[----:B------:R-:W-:-:S03]  /*13ab0*/  ULDC UR4, c[0x0][0xa8c] ;  /* 0x0002a30000047ab9 */ /* 0x000fc60000000800 */
[----:B0-----:R-:W-:Y:S01]  /*13ac0*/  IMAD R2, R35, UR6, RZ ;  /* 0x0000000623027c24 */ /* 0x001fe2000f8e02ff */
[----:B------:R-:W-:Y:S01]  /*13ad0*/  ISETP.GE.AND P0, PT, R40, UR4, PT ;  /* 0x0000000428007c0c */ /* 0x000fe2000bf06270 */
[C---:B------:R-:W-:Y:S01]  /*13ae0*/  VIADD R0, R38.reuse, 0x30 ;  /* 0x0000003026007836 */ /* 0x040fe20000000000 */
[----:B------:R0:W-:Y:S01]  /*13af0*/  STL [R1+0x3c], R39 ;  /* 0x00003c2701007387 */ /* 0x0001e20000100800 */
[C---:B-1----:R-:W-:Y:S02]  /*13b00*/  VIADD R20, R38.reuse, 0x60 ;  /* 0x0000006026147836 */ /* 0x042fe40000000000 */
[----:B------:R-:W-:Y:S02]  /*13b10*/  IMAD R35, R37, -0xc0, R32 ;  /* 0xffffff4025237824 */ /* 0x000fe400078e0220 */
[----:B------:R-:W-:Y:S02]  /*13b20*/  VIADD R21, R38, 0x90 ;  /* 0x0000009026157836 */ /* 0x000fe40000000000 */
[----:B------:R-:W-:Y:S01]  /*13b30*/  IMAD R3, R3, UR5, R34 ;  /* 0x0000000503037c24 */ /* 0x000fe2000f8e0222 */
[-C--:B------:R-:W-:Y:S01]  /*13b40*/  ISETP.GE.OR P3, PT, R0, R35.reuse, P0 ;  /* 0x000000230000720c */ /* 0x080fe20000766670 */
[----:B------:R-:W-:Y:S01]  /*13b50*/  IMAD R31, R42, UR7, R2 ;  /* 0x000000072a1f7c24 */ /* 0x000fe2000f8e0202 */
[-C--:B------:R-:W-:Y:S01]  /*13b60*/  ISETP.GE.OR P1, PT, R20, R35.reuse, P0 ;  /* 0x000000231400720c */ /* 0x080fe20000726670 */
[----:B------:R-:W-:Y:S01]  /*13b70*/  IMAD.IADD R29, R29, 0x1, R3 ;  /* 0x000000011d1d7824 */ /* 0x000fe200078e0203 */
[-C--:B------:R-:W-:Y:S01]  /*13b80*/  ISETP.GE.OR P2, PT, R21, R35.reuse, P0 ;  /* 0x000000231500720c */ /* 0x080fe20000746670 */
[----:B------:R-:W-:Y:S01]  /*13b90*/  ULDC.64 UR4, c[0x0][0xae8] ;  /* 0x0002ba0000047ab9 */ /* 0x000fe20000000a00 */
[----:B------:R-:W-:Y:S01]  /*13ba0*/  ISETP.GE.OR P0, PT, R38, R35, P0 ;  /* 0x000000232600720c */ /* 0x000fe20000706670 */
[----:B------:R-:W-:Y:S01]  /*13bb0*/  IMAD.WIDE.U32 R2, R42, UR6, R28 ;  /* 0x000000062a027c25 */ /* 0x000fe2000f8e001c */
[----:B------:R-:W-:-:S03]  /*13bc0*/  IADD3 R0, R16, 0x13220, RZ ;  /* 0x0001322010007810 */ /* 0x000fc60007ffe0ff */
[----:B------:R-:W-:Y:S01]  /*13bd0*/  IMAD.IADD R3, R3, 0x1, R31 ;  /* 0x0000000103037824 */ /* 0x000fe200078e021f */
[----:B------:R-:W-:Y:S01]  /*13be0*/  PRMT R0, RZ, 0x654, R0 ;  /* 0x00000654ff007816 */ /* 0x000fe20000000000 */
[----:B------:R-:W-:Y:S02]  /*13bf0*/  IMAD R20, R36, UR4, RZ ;  /* 0x0000000424147c24 */ /* 0x000fe4000f8e02ff */
[C---:B------:R-:W-:Y:S01]  /*13c00*/  IMAD.WIDE.U32 R30, R33.reuse, UR4, R2 ;  /* 0x00000004211e7c25 */ /* 0x040fe2000f8e0002 */
[----:B--2---:R0:W-:Y:S03]  /*13c10*/  SYNCS.ARRIVE.TRANS64.RED.A1T0 RZ, [R0+URZ], RZ ;  /* 0x000000ff00ff79a7 */ /* 0x0041e6000810043f */
        /* <DEDUP_REMOVED lines=15> */
.L_x_1934:
[----:B------:R-:W-:Y:S05]  /*13d10*/  BSYNC B1 ;  /* 0x0000000000017941 */ /* 0x000fea0003800000 */
.L_x_1933:
        /* <DEDUP_REMOVED lines=15> */
.L_x_1936:
[----:B------:R-:W-:Y:S05]  /*13e10*/  BSYNC B1 ;  /* 0x0000000000017941 */ /* 0x000fea0003800000 */
.L_x_1935:
[----:B------:R-:W-:Y:S04]  /*13e20*/  BSSY B1, `(.L_x_1937) ;  /* 0x000000f000017945 */ /* 0x000fe80003800000 */
[----:B------:R-:W-:Y:S05]  /*13e30*/  @P1 BRA `(.L_x_1938) ;  /* 0x0000000000341947 */ /* 0x000fea0003800000 */
[----:B01---5:R-:W-:Y:S01]  /*13e40*/  IADD3 R5, P0, R28, 0x60, RZ ;  /* 0x000000601c057810 */ /* 0x023fe20007f1e0ff */
        /* <DEDUP_REMOVED lines=12> */
.L_x_1938:
[----:B------:R-:W-:Y:S05]  /*13f10*/  BSYNC B1 ;  /* 0x0000000000017941 */ /* 0x000fea0003800000 */
.L_x_1937:
        /* <DEDUP_REMOVED lines=15> */
.L_x_1931:
[----:B------:R-:W2:Y:S01]  /*14010*/  LDL.LU R4, [R1+0x4c] ;  /* 0x00004c0001047983 */ /* 0x000ea20000300800 */
        /* <DEDUP_REMOVED lines=24> */
.L_x_1940:
        /* <DEDUP_REMOVED lines=34> */
.L_x_1942:
[----:B------:R-:W-:Y:S05]  /*143c0*/  BSYNC B1 ;  /* 0x0000000000017941 */ /* 0x000fea0003800000 */
.L_x_1941:
        /* <DEDUP_REMOVED lines=12> */
[----:B------:R-:W-:-:S02]  /*14490*/  IMAD R4, R8, UR6, RZ ;  /* 0x0000000608047c24 */ /* 0x000fc4000f8e02ff */
[----:B------:R-:W-:Y:S02]  /*144a0*/  IMAD.IADD R3, R3, 0x1, R7 ;  /* 0x0000000103037824 */ /* 0x000fe400078e0207 */
[----:B------:R-:W-:Y:S02]  /*144b0*/  IMAD R6, R12, -0xc0, R0 ;  /* 0xffffff400c067824 */ /* 0x000fe400078e0200 */
[C---:B------:R-:W-:Y:S02]  /*144c0*/  IMAD R5, R13.reuse, UR7, R4 ;  /* 0x000000070d057c24 */ /* 0x040fe4000f8e0204 */
[----:B------:R-:W-:-:S04]  /*144d0*/  IMAD.WIDE.U32 R2, R13, UR6, R2 ;  /* 0x000000060d027c25 */ /* 0x000fc8000f8e0002 */
[----:B------:R-:W-:Y:S02]  /*144e0*/  IMAD.IADD R3, R3, 0x1, R5 ;  /* 0x0000000103037824 */ /* 0x000fe400078e0205 */
[----:B------:R-:W-:Y:S02]  /*144f0*/  IMAD R0, R9, UR4, RZ ;  /* 0x0000000409007c24 */ /* 0x000fe4000f8e02ff */
[----:B------:R-:W-:-:S04]  /*14500*/  IMAD.WIDE.U32 R4, R11, UR4, R2 ;  /* 0x000000040b047c25 */ /* 0x000fc8000f8e0002 */
[----:B------:R-:W-:-:S04]  /*14510*/  IMAD R9, R11, UR5, R0 ;  /* 0x000000050b097c24 */ /* 0x000fc8000f8e0200 */
[----:B------:R-:W-:Y:S02]  /*14520*/  IMAD.IADD R11, R5, 0x1, R9 ;  /* 0x00000001050b7824 */ /* 0x000fe400078e0209 */
[C---:B--2---:R-:W-:Y:S02]  /*14530*/  VIADD R7, R14.reuse, 0x30 ;  /* 0x000000300e077836 */ /* 0x044fe40000000000 */
[----:B------:R-:W-:-:S03]  /*14540*/  VIADD R13, R14, 0x60 ;  /* 0x000000600e0d7836 */ /* 0x000fc60000000000 */
[-C--:B------:R-:W-:Y:S02]  /*14550*/  ISETP.GE.OR P3, PT, R7, R6.reuse, P0 ;  /* 0x000000060700720c */ /* 0x080fe40000766670 */
[C---:B------:R-:W-:Y:S02]  /*14560*/  IADD3 R7, R14.reuse, 0x90, RZ ;  /* 0x000000900e077810 */ /* 0x040fe40007ffe0ff */
[-C--:B------:R-:W-:Y:S02]  /*14570*/  ISETP.GE.OR P1, PT, R13, R6.reuse, P0 ;  /* 0x000000060d00720c */ /* 0x080fe40000726670 */
[-C--:B------:R-:W-:Y:S02]  /*14580*/  ISETP.GE.OR P2, PT, R7, R6.reuse, P0 ;  /* 0x000000060700720c */ /* 0x080fe40000746670 */
[----:B------:R-:W-:Y:S01]  /*14590*/  ISETP.GE.OR P0, PT, R14, R6, P0 ;  /* 0x000000060e00720c */ /* 0x000fe20000706670 */
[--C-:B------:R-:W-:Y:S01]  /*145a0*/  IMAD.MOV.U32 R6, RZ, RZ, R14.reuse ;  /* 0x000000ffff067224 */ /* 0x100fe200078e000e */
[----:B------:R-:W-:-:S03]  /*145b0*/  SHF.R.S32.HI R7, RZ, 0x1f, R14 ;  /* 0x0000001fff077819 */ /* 0x000fc6000001140e */
[----:B------:R-:W-:-:S08]  /*145c0*/  IMAD.WIDE R6, R12, 0xc0, R6 ;  /* 0x000000c00c067825 */ /* 0x000fd000078e0206 */
        /* <DEDUP_REMOVED lines=12> */
.L_x_1944:
[----:B------:R-:W-:Y:S05]  /*14690*/  BSYNC B1 ;  /* 0x0000000000017941 */ /* 0x000fea0003800000 */
.L_x_1943:
        /* <DEDUP_REMOVED lines=15> */
.L_x_1946:
[----:B------:R-:W-:Y:S05]  /*14790*/  BSYNC B1 ;  /* 0x0000000000017941 */ /* 0x000fea0003800000 */
.L_x_1945:
[----:B------:R-:W-:Y:S04]  /*147a0*/  BSSY B1, `(.L_x_1947) ;  /* 0x000000f000017945 */ /* 0x000fe80003800000 */
[----:B------:R-:W-:Y:S05]  /*147b0*/  @P1 BRA `(.L_x_1948) ;  /* 0x0000000000341947 */ /* 0x000fea0003800000 */
[----:B0-2---:R-:W-:Y:S01]  /*147c0*/  IADD3 R9, P0, R6, 0x60, RZ ;  /* 0x0000006006097810 */ /* 0x005fe20007f1e0ff */
        /* <DEDUP_REMOVED lines=12> */
.L_x_1948:
[----:B------:R-:W-:Y:S05]  /*14890*/  BSYNC B1 ;  /* 0x0000000000017941 */ /* 0x000fea0003800000 */
.L_x_1947:
        /* <DEDUP_REMOVED lines=14> */
.L_x_1939:
[----:B------:R-:W-:Y:S05]  /*14980*/  BSYNC B0 ;  /* 0x0000000000007941 */ /* 0x000fea0003800000 */
.L_x_1930:
[----:B------:R-:W3:Y:S01]  /*14990*/  LDL R0, [R1+0xc] ;  /* 0x00000c0001007983 */ /* 0x000ee20000100800 */
[----:B------:R-:W-:Y:S02]  /*149a0*/  ULDC UR4, c[0x0][0xc14] ;  /* 0x0003050000047ab9 */ /* 0x000fe40000000800 */
[----:B---3--:R-:W-:-:S13]  /*149b0*/  ISETP.GE.AND P0, PT, R0, UR4, PT ;  /* 0x0000000400007c0c */ /* 0x008fda000bf06270 */
[----:B------:R-:W-:Y:S05]  /*149c0*/  @!P0 BRA `(.L_x_1949) ;  /* 0xfffffec400ac8947 */ /* 0x000fea000383ffff */
[----:B------:R-:W-:Y:S05]  /*149d0*/  BRA `(.L_x_1822) ;  /* 0x0000005400587947 */ /* 0x000fea0003800000 */
.L_x_1820:
[----:B------:R-:W-:-:S08]  /*149e0*/  NOP ;  /* 0x0000000000007918 */ /* 0x000fd00000000000 */
[----:B--2---:R-:W0:-:S00]  /*149f0*/  USETMAXREG.DEALLOC.CTAPOOL 0x20 ;  /* 0x00000020000079c8 */ /* 0x004e0000080e0500 */
        /* <DEDUP_REMOVED lines=14> */
.L_x_1950:
        /* <DEDUP_REMOVED lines=42> */
.L_x_1956:
[----:B------:R-:W-:Y:S01]  /*14d80*/  UIADD3 UR4, UR4, 0x1f, URZ ;  /* 0x0000001f04047890 */ /* 0x000fe2000fffe03f */
[----:B------:R-:W-:-:S05]  /*14d90*/  IMAD.U32 R19, RZ, RZ, UR7 ;  /* 0x00000007ff137e24 */ /* 0x000fca000f8e00ff */
[----:B0-----:R-:W-:-:S13]  /*14da0*/  ISETP.LE.AND P6, PT, R6, UR4, PT ;  /* 0x0000000406007c0c */ /* 0x001fda000bfc3270 */
[----:B------:R-:W-:Y:S05]  /*14db0*/  @P6 BRA `(.L_x_1953) ;  /* 0x0000000400ac6947 */ /* 0x000fea0003800000 */
[----:B------:R-:W-:Y:S01]  /*14dc0*/  VIADD R7, R5, UR4 ;  /* 0x0000000405077c36 */ /* 0x000fe20008000000 */
[----:B------:R-:W-:Y:S01]  /*14dd0*/  BSSY B0, `(.L_x_1954) ;  /* 0x0000007000007945 */ /* 0x000fe20003800000 */
[----:B------:R-:W-:-:S03]  /*14de0*/  MOV R0, RZ ;  /* 0x000000ff00007202 */ /* 0x000fc60000000f00 */
[----:B------:R-:W-:-:S13]  /*14df0*/  ISETP.GE.OR P6, PT, R7, R6, !P0 ;  /* 0x000000060700720c */ /* 0x000fda00047c6670 */
[----:B------:R-:W-:Y:S05]  /*14e00*/  @P6 BRA `(.L_x_1955) ;  /* 0x00000000000c6947 */ /* 0x000fea0003800000 */
[----:B------:R-:W0:Y:S02]  /*14e10*/  LDC.64 R2, c[0x0][0xc58] ;  /* 0x00031600ff027b82 */ /* 0x000e240000000a00 */
[----:B0-----:R-:W-:-:S05]  /*14e20*/  IMAD.WIDE R2, R7, 0x4, R2 ;  /* 0x0000000407027825 */ /* 0x001fca00078e0202 */
[----:B------:R0:W5:Y:S02]  /*14e30*/  LDG.E R0, desc[UR40][R2.64] ;  /* 0x0000002802007981 */ /* 0x000164000c1e1900 */
.L_x_1955:
[----:B------:R-:W-:Y:S05]  /*14e40*/  BSYNC B0 ;  /* 0x0000000000007941 */ /* 0x000fea0003800000 */
.L_x_1954:
        /* <DEDUP_REMOVED lines=22> */
.L_x_1952:
[----:B------:R-:W-:-:S04]  /*14fb0*/  IMAD.IADD R9, R4, 0x1, -R9 ;  /* 0x0000000104097824 */ /* 0x000fc800078e0a09 */
[----:B------:R-:W-:-:S05]  /*14fc0*/  IMAD R2, R6, UR5, R9 ;  /* 0x0000000506027c24 */ /* 0x000fca000f8e0209 */
[----:B------:R-:W-:Y:S02]  /*14fd0*/  ISETP.GT.AND P0, PT, R2, UR6, PT ;  /* 0x0000000602007c0c */ /* 0x000fe4000bf04270 */
[----:B------:R-:W0:Y:S11]  /*14fe0*/  LDC.64 R2, c[0x0][0xc68] ;  /* 0x00031a00ff027b82 */ /* 0x000e360000000a00 */
[----:B------:R-:W-:-:S04]  /*14ff0*/  VOTE.ANY R10, PT, !P0 ;  /* 0x00000000000a7806 */ /* 0x000fc800040e0100 */
[----:B------:R-:W1:Y:S02]  /*15000*/  POPC R13, R10 ;  /* 0x0000000a000d7309 */ /* 0x000e640000000000 */
[----:B-1----:R-:W-:-:S05]  /*15010*/  IADD3 R19, R13, UR4, RZ ;  /* 0x000000040d137c10 */ /* 0x002fca000fffe0ff */
        /* <DEDUP_REMOVED lines=14> */
.L_x_1957:
        /* <DEDUP_REMOVED lines=21> */
[----:B------:R-:W-:-:S03]  /*15250*/  IMAD.MOV R2, RZ, RZ, -R2 ;  /* 0x000000ffff027224 */ /* 0x000fc600078e0a02 */
[----:B------:R-:W-:Y:S01]  /*15260*/  IADD3 R8, -R6, RZ, RZ ;  /* 0x000000ff06087210 */ /* 0x000fe20007ffe1ff */
        /* <DEDUP_REMOVED lines=22> */
[----:B------:R-:W-:Y:S02]  /*153d0*/  ISETP.GE.AND P2, PT, R3, RZ, PT ;  /* 0x000000ff0300720c */ /* 0x000fe40003f46270 */
[----:B------:R-:W-:-:S05]  /*153e0*/  IADD3 R3, R4, R6, RZ ;  /* 0x0000000604037210 */ /* 0x000fca0007ffe0ff */
        /* <DEDUP_REMOVED lines=8> */
.L_x_1953:
[----:B------:R-:W-:Y:S02]  /*15470*/  IMAD.MOV.U32 R17, RZ, RZ, RZ ;  /* 0x000000ffff117224 */ /* 0x000fe400078e00ff */
[----:B------:R-:W-:Y:S02]  /*15480*/  IMAD.U32 R16, RZ, RZ, UR6 ;  /* 0x00000006ff107e24 */ /* 0x000fe4000f8e00ff */
[----:B------:R-:W-:-:S07]  /*15490*/  IMAD.MOV.U32 R18, RZ, RZ, RZ ;  /* 0x000000ffff127224 */ /* 0x000fce00078e00ff */
.L_x_1958:
[----:B------:R-:W-:-:S13]  /*154a0*/  ISETP.NE.AND P0, PT, R5, RZ, PT ;  /* 0x000000ff0500720c */ /* 0x000fda0003f05270 */
[----:B------:R-:W0:Y:S01]  /*154b0*/  @!P0 S2R R3, SR_CgaCtaId ;  /* 0x0000000000038919 */ /* 0x000e220000008800 */
[----:B------:R-:W-:-:S04]  /*154c0*/  @!P0 MOV R0, 0x400 ;  /* 0x0000040000008802 */ /* 0x000fc80000000f00 */
[----:B0-----:R-:W-:-:S05]  /*154d0*/  @!P0 LEA R0, R3, R0, 0x18 ;  /* 0x0000000003008211 */ /* 0x001fca00078ec0ff */
[----:B------:R1:W-:Y:S01]  /*154e0*/  @!P0 STS.128 [R0+0x132d0], R16 ;  /* 0x0132d01000008388 */ /* 0x0003e20000000c00 */
[----:B------:R-:W-:Y:S06]  /*154f0*/  BAR.ARV 0x5, 0x200 ;  /* 0x0148000000007b1d */ /* 0x000fec0000002000 */
.L_x_1951:
[----:B------:R2:W-:Y:S01]  /*15500*/  STL [R1+0x1c], RZ ;  /* 0x00001cff01007387 */ /* 0x0005e20000100800 */
[----:B------:R-:W-:Y:S01]  /*15510*/  ULDC UR4, c[0x0][0xc14] ;  /* 0x0003050000047ab9 */ /* 0x000fe20000000800 */
[----:B------:R-:W-:Y:S01]  /*15520*/  IMAD.MOV.U32 R25, RZ, RZ, 0x1 ;  /* 0x00000001ff197424 */ /* 0x000fe200078e00ff */
[----:B0-----:R-:W-:Y:S01]  /*15530*/  ISETP.GE.AND P0, PT, R19, UR4, PT ;  /* 0x0000000413007c0c */ /* 0x001fe2000bf06270 */
[----:B------:R-:W-:-:S12]  /*15540*/  IMAD.MOV.U32 R22, RZ, RZ, RZ ;  /* 0x000000ffff167224 */ /* 0x000fd800078e00ff */
[----:B--2---:R-:W-:Y:S05]  /*15550*/  @P0 BRA `(.L_x_1959) ;  /* 0x0000004400800947 */ /* 0x004fea0003800000 */
[----:B------:R-:W2:Y:S01]  /*15560*/  LDL R6, [R1+0x20] ;  /* 0x0000200001067983 */ /* 0x000ea20000100800 */
[----:B-1----:R-:W0:Y:S01]  /*15570*/  S2R R0, SR_TID.X ;  /* 0x0000000000007919 */ /* 0x002e220000002100 */
[----:B------:R-:W1:Y:S01]  /*15580*/  S2R R8, SR_TID.X ;  /* 0x0000000000087919 */ /* 0x000e620000002100 */
[----:B0-----:R-:W-:Y:S01]  /*15590*/  LOP3.LUT R0, R0, 0x7f, RZ, 0xc0, !PT ;  /* 0x0000007f00007812 */ /* 0x001fe200078ec0ff */
[----:B-1----:R-:W-:Y:S01]  /*155a0*/  IMAD.SHL.U32 R29, R8, 0x40, RZ ;  /* 0x00000040081d7824 */ /* 0x002fe200078e00ff */
[----:B------:R-:W-:-:S03]  /*155b0*/  SHF.R.U32.HI R3, RZ, 0x1, R8 ;  /* 0x00000001ff037819 */ /* 0x000fc60000011608 */
[----:B------:R-:W-:Y:S01]  /*155c0*/  IMAD.SHL.U32 R4, R0, 0x10, RZ ;  /* 0x0000001000047824 */ /* 0x000fe200078e00ff */
[----:B------:R-:W-:Y:S02]  /*155d0*/  LOP3.LUT R0, R29, 0x180, RZ, 0xc0, !PT ;  /* 0x000001801d007812 */ /* 0x000fe400078ec0ff */
[----:B------:R-:W-:Y:S02]  /*155e0*/  SHF.L.U32 R2, R8, 0x5, RZ ;  /* 0x0000000508027819 */ /* 0x000fe400000006ff */
[----:B------:R-:W-:Y:S01]  /*155f0*/  LOP3.LUT R0, R0, 0x30, R3, 0xf8, !PT ;  /* 0x0000003000007812 */ /* 0x000fe200078ef803 */
[----:B------:R-:W-:Y:S01]  /*15600*/  IMAD.SHL.U32 R3, R8, 0x8, RZ ;  /* 0x0000000808037824 */ /* 0x000fe200078e00ff */
[----:B------:R-:W-:-:S04]  /*15610*/  LOP3.LUT R5, R4, 0x600, RZ, 0xc0, !PT ;  /* 0x0000060004057812 */ /* 0x000fc800078ec0ff */
[--C-:B------:R-:W-:Y:S02]  /*15620*/  LOP3.LUT R5, R5, 0x60, R2.reuse, 0xf8, !PT ;  /* 0x0000006005057812 */ /* 0x100fe400078ef802 */
[----:B------:R-:W-:Y:S02]  /*15630*/  LOP3.LUT R0, R0, 0x30, R3, 0x78, !PT ;  /* 0x0000003000007812 */ /* 0x000fe400078e7803 */
[----:B------:R-:W-:Y:S02]  /*15640*/  LOP3.LUT R4, R2, 0x80, RZ, 0xc0, !PT ;  /* 0x0000008002047812 */ /* 0x000fe400078ec0ff */
[----:B------:R-:W-:Y:S02]  /*15650*/  LOP3.LUT R5, R5, 0x100, R2, 0xf8, !PT ;  /* 0x0000010005057812 */ /* 0x000fe400078ef802 */
[----:B------:R-:W-:Y:S01]  /*15660*/  LOP3.LUT R29, R0, 0x640, R29, 0xf8, !PT ;  /* 0x00000640001d7812 */ /* 0x000fe200078ef81d */
[----:B------:R-:W-:Y:S01]  /*15670*/  IMAD.SHL.U32 R7, R8, 0x4, RZ ;  /* 0x0000000408077824 */ /* 0x000fe200078e00ff */
[----:B------:R-:W-:Y:S01]  /*15680*/  LOP3.LUT R4, R4, 0x10, R8, 0xf8, !PT ;  /* 0x0000001004047812 */ /* 0x000fe200078ef808 */
[----:B------:R-:W-:Y:S03]  /*15690*/  BSSY B7, `(.L_x_1959) ;  /* 0x000044c000077945 */ /* 0x000fe60003800000 */
[----:B------:R-:W-:Y:S01]  /*156a0*/  LOP3.LUT R4, R4, 0x10, R7, 0x78, !PT ;  /* 0x0000001004047812 */ /* 0x000fe200078e7807 */
[----:B------:R-:W-:-:S02]  /*156b0*/  IMAD.MOV.U32 R26, RZ, RZ, 0x1 ;  /* 0x00000001ff1a7424 */ /* 0x000fc400078e00ff */
[----:B------:R-:W-:Y:S01]  /*156c0*/  IMAD.MOV.U32 R24, RZ, RZ, RZ ;  /* 0x000000ffff187224 */ /* 0x000fe200078e00ff */
[----:B------:R-:W-:Y:S01]  /*156d0*/  LOP3.LUT R28, R5, R4, RZ, 0xfc, !PT ;  /* 0x00000004051c7212 */ /* 0x000fe200078efcff */
[----:B------:R-:W-:Y:S02]  /*156e0*/  IMAD.MOV.U32 R22, RZ, RZ, RZ ;  /* 0x000000ffff167224 */ /* 0x000fe400078e00ff */
[----:B------:R-:W-:Y:S01]  /*156f0*/  IMAD.MOV.U32 R25, RZ, RZ, 0x1 ;  /* 0x00000001ff197424 */ /* 0x000fe200078e00ff */
[----:B------:R-:W-:Y:S01]  /*15700*/  ULDC UR36, c[0x0][0xc] ;  /* 0x0000030000247ab9 */ /* 0x000fe20000000800 */
[----:B------:R-:W-:Y:S01]  /*15710*/  ULDC.64 UR38, c[0x0][0x198] ;  /* 0x0000660000267ab9 */ /* 0x000fe20000000a00 */
[C---:B--2---:R-:W-:Y:S02]  /*15720*/  LOP3.LUT R2, R6.reuse, 0x1, RZ, 0xfc, !PT ;  /* 0x0000000106027812 */ /* 0x044fe400078efcff */
[----:B------:R-:W-:-:S03]  /*15730*/  LOP3.LUT R0, R6, 0x2, RZ, 0xfc, !PT ;  /* 0x0000000206007812 */ /* 0x000fc600078efcff */
[----:B------:R0:W-:Y:S04]  /*15740*/  STL [R1+0x28], R2 ;  /* 0x0000280201007387 */ /* 0x0001e80000100800 */
[----:B------:R0:W-:Y:S04]  /*15750*/  STL [R1+0x14], R0 ;  /* 0x0000140001007387 */ /* 0x0001e80000100800 */
[----:B------:R0:W-:Y:S02]  /*15760*/  STL [R1+0x1c], RZ ;  /* 0x00001cff01007387 */ /* 0x0001e40000100800 */
.L_x_2056:
[----:B0-----:R-:W0:Y:S02]  /*15770*/  LDC.64 R2, c[0x0][0xc60] ;  /* 0x00031800ff027b82 */ /* 0x001e240000000a00 */
[----:B0-----:R-:W-:-:S05]  /*15780*/  IMAD.WIDE R2, R19, 0x4, R2 ;  /* 0x0000000413027825 */ /* 0x001fca00078e0202 */
[----:B------:R-:W2:Y:S01]  /*15790*/  LDG.E R14, desc[UR40][R2.64] ;  /* 0x00000028020e7981 */ /* 0x000ea2000c1e1900 */
[----:B------:R-:W-:Y:S05]  /*157a0*/  YIELD ;  /* 0x0000000000007946 */ /* 0x000fea0003800000 */
[----:B------:R-:W-:Y:S01]  /*157b0*/  ULDC.64 UR4, c[0x0][0xa28] ;  /* 0x00028a0000047ab9 */ /* 0x000fe20000000a00 */
[----:B------:R-:W-:Y:S01]  /*157c0*/  ULDC.64 UR8, c[0x0][0xa18] ;  /* 0x0002860000087ab9 */ /* 0x000fe20000000a00 */
[----:B------:R-:W-:Y:S01]  /*157d0*/  ISETP.NE.U32.AND P0, PT, RZ, UR4, PT ;  /* 0x00000004ff007c0c */ /* 0x000fe2000bf05070 */
[----:B------:R-:W-:Y:S01]  /*157e0*/  ULDC.64 UR6, c[0x0][0xa00] ;  /* 0x0002800000067ab9 */ /* 0x000fe20000000a00 */
[----:B------:R-:W-:-:S02]  /*157f0*/  CS2R R8, SRZ ;  /* 0x0000000000087805 */ /* 0x000fc4000001ff00 */
[----:B------:R-:W-:Y:S02]  /*15800*/  ISETP.NE.AND.EX P1, PT, RZ, UR5, PT, P0 ;  /* 0x00000005ff007c0c */ /* 0x000fe4000bf25300 */
[----:B------:R-:W-:Y:S02]  /*15810*/  ISETP.NE.U32.AND P3, PT, RZ, UR8, PT ;  /* 0x00000008ff007c0c */ /* 0x000fe4000bf65070 */
[----:B------:R-:W-:Y:S02]  /*15820*/  ISETP.NE.U32.AND P0, PT, RZ, UR6, PT ;  /* 0x00000006ff007c0c */ /* 0x000fe4000bf05070 */
[----:B------:R-:W-:Y:S02]  /*15830*/  ISETP.NE.AND.EX P3, PT, RZ, UR9, PT, P3 ;  /* 0x00000009ff007c0c */ /* 0x000fe4000bf65330 */
[----:B------:R-:W-:Y:S01]  /*15840*/  ISETP.NE.AND.EX P0, PT, RZ, UR7, PT, P0 ;  /* 0x00000007ff007c0c */ /* 0x000fe2000bf05300 */
[----:B------:R-:W-:Y:S01]  /*15850*/  IMAD.MOV.U32 R27, RZ, RZ, RZ ;  /* 0x000000ffff1b7224 */ /* 0x000fe200078e00ff */
[----:B--2---:R-:W-:Y:S01]  /*15860*/  SHF.R.S32.HI R0, RZ, 0x1f, R14 ;  /* 0x0000001fff007819 */ /* 0x004fe2000001140e */
[----:B------:R-:W-:-:S02]  /*15870*/  IMAD.SHL.U32 R20, R14, 0x4, RZ ;  /* 0x000000040e147824 */ /* 0x000fc400078e00ff */
[C---:B------:R-:W-:Y:S01]  /*15880*/  @P1 LEA R4, P2, R14.reuse, UR4, 0x2 ;  /* 0x000000040e041c11 */ /* 0x040fe2000f8410ff */
[----:B------:R-:W-:Y:S01]  /*15890*/  STL [R1], R14 ;  /* 0x0000000e01007387 */ /* 0x000fe20000100800 */
[C-C-:B------:R-:W-:Y:S02]  /*158a0*/  SHF.L.U64.HI R15, R14.reuse, 0x2, R0.reuse ;  /* 0x000000020e0f7819 */ /* 0x140fe40000010200 */
[----:B------:R-:W-:Y:S01]  /*158b0*/  @P1 LEA.HI.X R5, R14, UR5, R0, 0x2, P2 ;  /* 0x000000050e051c11 */ /* 0x000fe200090f1400 */
[----:B------:R-:W-:Y:S01]  /*158c0*/  ULDC.64 UR4, c[0x0][0xa08] ;  /* 0x0002820000047ab9 */ /* 0x000fe20000000a00 */
[C---:B------:R-:W-:Y:S01]  /*158d0*/  IADD3 R2, P2, R20.reuse, UR6, RZ ;  /* 0x0000000614027c10 */ /* 0x040fe2000ff5e0ff */
[----:B------:R-:W-:Y:S01]  /*158e0*/  STL [R1+0x8], R20 ;  /* 0x0000081401007387 */ /* 0x000fe20000100800 */
[----:B------:R-:W-:Y:S02]  /*158f0*/  IADD3 R6, P4, R20, UR4, RZ ;  /* 0x0000000414067c10 */ /* 0x000fe4000ff9e0ff */
[----:B------:R-:W-:Y:S01]  /*15900*/  IADD3.X R3, R15, UR7, RZ, P2, !PT ;  /* 0x000000070f037c10 */ /* 0x000fe200097fe4ff */
[----:B------:R-:W-:Y:S01]  /*15910*/  ULDC.64 UR6, c[0x0][0xa10] ;  /* 0x0002840000067ab9 */ /* 0x000fe20000000a00 */
[----:B------:R0:W5:Y:S01]  /*15920*/  @P1 LDG.E R8, desc[UR40][R4.64] ;  /* 0x0000002804081981 */ /* 0x000162000c1e1900 */
[----:B------:R-:W-:-:S02]  /*15930*/  ISETP.NE.U32.AND P1, PT, RZ, UR4, PT ;  /* 0x00000004ff007c0c */ /* 0x000fc4000bf25070 */
[----:B------:R-:W-:Y:S01]  /*15940*/  ISETP.NE.U32.AND P2, PT, RZ, UR6, PT ;  /* 0x00000006ff007c0c */ /* 0x000fe2000bf45070 */
[----:B------:R-:W2:Y:S01]  /*15950*/  @P0 LDG.E R9, desc[UR40][R2.64] ;  /* 0x0000002802090981 */ /* 0x000ea2000c1e1900 */
[----:B------:R-:W-:Y:S02]  /*15960*/  IADD3.X R7, R15, UR5, RZ, P4, !PT ;  /* 0x000000050f077c10 */ /* 0x000fe4000a7fe4ff */
[----:B------:R-:W-:Y:S01]  /*15970*/  ISETP.NE.AND.EX P1, PT, RZ, UR5, PT, P1 ;  /* 0x00000005ff007c0c */ /* 0x000fe2000bf25310 */
[----:B------:R-:W-:Y:S01]  /*15980*/  IMAD.MOV.U32 R0, RZ, RZ, RZ ;  /* 0x000000ffff007224 */ /* 0x000fe200078e00ff */
[----:B------:R-:W-:Y:S01]  /*15990*/  ISETP.NE.AND.EX P2, PT, RZ, UR7, PT, P2 ;  /* 0x00000007ff007c0c */ /* 0x000fe2000bf45320 */
[----:B------:R-:W-:Y:S01]  /*159a0*/  STL [R1+0xc], R15 ;  /* 0x00000c0f01007387 */ /* 0x000fe20000100800 */
[----:B0-----:R-:W-:Y:S01]  /*159b0*/  IADD3 R4, P4, R20, UR6, RZ ;  /* 0x0000000614047c10 */ /* 0x001fe2000ff9e0ff */
[----:B------:R-:W-:-:S03]  /*159c0*/  ULDC UR4, c[0x0][0x288] ;  /* 0x0000a20000047ab9 */ /* 0x000fc60000000800 */
[C---:B------:R-:W-:Y:S02]  /*159d0*/  IADD3.X R5, R15.reuse, UR7, RZ, P4, !PT ;  /* 0x000000070f057c10 */ /* 0x040fe4000a7fe4ff */
[----:B------:R-:W-:Y:S02]  /*159e0*/  @P3 IADD3 R12, P4, R20, UR8, RZ ;  /* 0x00000008140c3c10 */ /* 0x000fe4000ff9e0ff */
[----:B------:R-:W-:Y:S01]  /*159f0*/  MOV R10, UR4 ;  /* 0x00000004000a7c02 */ /* 0x000fe20008000f00 */
[----:B------:R0:W5:Y:S01]  /*15a00*/  @P1 LDG.E R27, desc[UR40][R6.64] ;  /* 0x00000028061b1981 */ /* 0x000162000c1e1900 */
[----:B------:R-:W-:Y:S01]  /*15a10*/  @P3 IADD3.X R13, R15, UR9, RZ, P4, !PT ;  /* 0x000000090f0d3c10 */ /* 0x000fe2000a7fe4ff */
[----:B------:R-:W-:Y:S02]  /*15a20*/  ULDC.64 UR4, c[0x0][0x3f8] ;  /* 0x0000fe0000047ab9 */ /* 0x000fe40000000a00 */
[----:B------:R0:W5:Y:S04]  /*15a30*/  @P2 LDG.E R0, desc[UR40][R4.64] ;  /* 0x0000002804002981 */ /* 0x000168000c1e1900 */
        /* <DEDUP_REMOVED lines=10> */
[----:B-1----:R-:W-:Y:S01]  /*15ae0*/  IMAD.U32 R9, RZ, RZ, UR5 ;  /* 0x00000005ff097e24 */ /* 0x002fe2000f8e00ff */
[----:B0-----:R-:W-:Y:S06]  /*15af0*/  @P3 BRA `(.L_x_1960) ;  /* 0x0000000000103947 */ /* 0x001fec0003800000 */
[----:B------:R-:W-:Y:S05]  /*15b00*/  @!P0 BRA `(.L_x_1960) ;  /* 0x00000000000c8947 */ /* 0x000fea0003800000 */
[----:B-----5:R-:W2:Y:S04]  /*15b10*/  LDG.E R10, desc[UR40][R2.64] ;  /* 0x00000028020a7981 */ /* 0x020ea8000c1e1900 */
[----:B------:R-:W2:Y:S02]  /*15b20*/  LDG.E R2, desc[UR40][R2.64+0x4] ;  /* 0x0000042802027981 */ /* 0x000ea4000c1e1900 */
[----:B--2---:R-:W-:-:S07]  /*15b30*/  IMAD.IADD R10, R2, 0x1, -R10 ;  /* 0x00000001020a7824 */ /* 0x004fce00078e0a0a */
.L_x_1960:
[----:B------:R-:W-:Y:S01]  /*15b40*/  ULDC.64 UR4, c[0x0][0xa20] ;  /* 0x0002880000047ab9 */ /* 0x000fe20000000a00 */
[----:B-----5:R-:W-:Y:S01]  /*15b50*/  IMAD.IADD R27, R27, 0x1, R8 ;  /* 0x000000011b1b7824 */ /* 0x020fe200078e0208 */
[----:B------:R-:W-:-:S04]  /*15b60*/  ISETP.NE.U32.AND P0, PT, RZ, UR4, PT ;  /* 0x00000004ff007c0c */ /* 0x000fc8000bf05070 */
[----:B------:R-:W-:-:S13]  /*15b70*/  ISETP.NE.AND.EX P0, PT, RZ, UR5, PT, P0 ;  /* 0x00000005ff007c0c */ /* 0x000fda000bf05300 */
[----:B------:R-:W-:Y:S05]  /*15b80*/  @!P0 BRA `(.L_x_1961) ;  /* 0x0000000000108947 */ /* 0x000fea0003800000 */
[----:B------:R-:W-:-:S04]  /*15b90*/  IADD3 R2, P0, R20, UR4, RZ ;  /* 0x0000000414027c10 */ /* 0x000fc8000ff1e0ff */
[----:B------:R-:W-:-:S05]  /*15ba0*/  IADD3.X R3, R15, UR5, RZ, P0, !PT ;  /* 0x000000050f037c10 */ /* 0x000fca00087fe4ff */
[----:B------:R0:W5:Y:S01]  /*15bb0*/  LDG.E R11, desc[UR40][R2.64] ;  /* 0x00000028020b7981 */ /* 0x000162000c1e1900 */
[----:B------:R-:W-:Y:S05]  /*15bc0*/  BRA `(.L_x_1962) ;  /* 0x0000000000107947 */ /* 0x000fea0003800000 */
.L_x_1961:
[----:B------:R-:W-:Y:S05]  /*15bd0*/  @!P1 BRA `(.L_x_1962) ;  /* 0x00000000000c9947 */ /* 0x000fea0003800000 */
[----:B------:R-:W2:Y:S04]  /*15be0*/  LDG.E R11, desc[UR40][R6.64] ;  /* 0x00000028060b7981 */ /* 0x000ea8000c1e1900 */
[----:B------:R-:W2:Y:S02]  /*15bf0*/  LDG.E R6, desc[UR40][R6.64+0x4] ;  /* 0x0000042806067981 */ /* 0x000ea4000c1e1900 */
[----:B--2---:R-:W-:-:S07]  /*15c00*/  IMAD.IADD R11, R6, 0x1, -R11 ;  /* 0x00000001060b7824 */ /* 0x004fce00078e0a0b */
.L_x_1962:
[----:B0-----:R-:W2:Y:S01]  /*15c10*/  @P2 LDG.E R2, desc[UR40][R4.64] ;  /* 0x0000002804022981 */ /* 0x001ea2000c1e1900 */
[----:B-----5:R-:W-:-:S03]  /*15c20*/  IMAD.IADD R11, R11, 0x1, -R8 ;  /* 0x000000010b0b7824 */ /* 0x020fc600078e0a08 */
[----:B------:R0:W2:Y:S02]  /*15c30*/  @P2 LDG.E R3, desc[UR40][R4.64+0x4] ;  /* 0x0000042804032981 */ /* 0x0000a4000c1e1900 */
[----:B0-----:R-:W-:-:S05]  /*15c40*/  IMAD.MOV R4, RZ, RZ, -R11 ;  /* 0x000000ffff047224 */ /* 0x001fca00078e0a0b */
[----:B------:R-:W-:Y:S01]  /*15c50*/  VIMNMX R4, RZ, R4, !PT ;  /* 0x00000004ff047248 */ /* 0x000fe20007fe0100 */
[----:B------:R-:W-:Y:S01]  /*15c60*/  BSSY B0, `(.L_x_1963) ;  /* 0x00000ea000007945 */ /* 0x000fe20003800000 */
[----:B--2---:R-:W-:Y:S02]  /*15c70*/  @P2 IMAD.IADD R9, R3, 0x1, -R2 ;  /* 0x0000000103092824 */ /* 0x004fe400078e0a02 */
[----:B------:R-:W-:-:S05]  /*15c80*/  IMAD R3, R17, 0xc0, RZ ;  /* 0x000000c011037824 */ /* 0x000fca00078e02ff */
[----:B------:R-:W-:Y:S01]  /*15c90*/  IADD3 R10, -R10, 0x15f, R3 ;  /* 0x0000015f0a0a7810 */ /* 0x000fe20007ffe103 */
[----:B------:R-:W-:-:S04]  /*15ca0*/  IMAD.IADD R3, R11, 0x1, R9 ;  /* 0x000000010b037824 */ /* 0x000fc800078e0209 */
[C---:B------:R-:W-:Y:S01]  /*15cb0*/  VIADD R2, R3.reuse, 0x9f ;  /* 0x0000009f03027836 */ /* 0x040fe20000000000 */
[----:B------:R-:W-:-:S03]  /*15cc0*/  IADD3 R10, R3, R10, RZ ;  /* 0x0000000a030a7210 */ /* 0x000fc60007ffe0ff */
[----:B------:R-:W-:-:S04]  /*15cd0*/  IMAD.HI R3, R2, 0x66666667, RZ ;  /* 0x6666666702037827 */ /* 0x000fc800078e02ff */
[----:B------:R-:W-:Y:S01]  /*15ce0*/  IMAD.HI R2, R10, 0x66666667, RZ ;  /* 0x666666670a027827 */ /* 0x000fe200078e02ff */
[----:B------:R-:W-:-:S04]  /*15cf0*/  SHF.R.U32.HI R6, RZ, 0x1f, R3 ;  /* 0x0000001fff067819 */ /* 0x000fc80000011603 */
[----:B------:R-:W-:Y:S02]  /*15d00*/  SHF.R.U32.HI R5, RZ, 0x1f, R2 ;  /* 0x0000001fff057819 */ /* 0x000fe40000011602 */
[----:B------:R-:W-:Y:S02]  /*15d10*/  LEA.HI.SX32 R3, R3, R6, 0x1a ;  /* 0x0000000603037211 */ /* 0x000fe400078fd2ff */
[----:B------:R-:W-:-:S04]  /*15d20*/  LEA.HI.SX32 R2, R2, R5, 0x1a ;  /* 0x0000000502027211 */ /* 0x000fc800078fd2ff */
[----:B------:R-:W-:-:S05]  /*15d30*/  VIMNMX R7, R3, R2, PT ;  /* 0x0000000203077248 */ /* 0x000fca0003fe0100 */
[----:B------:R-:W-:-:S05]  /*15d40*/  IMAD R2, R7, 0xa0, -R11 ;  /* 0x000000a007027824 */ /* 0x000fca00078e0a0b */
[----:B------:R-:W-:-:S04]  /*15d50*/  VIMNMX R9, R2, R9, PT ;  /* 0x0000000902097248 */ /* 0x000fc80003fe0100 */
[----:B------:R-:W-:Y:S01]  /*15d60*/  ISETP.GT.AND P0, PT, R9, R4, PT ;  /* 0x000000040900720c */ /* 0x000fe20003f04270 */
[----:B------:R-:W-:-:S05]  /*15d70*/  IMAD.WIDE.U32 R4, R4, -0x33333333, RZ ;  /* 0xcccccccd04047825 */ /* 0x000fca00078e00ff */
[----:B------:R-:W-:-:S07]  /*15d80*/  SHF.R.U32.HI R4, RZ, 0x7, R5 ;  /* 0x00000007ff047819 */ /* 0x000fce0000011605 */
[----:B------:R-:W-:-:S04]  /*15d90*/  @P0 VIADD R2, R9, 0x9f ;  /* 0x0000009f09020836 */ /* 0x000fc80000000000 */
[----:B------:R-:W-:Y:S01]  /*15da0*/  @P0 IMAD.HI R2, R2, 0x66666667, RZ ;  /* 0x6666666702020827 */ /* 0x000fe200078e02ff */
[----:B------:R0:W-:Y:S04]  /*15db0*/  STL [R1+0x10], R7 ;  /* 0x0000100701007387 */ /* 0x0001e80000100800 */
[----:B------:R-:W-:Y:S01]  /*15dc0*/  @P0 SHF.R.U32.HI R3, RZ, 0x1f, R2 ;  /* 0x0000001fff030819 */ /* 0x000fe20000011602 */
[----:B------:R-:W-:-:S03]  /*15dd0*/  IMAD.MOV.U32 R6, RZ, RZ, R4 ;  /* 0x000000ffff067224 */ /* 0x000fc600078e0004 */
[----:B------:R-:W-:-:S04]  /*15de0*/  @P0 LEA.HI.SX32 R6, R2, R3, 0x1a ;  /* 0x0000000302060211 */ /* 0x000fc800078fd2ff */
[----:B------:R-:W-:Y:S02]  /*15df0*/  ISETP.GT.AND P1, PT, R6, R4, PT ;  /* 0x000000040600720c */ /* 0x000fe40003f24270 */
[----:B------:R-:W-:-:S11]  /*15e00*/  PLOP3.LUT P0, PT, PT, PT, PT, 0x80, 0x0 ;  /* 0x000000000000781c */ /* 0x000fd60003f0f070 */
[----:B0-----:R-:W-:Y:S05]  /*15e10*/  @!P1 BRA `(.L_x_1964) ;  /* 0x0000000c00389947 */ /* 0x001fea0003800000 */
        /* <DEDUP_REMOVED lines=14> */
.L_x_2103:
[----:B-1----:R-:W-:Y:S02]  /*15f00*/  ISETP.NE.AND P0, PT, R14, RZ, PT ;  /* 0x000000ff0e00720c */ /* 0x002fe40003f05270 */
[----:B------:R-:W-:-:S11]  /*15f10*/  PLOP3.LUT P6, PT, PT, PT, PT, 0x8, 0x0 ;  /* 0x000000000000781c */ /* 0x000fd60003fce170 */
[----:B------:R-:W-:Y:S05]  /*15f20*/  @P0 BRA `(.L_x_1966) ;  /* 0x00000000000c0947 */ /* 0x000fea0003800000 */
[----:B------:R-:W-:-:S03]  /*15f30*/  UMOV UR4, 0xffffffff ;  /* 0xffffffff00047882 */ /* 0x000fc60000000000 */
[----:B------:R-:W-:Y:S05]  /*15f40*/  BRA.DIV UR4, `(.L_x_1967) ;  /* 0x0000004a04607947 */ /* 0x000fea000b800000 */
[----:B------:R-:W-:-:S13]  /*15f50*/  ELECT P6, URZ, PT ;  /* 0x00000000003f782f */ /* 0x000fda00038c0000 */
.L_x_1966:
        /* <DEDUP_REMOVED lines=12> */
.L_x_2106:
[----:B------:R-:W-:Y:S05]  /*16020*/  BSYNC B1 ;  /* 0x0000000000017941 */ /* 0x000fea0003800000 */
.L_x_1968:
[----:B------:R-:W-:Y:S04]  /*16030*/  BSSY B1, `(.L_x_1970) ;  /* 0x000004d000017945 */ /* 0x000fe80003800000 */
[----:B------:R-:W-:Y:S05]  /*16040*/  @!P6 BRA `(.L_x_1971) ;  /* 0x00000004002ce947 */ /* 0x000fea0003800000 */
[----:B------:R-:W1:Y:S01]  /*16050*/  S2R R8, SR_TID.X ;  /* 0x0000000000087919 */ /* 0x000e620000002100 */
[----:B0-----:R-:W-:Y:S01]  /*16060*/  SHF.L.U32 R7, R26, 0x1f, RZ ;  /* 0x0000001f1a077819 */ /* 0x001fe200000006ff */
[----:B------:R-:W-:Y:S01]  /*16070*/  BSSY B2, `(.L_x_1972) ;  /* 0x0000006000027945 */ /* 0x000fe20003800000 */
[----:B-1----:R-:W-:Y:S01]  /*16080*/  LOP3.LUT R9, R8, 0x7f, RZ, 0xc0, !PT ;  /* 0x0000007f08097812 */ /* 0x002fe200078ec0ff */
[----:B------:R-:W-:-:S03]  /*16090*/  IMAD R8, R24, 0x8, R5 ;  /* 0x0000000818087824 */ /* 0x000fc600078e0205 */
[----:B------:R-:W-:Y:S01]  /*160a0*/  ISETP.NE.AND P1, PT, R9, RZ, PT ;  /* 0x000000ff0900720c */ /* 0x000fe20003f25270 */
[----:B------:R-:W0:Y:S02]  /*160b0*/  SYNCS.PHASECHK.TRANS64.TRYWAIT P0, [R8+URZ+0x132a0], R7 ;  /* 0x0132a007080075a7 */ /* 0x000e24000800017f */
[----:B0-----:R-:W-:Y:S10]  /*160c0*/  @!P0 BRA `(.L_x_1973) ;  /* 0x0000004800348947 */ /* 0x001ff40003800000 */
.L_x_2107:
[----:B------:R-:W-:Y:S05]  /*160d0*/  BSYNC B2 ;  /* 0x0000000000027941 */ /* 0x000fea0003800000 */
.L_x_1972:
        /* <DEDUP_REMOVED lines=9> */
.L_x_1975:
[----:B------:R-:W-:Y:S05]  /*16170*/  BSYNC B2 ;  /* 0x0000000000027941 */ /* 0x000fea0003800000 */
.L_x_1974:
[----:B------:R-:W-:Y:S01]  /*16180*/  IMAD.MOV.U32 R13, RZ, RZ, RZ ;  /* 0x000000ffff0d7224 */ /* 0x000fe200078e00ff */
[----:B------:R-:W-:Y:S01]  /*16190*/  UIADD3 UR4, UP0, UR38, 0x570, URZ ;  /* 0x0000057026047890 */ /* 0x000fe2000ff1e03f */
[----:B------:R-:W-:Y:S01]  /*161a0*/  IMAD R9, R6, 0xa0, R0 ;  /* 0x000000a006097824 */ /* 0x000fe200078e0200 */
[----:B------:R-:W-:Y:S01]  /*161b0*/  PLOP3.LUT P0, PT, PT, PT, PT, 0x80, 0x0 ;  /* 0x000000000000781c */ /* 0x000fe20003f0f070 */
[----:B------:R-:W-:Y:S01]  /*161c0*/  IMAD R12, R24, 0x2800, R5 ;  /* 0x00002800180c7824 */ /* 0x000fe200078e0205 */
[----:B------:R-:W-:Y:S01]  /*161d0*/  R2UR UR10, R13 ;  /* 0x000000000d0a72ca */ /* 0x000fe200000e0000 */
[----:B------:R-:W-:Y:S01]  /*161e0*/  VIADD R10, R8, 0x13290 ;  /* 0x00013290080a7836 */ /* 0x000fe20000000000 */
[----:B------:R-:W-:Y:S01]  /*161f0*/  IADD3 R9, R9, -0xa0, RZ ;  /* 0xffffff6009097810 */ /* 0x000fe20007ffe0ff */
[----:B------:R-:W-:Y:S01]  /*16200*/  VIADD R11, R12, 0xe000 ;  /* 0x0000e0000c0b7836 */ /* 0x000fe20000000000 */
[----:B------:R-:W-:Y:S01]  /*16210*/  UIADD3.X UR5, URZ, UR39, URZ, UP0, !UPT ;  /* 0x000000273f057290 */ /* 0x000fe200087fe43f */
[----:B------:R-:W-:Y:S01]  /*16220*/  UMOV UR6, 0x0 ;  /* 0x0000000000067882 */ /* 0x000fe20000000000 */
[----:B------:R-:W-:-:S10]  /*16230*/  UMOV UR7, 0x12f00000 ;  /* 0x12f0000000077882 */ /* 0x000fd40000000000 */
.L_x_1976:
        /* <DEDUP_REMOVED lines=13> */
.L_x_2108:
[----:B------:R-:W-:Y:S05]  /*16310*/  BSYNC B2 ;  /* 0x0000000000027941 */ /* 0x000fea0003800000 */
.L_x_1977:
        /* <DEDUP_REMOVED lines=11> */
.L_x_1980:
[----:B------:R-:W-:Y:S05]  /*163d0*/  BSYNC B2 ;  /* 0x0000000000027941 */ /* 0x000fea0003800000 */
.L_x_1979:
        /* <DEDUP_REMOVED lines=8> */
.L_x_1981:
        /* <DEDUP_REMOVED lines=10> */
.L_x_1971:
[----:B------:R-:W-:Y:S05]  /*16500*/  BSYNC B1 ;  /* 0x0000000000017941 */ /* 0x000fea0003800000 */
.L_x_1970:
        /* <DEDUP_REMOVED lines=9> */
.L_x_1994:
[----:B------:R-:W-:Y:S05]  /*165a0*/  YIELD ;  /* 0x0000000000007946 */ /* 0x000fea0003800000 */
[----:B------:R-:W-:Y:S04]  /*165b0*/  BSSY B1, `(.L_x_1982) ;  /* 0x000004c000017945 */ /* 0x000fe80003800000 */
[----:B------:R-:W-:Y:S05]  /*165c0*/  @!P6 BRA `(.L_x_1983) ;  /* 0x000000040028e947 */ /* 0x000fea0003800000 */
[----:B------:R-:W0:Y:S01]  /*165d0*/  S2R R7, SR_TID.X ;  /* 0x0000000000077919 */ /* 0x000e220000002100 */
[----:B------:R-:W-:Y:S01]  /*165e0*/  SHF.L.U32 R8, R26, 0x1f, RZ ;  /* 0x0000001f1a087819 */ /* 0x000fe200000006ff */
[----:B------:R-:W-:Y:S01]  /*165f0*/  BSSY B2, `(.L_x_1984) ;  /* 0x0000006000027945 */ /* 0x000fe20003800000 */
[----:B0-----:R-:W-:Y:S02]  /*16600*/  LOP3.LUT R9, R7, 0x7f, RZ, 0xc0, !PT ;  /* 0x0000007f07097812 */ /* 0x001fe400078ec0ff */
[----:B------:R-:W-:Y:S02]  /*16610*/  LEA R7, R24, R5, 0x3 ;  /* 0x0000000518077211 */ /* 0x000fe400078e18ff */
[----:B------:R-:W-:Y:S02]  /*16620*/  ISETP.NE.AND P2, PT, R9, RZ, PT ;  /* 0x000000ff0900720c */ /* 0x000fe40003f45270 */
[----:B------:R-:W0:Y:S02]  /*16630*/  SYNCS.PHASECHK.TRANS64.TRYWAIT P1, [R7+URZ+0x132a0], R8 ;  /* 0x0132a008070075a7 */ /* 0x000e24000802017f */
[----:B0-----:R-:W-:Y:S09]  /*16640*/  @!P1 BRA `(.L_x_1985) ;  /* 0x0000004000fc9947 */ /* 0x001ff20003800000 */
.L_x_2109:
[----:B------:R-:W-:Y:S05]  /*16650*/  BSYNC B2 ;  /* 0x0000000000027941 */ /* 0x000fea0003800000 */
.L_x_1984:
        /* <DEDUP_REMOVED lines=9> */
.L_x_1987:
[----:B------:R-:W-:Y:S05]  /*166f0*/  BSYNC B2 ;  /* 0x0000000000027941 */ /* 0x000fea0003800000 */
.L_x_1986:
        /* <DEDUP_REMOVED lines=11> */
.L_x_1988:
        /* <DEDUP_REMOVED lines=13> */
.L_x_2110:
[----:B------:R-:W-:Y:S05]  /*16880*/  BSYNC B2 ;  /* 0x0000000000027941 */ /* 0x000fea0003800000 */
.L_x_1989:
        /* <DEDUP_REMOVED lines=11> */
.L_x_1992:
[----:B------:R-:W-:Y:S05]  /*16940*/  BSYNC B2 ;  /* 0x0000000000027941 */ /* 0x000fea0003800000 */
.L_x_1991:
        /* <DEDUP_REMOVED lines=8> */
.L_x_1993:
        /* <DEDUP_REMOVED lines=10> */
.L_x_1983:
[----:B------:R-:W-:Y:S05]  /*16a70*/  BSYNC B1 ;  /* 0x0000000000017941 */ /* 0x000fea0003800000 */
.L_x_1982:
        /* <DEDUP_REMOVED lines=8> */
.L_x_1964:
[----:B------:R-:W-:Y:S05]  /*16b00*/  BSYNC B0 ;  /* 0x0000000000007941 */ /* 0x000fea0003800000 */
.L_x_1963:
        /* <DEDUP_REMOVED lines=23> */
.L_x_1996:
        /* <DEDUP_REMOVED lines=11> */
[----:B------:R-:W-:Y:S01]  /*16d30*/  MOV R12, 0x1 ;  /* 0x00000001000c7802 */ /* 0x000fe20000000f00 */
[----:B------:R-:W0:Y:S01]  /*16d40*/  LDC.64 R2, c[0x4][R2] ;  /* 0x0100000002027b82 */ /* 0x000e220000000a00 */
[----:B------:R-:W-:Y:S02]  /*16d50*/  IMAD.U32 R5, RZ, RZ, UR7 ;  /* 0x00000007ff057e24 */ /* 0x000fe4000f8e00ff */
[----:B------:R-:W-:Y:S02]  /*16d60*/  IMAD.U32 R6, RZ, RZ, UR8 ;  /* 0x00000008ff067e24 */ /* 0x000fe4000f8e00ff */
[----:B------:R-:W-:-:S02]  /*16d70*/  IMAD.U32 R7, RZ, RZ, UR9 ;  /* 0x00000009ff077e24 */ /* 0x000fc4000f8e00ff */
[----:B------:R-:W-:Y:S02]  /*16d80*/  IMAD.U32 R10, RZ, RZ, UR4 ;  /* 0x00000004ff0a7e24 */ /* 0x000fe4000f8e00ff */
[----:B------:R-:W-:Y:S02]  /*16d90*/  IMAD.U32 R11, RZ, RZ, UR5 ;  /* 0x00000005ff0b7e24 */ /* 0x000fe4000f8e00ff */
[----:B------:R-:W-:Y:S02]  /*16da0*/  IMAD.MOV.U32 R8, RZ, RZ, 0x70 ;  /* 0x00000070ff087424 */ /* 0x000fe400078e00ff */
[----:B------:R-:W-:-:S07]  /*16db0*/  IMAD.MOV.U32 R13, RZ, RZ, RZ ;  /* 0x000000ffff0d7224 */ /* 0x000fce00078e00ff */
[----:B------:R-:W-:-:S07]  /*16dc0*/  LEPC R20, `(.L_x_1998) ;  /* 0x000000001014794e */ /* 0x000fce0000000000 */
[----:B0-----:R-:W-:Y:S05]  /*16dd0*/  CALL.ABS.NOINC R2 ;  /* 0x0000000002007343 */ /* 0x001fea0003c00000 */
.L_x_1998:
        /* <DEDUP_REMOVED lines=24> */
.L_x_1999:
        /* <DEDUP_REMOVED lines=22> */
.L_x_2000:
        /* <DEDUP_REMOVED lines=22> */
.L_x_2001:
[----:B------:R-:W2:Y:S01]  /*17220*/  LDL.LU R2, [R1+0x8] ;  /* 0x0000080001027983 */ /* 0x000ea20000300800 */
[----:B------:R-:W-:Y:S01]  /*17230*/  ULDC.64 UR4, c[0x0][0x9f8] ;  /* 0x00027e0000047ab9 */ /* 0x000fe20000000a00 */
[----:B------:R-:W0:Y:S02]  /*17240*/  LDC R0, c[0x0][0x428] ;  /* 0x00010a00ff007b82 */ /* 0x000e240000000800 */
[----:B------:R-:W3:Y:S04]  /*17250*/  LDL.LU R20, [R1+0xc] ;  /* 0x00000c0001147983 */ /* 0x000ee80000300800 */
[----:B------:R-:W4:Y:S04]  /*17260*/  LDL.LU R6, [R1+0x24] ;  /* 0x0000240001067983 */ /* 0x000f280000300800 */
[----:B------:R-:W4:Y:S01]  /*17270*/  LDL.LU R21, [R1] ;  /* 0x0000000001157983 */ /* 0x000f220000300800 */
[----:B------:R-:W-:Y:S01]  /*17280*/  ISETP.NE.U32.AND P0, PT, RZ, UR4, PT ;  /* 0x00000004ff007c0c */ /* 0x000fe2000bf05070 */
[----:B------:R-:W1:Y:S03]  /*17290*/  S2R R4, SR_TID.X ;  /* 0x0000000000047919 */ /* 0x000e660000002100 */
[----:B------:R-:W-:-:S02]  /*172a0*/  ISETP.NE.AND.EX P0, PT, RZ, UR5, PT, P0 ;  /* 0x00000005ff007c0c */ /* 0x000fc4000bf05300 */
[----:B-1----:R-:W-:-:S11]  /*172b0*/  LOP3.LUT R7, R4, 0x7f, RZ, 0xc0, !PT ;  /* 0x0000007f04077812 */ /* 0x002fd600078ec0ff */
[----:B--2---:R-:W-:-:S04]  /*172c0*/  @P0 IADD3 R2, P1, R2, UR4, RZ ;  /* 0x0000000402020c10 */ /* 0x004fc8000ff3e0ff */
[----:B---3--:R-:W-:Y:S01]  /*172d0*/  @P0 IADD3.X R3, R20, UR5, RZ, P1, !PT ;  /* 0x0000000514030c10 */ /* 0x008fe20008ffe4ff */
[----:B------:R-:W-:Y:S01]  /*172e0*/  ULDC.64 UR4, c[0x0][0xa00] ;  /* 0x0002800000047ab9 */ /* 0x000fe20000000a00 */
[----:B----4-:R-:W-:-:S06]  /*172f0*/  IMAD.MOV.U32 R20, RZ, RZ, R21 ;  /* 0x000000ffff147224 */ /* 0x010fcc00078e0015 */
[----:B------:R1:W5:Y:S01]  /*17300*/  @P0 LDG.E R20, desc[UR40][R2.64] ;  /* 0x0000002802140981 */ /* 0x000362000c1e1900 */
[----:B0-----:R-:W-:Y:S01]  /*17310*/  ISETP.NE.AND P0, PT, R0, 0x1, PT ;  /* 0x000000010000780c */ /* 0x001fe20003f05270 */
[----:B------:R-:W-:Y:S01]  /*17320*/  IMAD.MOV.U32 R0, RZ, RZ, R18 ;  /* 0x000000ffff007224 */ /* 0x000fe200078e0012 */
[----:B------:R-:W-:Y:S01]  /*17330*/  ISETP.NE.AND P1, PT, R7, RZ, PT ;  /* 0x000000ff0700720c */ /* 0x000fe20003f25270 */
[----:B------:R-:W-:-:S03]  /*17340*/  IMAD R6, R17, 0xc0, R6 ;  /* 0x000000c011067824 */ /* 0x000fc600078e0206 */
        /* <DEDUP_REMOVED lines=12> */
.L_x_2002:
        /* <DEDUP_REMOVED lines=22> */
.L_x_2113:
[----:B-1----:R-:W-:Y:S02]  /*17570*/  ISETP.NE.AND P0, PT, R14, RZ, PT ;  /* 0x000000ff0e00720c */ /* 0x002fe40003f05270 */
[----:B------:R-:W-:-:S11]  /*17580*/  PLOP3.LUT P6, PT, PT, PT, PT, 0x8, 0x0 ;  /* 0x000000000000781c */ /* 0x000fd60003fce170 */
[----:B------:R-:W-:Y:S05]  /*17590*/  @P0 BRA `(.L_x_2004) ;  /* 0x0000000400ac0947 */ /* 0x000fea0003800000 */
[----:B------:R-:W-:-:S03]  /*175a0*/  UMOV UR4, 0xffffffff ;  /* 0xffffffff00047882 */ /* 0x000fc60000000000 */
[----:B------:R-:W-:Y:S05]  /*175b0*/  BRA.DIV UR4, `(.L_x_2005) ;  /* 0x00000036047c7947 */ /* 0x000fea000b800000 */
[----:B------:R-:W-:-:S13]  /*175c0*/  ELECT P6, URZ, PT ;  /* 0x00000000003f782f */ /* 0x000fda00038c0000 */
.L_x_2116:
        /* <DEDUP_REMOVED lines=23> */
.L_x_2007:
        /* <DEDUP_REMOVED lines=10> */
.L_x_2117:
        /* <DEDUP_REMOVED lines=8> */
.L_x_2009:
        /* <DEDUP_REMOVED lines=20> */
.L_x_2118:
[----:B------:R-:W-:Y:S05]  /*179a0*/  @P0 BRA `(.L_x_2011) ;  /* 0x00000000001c0947 */ /* 0x000fea0003800000 */
[----:B------:R-:W2:Y:S01]  /*179b0*/  S2R R9, SR_TID.X ;  /* 0x0000000000097919 */ /* 0x000ea20000002100 */
[----:B01----:R-:W-:-:S04]  /*179c0*/  MOV R4, 0x2800 ;  /* 0x0000280000047802 */ /* 0x003fc80000000f00 */
[----:B------:R3:W-:Y:S01]  /*179d0*/  SYNCS.ARRIVE.TRANS64 RZ, [R5+URZ+0x13230], R4 ;  /* 0x0132300405ff79a7 */ /* 0x0007e2000800003f */
[----:B--2---:R-:W-:-:S04]  /*179e0*/  LOP3.LUT R9, R9, 0x1f, RZ, 0xc0, !PT ;  /* 0x0000001f09097812 */ /* 0x004fc800078ec0ff */
[----:B------:R-:W-:-:S13]  /*179f0*/  ISETP.NE.AND P0, PT, R9, RZ, PT ;  /* 0x000000ff0900720c */ /* 0x000fda0003f05270 */
[----:B---3--:R-:W-:Y:S05]  /*17a00*/  @!P0 BRA `(.L_x_2011) ;  /* 0x0000000000048947 */ /* 0x008fea0003800000 */
[----:B------:R-:W-:Y:S01]  /*17a10*/  BPT.TRAP 0x1 ;  /* 0x000000040000795c */ /* 0x000fe20000300000 */
.L_x_2011:
        /* <DEDUP_REMOVED lines=14> */
.L_x_2006:
        /* <DEDUP_REMOVED lines=21> */
.L_x_2004:
[----:B------:R-:W2:Y:S04]  /*17c50*/  LDL.LU R7, [R1+0x1c] ;  /* 0x00001c0001077983 */ /* 0x000ea80000300800 */
[----:B------:R-:W3:Y:S01]  /*17c60*/  LDL R4, [R1+0x10] ;  /* 0x0000100001047983 */ /* 0x000ee20000100800 */
        /* <DEDUP_REMOVED lines=13> */
.L_x_2119:
[----:B------:R-:W-:Y:S05]  /*17d40*/  BSYNC B0 ;  /* 0x0000000000007941 */ /* 0x000fea0003800000 */
.L_x_2012:
[----:B------:R-:W-:Y:S05]  /*17d50*/  @!P2 BRA `(.L_x_2014) ;  /* 0x0000000c0004a947 */ /* 0x000fea0003800000 */
[----:B0-----:R-:W2:Y:S01]  /*17d60*/  LDL.LU R4, [R1+0x10] ;  /* 0x0000100001047983 */ /* 0x001ea20000300800 */
[----:B------:R-:W-:Y:S02]  /*17d70*/  IMAD.MOV.U32 R8, RZ, RZ, R22 ;  /* 0x000000ffff087224 */ /* 0x000fe400078e0016 */
[----:B------:R-:W-:Y:S02]  /*17d80*/  IMAD.MOV.U32 R9, RZ, RZ, R25 ;  /* 0x000000ffff097224 */ /* 0x000fe400078e0019 */
[----:B--2---:R-:W-:-:S07]  /*17d90*/  VIADD R3, R4, 0xfffffffe ;  /* 0xfffffffe04037836 */ /* 0x004fce0000000000 */
.L_x_2034:
        /* <DEDUP_REMOVED lines=14> */
[----:B------:R-:W-:Y:S02]  /*17e80*/  ULDC.64 UR6, c[0x0][0x408] ;  /* 0x0001020000067ab9 */ /* 0x000fe40000000a00 */
[----:B------:R-:W-:Y:S01]  /*17e90*/  IMAD R7, R17, UR6, RZ ;  /* 0x0000000611077c24 */ /* 0x000fe2000f8e02ff */
[----:B0-----:R-:W-:-:S13]  /*17ea0*/  ISETP.NE.AND P0, PT, R10, 0x1, PT ;  /* 0x000000010a00780c */ /* 0x001fda0003f05270 */
[----:B------:R-:W0:Y:S02]  /*17eb0*/  @P0 LDC.64 R4, c[0x0][0x420] ;  /* 0x00010800ff040b82 */ /* 0x000e240000000a00 */
[----:B0-----:R-:W-:-:S04]  /*17ec0*/  @P0 IMAD.HI.U32 R2, R3, R4, RZ ;  /* 0x0000000403020227 */ /* 0x001fc800078e00ff */
[----:B------:R-:W-:Y:S01]  /*17ed0*/  IMAD.MOV.U32 R4, RZ, RZ, R3 ;  /* 0x000000ffff047224 */ /* 0x000fe200078e0003 */
[----:B------:R-:W-:-:S04]  /*17ee0*/  @P0 SHF.R.U32.HI R4, RZ, R5, R2 ;  /* 0x00000005ff040219 */ /* 0x000fc80000011602 */
[----:B------:R-:W-:Y:S02]  /*17ef0*/  IADD3 R2, -R4, RZ, RZ ;  /* 0x000000ff04027210 */ /* 0x000fe40007ffe1ff */
[----:B------:R-:W-:-:S03]  /*17f00*/  SHF.R.S32.HI R5, RZ, 0x1f, R4 ;  /* 0x0000001fff057819 */ /* 0x000fc60000011404 */
[----:B------:R-:W-:Y:S02]  /*17f10*/  IMAD R10, R10, R2, R3 ;  /* 0x000000020a0a7224 */ /* 0x000fe400078e0203 */
[C---:B------:R-:W-:Y:S02]  /*17f20*/  IMAD R2, R20.reuse, UR7, R7 ;  /* 0x0000000714027c24 */ /* 0x040fe4000f8e0207 */
[----:B------:R-:W-:-:S04]  /*17f30*/  IMAD.WIDE.U32 R4, R20, UR6, R4 ;  /* 0x0000000614047c25 */ /* 0x000fc8000f8e0004 */
[----:B------:R-:W-:Y:S01]  /*17f40*/  IMAD.IADD R2, R2, 0x1, R5 ;  /* 0x0000000102027824 */ /* 0x000fe200078e0205 */
[----:B------:R-:W-:-:S04]  /*17f50*/  LEA R6, P0, R4, UR4, 0x2 ;  /* 0x0000000404067c11 */ /* 0x000fc8000f8010ff */
[----:B------:R-:W-:-:S05]  /*17f60*/  LEA.HI.X R7, R4, UR5, R2, 0x2, P0 ;  /* 0x0000000504077c11 */ /* 0x000fca00080f1402 */
[----:B------:R0:W5:Y:S04]  /*17f70*/  LDG.E R2, desc[UR40][R6.64] ;  /* 0x0000002806027981 */ /* 0x000168000c1e1900 */
.L_x_2017:
        /* <DEDUP_REMOVED lines=11> */
.L_x_2120:
[----:B------:R-:W-:Y:S05]  /*18030*/  BSYNC B1 ;  /* 0x0000000000017941 */ /* 0x000fea0003800000 */
.L_x_2018:
        /* <DEDUP_REMOVED lines=9> */
.L_x_2021:
[----:B------:R-:W-:Y:S05]  /*180d0*/  BSYNC B1 ;  /* 0x0000000000017941 */ /* 0x000fea0003800000 */
.L_x_2020:
        /* <DEDUP_REMOVED lines=14> */
.L_x_2022:
        /* <DEDUP_REMOVED lines=13> */
.L_x_2121:
[----:B------:R-:W-:Y:S05]  /*18290*/  BSYNC B1 ;  /* 0x0000000000017941 */ /* 0x000fea0003800000 */
.L_x_2023:
        /* <DEDUP_REMOVED lines=11> */
.L_x_2026:
[----:B------:R-:W-:Y:S05]  /*18350*/  BSYNC B1 ;  /* 0x0000000000017941 */ /* 0x000fea0003800000 */
.L_x_2025:
        /* <DEDUP_REMOVED lines=8> */
.L_x_2027:
        /* <DEDUP_REMOVED lines=10> */
.L_x_2016:
[----:B------:R-:W-:Y:S05]  /*18480*/  BSYNC B0 ;  /* 0x0000000000007941 */ /* 0x000fea0003800000 */
.L_x_2015:
[----:B------:R-:W2:Y:S02]  /*18490*/  LDL R5, [R1+0x28] ;  /* 0x0000280001057983 */ /* 0x000ea40000100800 */
[----:B--2---:R-:W-:-:S13]  /*184a0*/  ISETP.NE.AND P0, PT, R5, 0x3, PT ;  /* 0x000000030500780c */ /* 0x004fda0003f05270 */
[----:B------:R-:W-:Y:S05]  /*184b0*/  @!P0 BRA `(.L_x_2028) ;  /* 0x0000000000048947 */ /* 0x000fea0003800000 */
[----:B------:R-:W-:Y:S01]  /*184c0*/  BPT.TRAP 0x1 ;  /* 0x000000040000795c */ /* 0x000fe20000300000 */
.L_x_2028:
        /* <DEDUP_REMOVED lines=11> */
.L_x_2122:
[----:B------:R-:W-:Y:S05]  /*18580*/  BSYNC B0 ;  /* 0x0000000000007941 */ /* 0x000fea0003800000 */
.L_x_2029:
[----:B------:R-:W-:Y:S05]  /*18590*/  @!P0 BRA `(.L_x_2031) ;  /* 0x0000000000048947 */ /* 0x000fea0003800000 */
[----:B------:R-:W-:Y:S01]  /*185a0*/  BPT.TRAP 0x1 ;  /* 0x000000040000795c */ /* 0x000fe20000300000 */
.L_x_2031:
[----:B0-----:R-:W-:Y:S01]  /*185b0*/  SHF.L.U32 R4, R9, 0x1f, RZ ;  /* 0x0000001f09047819 */ /* 0x001fe200000006ff */
[----:B------:R-:W-:-:S03]  /*185c0*/  IMAD R10, R8, 0x2800, RZ ;  /* 0x00002800080a7824 */ /* 0x000fc600078e02ff */
[----:B------:R-:W0:Y:S02]  /*185d0*/  SYNCS.PHASECHK.TRANS64.TRYWAIT P2, [R13+URZ+0x13260], R4 ;  /* 0x013260040d0075a7 */ /* 0x000e24000804017f */
[----:B0-----:R-:W-:Y:S05]  /*185e0*/  @!P2 BRA `(.L_x_2032) ;  /* 0x000000280014a947 */ /* 0x001fea0003800000 */
.L_x_2123:
[----:B------:R-:W1:Y:S01]  /*185f0*/  S2R R18, SR_CgaCtaId ;  /* 0x0000000000127919 */ /* 0x000e620000008800 */
[----:B------:R-:W-:Y:S01]  /*18600*/  MOV R15, 0x400 ;  /* 0x00000400000f7802 */ /* 0x000fe20000000f00 */
[----:B------:R-:W-:Y:S05]  /*18610*/  WARPSYNC.ALL ;  /* 0x0000000000007948 */ /* 0x000fea0003800000 */
[C---:B------:R-:W-:Y:S02]  /*18620*/  LOP3.LUT R12, R10.reuse, R29, RZ, 0xfc, !PT ;  /* 0x0000001d0a0c7212 */ /* 0x040fe400078efcff */
[----:B------:R-:W-:Y:S02]  /*18630*/  LOP3.LUT R14, R10, R28, RZ, 0xfc, !PT ;  /* 0x0000001c0a0e7212 */ /* 0x000fe400078efcff */
[----:B-1----:R-:W-:-:S05]  /*18640*/  LEA R15, R18, R15, 0x18 ;  /* 0x0000000f120f7211 */ /* 0x002fca00078ec0ff */
[C---:B------:R-:W-:Y:S02]  /*18650*/  IMAD.IADD R12, R15.reuse, 0x1, R12 ;  /* 0x000000010f0c7824 */ /* 0x040fe400078e020c */
[----:B------:R-:W-:-:S03]  /*18660*/  IMAD.IADD R14, R15, 0x1, R14 ;  /* 0x000000010f0e7824 */ /* 0x000fc600078e020e */
        /* <DEDUP_REMOVED lines=38> */
.L_x_2033:
[----:B-1----:R1:W-:Y:S01]  /*188d0*/  SYNCS.ARRIVE.TRANS64.A1T0 RZ, [R13+URZ+0x13250], RZ ;  /* 0x013250ff0dff79a7 */ /* 0x0023e2000810003f */
[----:B------:R-:W-:Y:S01]  /*188e0*/  BAR.SYNC.DEFER_BLOCKING 0x2, 0x80 ;  /* 0x0082000000007b1d */ /* 0x000fe20000010000 */
[----:B------:R-:W-:Y:S01]  /*188f0*/  ISETP.GT.AND P0, PT, R3, RZ, PT ;  /* 0x000000ff0300720c */ /* 0x000fe20003f04270 */
[----:B------:R-:W-:Y:S02]  /*18900*/  @!P1 VIADD R4, R13, 0x13280 ;  /* 0x000132800d049836 */ /* 0x000fe40000000000 */
[----:B------:R-:W-:Y:S02]  /*18910*/  VIADD R3, R3, 0xffffffff ;  /* 0xffffffff03037836 */ /* 0x000fe40000000000 */
[----:B0-----:R-:W-:Y:S01]  /*18920*/  IMAD.MOV.U32 R8, RZ, RZ, R22 ;  /* 0x000000ffff087224 */ /* 0x001fe200078e0016 */
[----:B------:R-:W-:Y:S01]  /*18930*/  @!P1 PRMT R4, RZ, 0x654, R4 ;  /* 0x00000654ff049816 */ /* 0x000fe20000000004 */
[----:B------:R-:W-:-:S03]  /*18940*/  IMAD.MOV.U32 R9, RZ, RZ, R25 ;  /* 0x000000ffff097224 */ /* 0x000fc600078e0019 */
[----:B------:R1:W-:Y:S03]  /*18950*/  @!P1 SYNCS.ARRIVE.TRANS64.RED.A1T0 RZ, [R4+URZ], RZ ;  /* 0x000000ff04ff99a7 */ /* 0x0003e6000810043f */
[----:B------:R-:W-:Y:S05]  /*18960*/  @P0 BRA `(.L_x_2034) ;  /* 0xfffffff4000c0947 */ /* 0x000fea000383ffff */
.L_x_2014:
        /* <DEDUP_REMOVED lines=16> */
.L_x_2036:
[----:B------:R-:W-:Y:S05]  /*18a70*/  BSYNC B0 ;  /* 0x0000000000007941 */ /* 0x000fea0003800000 */
.L_x_2035:
[----:B------:R-:W-:Y:S05]  /*18a80*/  @!P2 BRA `(.L_x_2037) ;  /* 0x000000000004a947 */ /* 0x000fea0003800000 */
[----:B------:R-:W-:Y:S01]  /*18a90*/  BPT.TRAP 0x1 ;  /* 0x000000040000795c */ /* 0x000fe20000300000 */
.L_x_2037:
        /* <DEDUP_REMOVED lines=11> */
.L_x_2124:
[----:B------:R-:W-:Y:S05]  /*18b50*/  BSYNC B0 ;  /* 0x0000000000007941 */ /* 0x000fea0003800000 */
.L_x_2038:
[----:B------:R-:W-:Y:S05]  /*18b60*/  @!P2 BRA `(.L_x_2040) ;  /* 0x000000000004a947 */ /* 0x000fea0003800000 */
[----:B------:R-:W-:Y:S01]  /*18b70*/  BPT.TRAP 0x1 ;  /* 0x000000040000795c */ /* 0x000fe20000300000 */
.L_x_2040:
[----:B0-----:R-:W-:-:S04]  /*18b80*/  SHF.L.U32 R0, R25, 0x1f, RZ ;  /* 0x0000001f19007819 */ /* 0x001fc800000006ff */
[----:B------:R-:W0:Y:S02]  /*18b90*/  SYNCS.PHASECHK.TRANS64.TRYWAIT P0, [R3+URZ+0x13260], R0 ;  /* 0x01326000030075a7 */ /* 0x000e24000800017f */
[----:B0-----:R-:W-:Y:S05]  /*18ba0*/  @!P0 BRA `(.L_x_2041) ;  /* 0x0000002000cc8947 */ /* 0x001fea0003800000 */
.L_x_2125:
[----:B------:R-:W1:Y:S01]  /*18bb0*/  S2R R9, SR_CgaCtaId ;  /* 0x0000000000097919 */ /* 0x000e620000008800 */
[----:B------:R-:W-:Y:S01]  /*18bc0*/  IMAD R2, R22, 0x2800, RZ ;  /* 0x0000280016027824 */ /* 0x000fe200078e02ff */
[----:B------:R-:W-:Y:S01]  /*18bd0*/  MOV R8, 0x400 ;  /* 0x0000040000087802 */ /* 0x000fe20000000f00 */
[----:B------:R-:W-:Y:S05]  /*18be0*/  WARPSYNC.ALL ;  /* 0x0000000000007948 */ /* 0x000fea0003800000 */
[C---:B0-----:R-:W-:Y:S02]  /*18bf0*/  LOP3.LUT R0, R2.reuse, R29, RZ, 0xfc, !PT ;  /* 0x0000001d02007212 */ /* 0x041fe400078efcff */
[----:B------:R-:W-:-:S02]  /*18c00*/  LOP3.LUT R2, R2, R28, RZ, 0xfc, !PT ;  /* 0x0000001c02027212 */ /* 0x000fc400078efcff */
[----:B-1----:R-:W-:-:S04]  /*18c10*/  LEA R8, R9, R8, 0x18 ;  /* 0x0000000809087211 */ /* 0x002fc800078ec0ff */
[C---:B------:R-:W-:Y:S01]  /*18c20*/  IADD3 R0, R8.reuse, R0, RZ ;  /* 0x0000000008007210 */ /* 0x040fe20007ffe0ff */
[----:B------:R-:W-:-:S04]  /*18c30*/  IMAD.IADD R2, R8, 0x1, R2 ;  /* 0x0000000108027824 */ /* 0x000fc800078e0202 */
        /* <DEDUP_REMOVED lines=38> */
.L_x_2042:
        /* <DEDUP_REMOVED lines=10> */
.L_x_1997:
[----:B------:R-:W-:Y:S05]  /*18f40*/  BSYNC B6 ;  /* 0x0000000000067941 */ /* 0x000fea0003800000 */
.L_x_1995:
        /* <DEDUP_REMOVED lines=10> */
.L_x_2043:
        /* <DEDUP_REMOVED lines=35> */
[----:B------:R0:W1:Y:S02]  /*19220*/  SHFL.IDX PT, R14, R3, 0x1f, 0x1f ;  /* 0x03e01f00030e7f89 */ /* 0x00006400000e0000 */
.L_x_2135:
[----:B------:R-:W-:Y:S02]  /*19230*/  ULDC UR4, c[0x0][0xc10] ;  /* 0x0003040000047ab9 */ /* 0x000fe40000000800 */
[----:B------:R-:W-:-:S04]  /*19240*/  IMAD.U32 R4, RZ, RZ, UR4 ;  /* 0x00000004ff047e24 */ /* 0x000fc8000f8e00ff */
[----:B-1----:R-:W-:-:S04]  /*19250*/  IMAD R14, R14, R4, RZ ;  /* 0x000000040e0e7224 */ /* 0x002fc800078e02ff */
[----:B------:R-:W-:-:S05]  /*19260*/  IMAD.IADD R5, R5, 0x1, R14 ;  /* 0x0000000105057824 */ /* 0x000fca00078e020e */
[----:B------:R-:W-:-:S13]  /*19270*/  ISETP.GT.AND P6, PT, R5, R0, PT ;  /* 0x000000000500720c */ /* 0x000fda0003fc4270 */
[----:B------:R-:W-:Y:S05]  /*19280*/  @P6 BRA `(.L_x_2046) ;  /* 0x00000000009c6947 */ /* 0x000fea0003800000 */
.L_x_2051:
        /* <DEDUP_REMOVED lines=14> */
.L_x_2049:
[----:B------:R-:W-:Y:S05]  /*19370*/  BSYNC B0 ;  /* 0x0000000000007941 */ /* 0x000fea0003800000 */
.L_x_2048:
        /* <DEDUP_REMOVED lines=18> */
.L_x_2143:
[----:B------:R-:W-:Y:S02]  /*194a0*/  ULDC UR4, c[0x0][0xc10] ;  /* 0x0003040000047ab9 */ /* 0x000fe40000000800 */
[----:B------:R-:W-:-:S04]  /*194b0*/  IMAD.U32 R4, RZ, RZ, UR4 ;  /* 0x00000004ff047e24 */ /* 0x000fc8000f8e00ff */
[----:B-1----:R-:W-:-:S04]  /*194c0*/  IMAD R14, R14, R4, RZ ;  /* 0x000000040e0e7224 */ /* 0x002fc800078e02ff */
[----:B------:R-:W-:-:S05]  /*194d0*/  IMAD.IADD R5, R14, 0x1, R5 ;  /* 0x000000010e057824 */ /* 0x000fca00078e0205 */
[----:B------:R-:W-:-:S13]  /*194e0*/  ISETP.GT.AND P6, PT, R5, R0, PT ;  /* 0x000000000500720c */ /* 0x000fda0003fc4270 */
[----:B------:R-:W-:Y:S05]  /*194f0*/  @!P6 BRA `(.L_x_2051) ;  /* 0xfffffffc0064e947 */ /* 0x000fea000383ffff */
.L_x_2046:
        /* <DEDUP_REMOVED lines=8> */
.L_x_2147:
[----:B------:R-:W-:Y:S01]  /*19580*/  ISETP.NE.AND P0, PT, R2, RZ, PT ;  /* 0x000000ff0200720c */ /* 0x000fe20003f05270 */
[----:B------:R-:W-:-:S12]  /*19590*/  IMAD.MOV.U32 R14, RZ, RZ, RZ ;  /* 0x000000ffff0e7224 */ /* 0x000fd800078e00ff */
[----:B------:R-:W-:Y:S05]  /*195a0*/  @!P0 BRA `(.L_x_2053) ;  /* 0x0000000000108947 */ /* 0x000fea0003800000 */
[----:B------:R-:W-:Y:S01]  /*195b0*/  UMOV UR4, 0xffffffff ;  /* 0xffffffff00047882 */ /* 0x000fe20000000000 */
[----:B------:R-:W-:Y:S02]  /*195c0*/  VIADD R12, R6, 0xffffffff ;  /* 0xffffffff060c7836 */ /* 0x000fe40000000000 */
[----:B------:R-:W-:Y:S05]  /*195d0*/  BRA.DIV UR4, `(.L_x_2054) ;  /* 0x00000022047c7947 */ /* 0x000fea000b800000 */
[----:B------:R3:W4:Y:S02]  /*195e0*/  SHFL.IDX PT, R14, R3, R12, 0x1f ;  /* 0x00001f0c030e7589 */ /* 0x00072400000e0000 */
.L_x_2053:
[----:B0--3--:R-:W0:Y:S01]  /*195f0*/  LDC.64 R2, c[0x0][0xc68] ;  /* 0x00031a00ff027b82 */ /* 0x009e220000000a00 */
[----:B------:R-:W-:-:S04]  /*19600*/  IMAD.IADD R19, R6, 0x1, R19 ;  /* 0x0000000106137824 */ /* 0x000fc800078e0213 */
[----:B0-----:R-:W-:-:S05]  /*19610*/  IMAD.WIDE R2, R19, 0x4, R2 ;  /* 0x0000000413027825 */ /* 0x001fca00078e0202 */
[----:B-1----:R0:W2:Y:S01]  /*19620*/  LDG.E R6, desc[UR40][R2.64] ;  /* 0x0000002802067981 */ /* 0x0020a2000c1e1900 */
[----:B----4-:R-:W-:-:S04]  /*19630*/  IMAD R16, R14, R4, R16 ;  /* 0x000000040e107224 */ /* 0x010fc800078e0210 */
[----:B------:R-:W-:Y:S01]  /*19640*/  IMAD.IADD R0, R0, 0x1, -R16 ;  /* 0x0000000100007824 */ /* 0x000fe200078e0a10 */
[----:B0-----:R-:W-:Y:S01]  /*19650*/  MOV R2, RZ ;  /* 0x000000ff00027202 */ /* 0x001fe20000000f00 */
        /* <DEDUP_REMOVED lines=35> */
[----:B0-----:R-:W-:Y:S01]  /*19890*/  IMAD.MOV.U32 R2, RZ, RZ, RZ ;  /* 0x000000ffff027224 */ /* 0x001fe200078e00ff */
[----:B-1----:R-:W-:-:S05]  /*198a0*/  IADD3 R5, RZ, -R3, RZ ;  /* 0x80000003ff057210 */ /* 0x002fca0007ffe0ff */
        /* <DEDUP_REMOVED lines=22> */
.L_x_2047:
[----:B------:R-:W-:Y:S01]  /*19a10*/  UMOV UR4, URZ ;  /* 0x0000003f00047c82 */ /* 0x000fe20008000000 */
[----:B------:R-:W-:Y:S01]  /*19a20*/  UMOV UR5, URZ ;  /* 0x0000003f00057c82 */ /* 0x000fe20008000000 */
[----:B------:R-:W-:Y:S01]  /*19a30*/  ULDC UR6, c[0x0][0xc14] ;  /* 0x0003050000067ab9 */ /* 0x000fe20000000800 */
[----:B------:R-:W-:Y:S01]  /*19a40*/  MOV R16, R0 ;  /* 0x0000000000107202 */ /* 0x000fe20000000f00 */
[----:B------:R-:W-:Y:S02]  /*19a50*/  IMAD.U32 R17, RZ, RZ, UR4 ;  /* 0x00000004ff117e24 */ /* 0x000fe4000f8e00ff */
[----:B------:R-:W-:Y:S02]  /*19a60*/  IMAD.U32 R18, RZ, RZ, UR5 ;  /* 0x00000005ff127e24 */ /* 0x000fe4000f8e00ff */
[----:B------:R-:W-:-:S07]  /*19a70*/  IMAD.U32 R19, RZ, RZ, UR6 ;  /* 0x00000006ff137e24 */ /* 0x000fce000f8e00ff */
.L_x_2055:
        /* <DEDUP_REMOVED lines=10> */
.L_x_2044:
[----:B------:R-:W-:Y:S02]  /*19b20*/  ULDC UR4, c[0x0][0xc14] ;  /* 0x0003050000047ab9 */ /* 0x000fe40000000800 */
[----:B-1----:R-:W-:-:S13]  /*19b30*/  ISETP.GE.AND P0, PT, R19, UR4, PT ;  /* 0x0000000413007c0c */ /* 0x002fda000bf06270 */
[----:B------:R-:W-:Y:S05]  /*19b40*/  @!P0 BRA `(.L_x_2056) ;  /* 0xffffffbc00088947 */ /* 0x000fea000383ffff */
[----:B------:R-:W-:Y:S05]  /*19b50*/  BSYNC B7 ;  /* 0x0000000000077941 */ /* 0x000fea0003800000 */
.L_x_1959:
[----:B01----:R-:W2:Y:S01]  /*19b60*/  LDL.LU R0, [R1+0x1c] ;  /* 0x00001c0001007983 */ /* 0x003ea20000300800 */
        /* <DEDUP_REMOVED lines=11> */
.L_x_2150:
[----:B------:R-:W-:Y:S05]  /*19c20*/  BSYNC B0 ;  /* 0x0000000000007941 */ /* 0x000fea0003800000 */
.L_x_2057:
[----:B------:R-:W-:-:S03]  /*19c30*/  UMOV UR4, 0xffffffff ;  /* 0xffffffff00047882 */ /* 0x000fc60000000000 */
[----:B------:R-:W-:Y:S05]  /*19c40*/  BRA.DIV UR4, `(.L_x_2059) ;  /* 0x0000001e04187947 */ /* 0x000fea000b800000 */
[----:B0-----:R-:W0:Y:S02]  /*19c50*/  S2R R0, SR_TID.X ;  /* 0x0000000000007919 */ /* 0x001e240000002100 */
[----:B0-----:R-:W-:-:S04]  /*19c60*/  SHF.R.U32.HI R0, RZ, 0x5, R0 ;  /* 0x00000005ff007819 */ /* 0x001fc80000011600 */
[----:B------:R-:W-:-:S05]  /*19c70*/  LOP3.LUT R0, R0, 0x3, RZ, 0xc0, !PT ;  /* 0x0000000300007812 */ /* 0x000fca00078ec0ff */
[----:B------:R0:W1:Y:S02]  /*19c80*/  SHFL.IDX PT, R14, R0, RZ, 0x1f ;  /* 0x00001fff000e7589 */ /* 0x00006400000e0000 */
.L_x_2153:
[----:B-1----:R-:W-:-:S13]  /*19c90*/  ISETP.NE.AND P0, PT, R14, RZ, PT ;  /* 0x000000ff0e00720c */ /* 0x002fda0003f05270 */
[----:B------:R-:W-:Y:S05]  /*19ca0*/  @P0 BRA `(.L_x_1822) ;  /* 0x0000000000a40947 */ /* 0x000fea0003800000 */
[----:B------:R-:W-:-:S03]  /*19cb0*/  UMOV UR4, 0xffffffff ;  /* 0xffffffff00047882 */ /* 0x000fc60000000000 */
[----:B------:R-:W-:Y:S05]  /*19cc0*/  BRA.DIV UR4, `(.L_x_2060) ;  /* 0x0000001e042c7947 */ /* 0x000fea000b800000 */
[----:B------:R-:W-:-:S13]  /*19cd0*/  ELECT P6, URZ, PT ;  /* 0x00000000003f782f */ /* 0x000fda00038c0000 */
.L_x_2156:
[----:B------:R-:W-:Y:S05]  /*19ce0*/  @!P6 BRA `(.L_x_1822) ;  /* 0x000000000094e947 */ /* 0x000fea0003800000 */
[----:B0-----:R-:W2:Y:S02]  /*19cf0*/  LDL.LU R0, [R1+0x20] ;  /* 0x0000200001007983 */ /* 0x001ea40000300800 */
[----:B--2---:R-:W-:-:S04]  /*19d00*/  LOP3.LUT R0, R0, 0x2, RZ, 0xfc, !PT ;  /* 0x0000000200007812 */ /* 0x004fc800078efcff */
[----:B------:R-:W-:-:S13]  /*19d10*/  ISETP.NE.AND P0, PT, R0, 0x3, PT ;  /* 0x000000030000780c */ /* 0x000fda0003f05270 */
[----:B------:R-:W-:Y:S05]  /*19d20*/  @!P0 BRA `(.L_x_2061) ;  /* 0x0000000000048947 */ /* 0x000fea0003800000 */
[----:B------:R-:W-:Y:S01]  /*19d30*/  BPT.TRAP 0x1 ;  /* 0x000000040000795c */ /* 0x000fe20000300000 */
.L_x_2061:
        /* <DEDUP_REMOVED lines=12> */
.L_x_2157:
[----:B------:R-:W1:Y:S02]  /*19e00*/  SYNCS.PHASECHK.TRANS64.TRYWAIT P1, [R3+URZ], R0 ;  /* 0x00000000030075a7 */ /* 0x000e64000802017f */
[----:B-1----:R-:W-:Y:S05]  /*19e10*/  @!P1 BRA `(.L_x_2063) ;  /* 0x0000001c000c9947 */ /* 0x002fea0003800000 */
.L_x_2158:
[----:B------:R-:W-:Y:S05]  /*19e20*/  @!P0 BRA `(.L_x_2064) ;  /* 0x0000000000048947 */ /* 0x000fea0003800000 */
[----:B------:R-:W-:Y:S01]  /*19e30*/  BPT.TRAP 0x1 ;  /* 0x000000040000795c */ /* 0x000fe20000300000 */
.L_x_2064:
[----:B-1----:R-:W-:-:S04]  /*19e40*/  LEA R3, R22, R7, 0x3 ;  /* 0x0000000716037211 */ /* 0x002fc800078e18ff */
[----:B------:R-:W1:Y:S02]  /*19e50*/  SYNCS.PHASECHK.TRANS64.TRYWAIT P1, [R3+URZ+0x13260], R4 ;  /* 0x01326004030075a7 */ /* 0x000e64000802017f */
[----:B-1----:R-:W-:Y:S05]  /*19e60*/  @!P1 BRA `(.L_x_2065) ;  /* 0x0000001c000c9947 */ /* 0x002fea0003800000 */
.L_x_2159:
[----:B------:R-:W-:Y:S05]  /*19e70*/  @!P0 BRA `(.L_x_2066) ;  /* 0x0000000000048947 */ /* 0x000fea0003800000 */
[----:B------:R-:W-:Y:S01]  /*19e80*/  BPT.TRAP 0x1 ;  /* 0x000000040000795c */ /* 0x000fe20000300000 */
.L_x_2066:
[----:B0-----:R-:W-:-:S04]  /*19e90*/  IMAD R5, R6, 0x8, R7 ;  /* 0x0000000806057824 */ /* 0x001fc800078e0207 */
[----:B------:R-:W0:Y:S02]  /*19ea0*/  SYNCS.PHASECHK.TRANS64.TRYWAIT P1, [R5+URZ+0x13260], R0 ;  /* 0x01326000050075a7 */ /* 0x000e24000802017f */
[----:B0-----:R-:W-:Y:S05]  /*19eb0*/  @!P1 BRA `(.L_x_2067) ;  /* 0x0000001c000c9947 */ /* 0x001fea0003800000 */
.L_x_2160:
[----:B------:R-:W-:Y:S05]  /*19ec0*/  @!P0 BRA `(.L_x_2068) ;  /* 0x0000000000048947 */ /* 0x000fea0003800000 */
[----:B------:R-:W-:Y:S01]  /*19ed0*/  BPT.TRAP 0x1 ;  /* 0x000000040000795c */ /* 0x000fe20000300000 */
.L_x_2068:
[----:B------:R-:W2:Y:S02]  /*19ee0*/  SYNCS.PHASECHK.TRANS64.TRYWAIT P0, [R3+URZ+0x13280], R4 ;  /* 0x01328004030075a7 */ /* 0x000ea4000800017f */
[----:B--2---:R-:W-:Y:S05]  /*19ef0*/  @!P0 BRA `(.L_x_2069) ;  /* 0x0000001c00108947 */ /* 0x004fea0003800000 */
.L_x_2070:
[----:B---3--:R3:W4:Y:S02]  /*19f00*/  SYNCS.PHASECHK.TRANS64.TRYWAIT P0, [R5+URZ+0x13280], R0 ;  /* 0x01328000050075a7 */ /* 0x008724000800017f */
[----:B----4-:R-:W-:Y:S05]  /*19f10*/  @!P0 NANOSLEEP.SYNCS 0x989680 ;  /* 0x009896800000895d */ /* 0x010fea0003900000 */
[----:B------:R-:W4:Y:S02]  /*19f20*/  @!P0 SYNCS.PHASECHK.TRANS64 P0, [R5+URZ+0x13280], R0 ;  /* 0x01328000050085a7 */ /* 0x000f24000800007f */
[----:B----4-:R-:W-:Y:S05]  /*19f30*/  @!P0 BRA `(.L_x_2070) ;  /* 0xfffffffc00f08947 */ /* 0x010fea000383ffff */
.L_x_1822:
[----:B------:R-:W-:Y:S05]  /*19f40*/  BSYNC B8 ;  /* 0x0000000000087941 */ /* 0x000fea0003800000 */
.L_x_1819:
[----:B------:R-:W-:Y:S05]  /*19f50*/  EXIT ;  /* 0x000000000000794d */ /* 0x000fea0003800000 */
.L_x_1838:
[----:B0-----:R0:W1:Y:S02]  /*19f60*/  SYNCS.PHASECHK.TRANS64.TRYWAIT P5, [R75+URZ+0x13290], R76 ;  /* 0x0132904c4b0075a7 */ /* 0x00106400080a017f */
[----:B-1----:R-:W-:Y:S05]  /*19f70*/  @!P5 NANOSLEEP.SYNCS 0x989680 ;  /* 0x009896800000d95d */ /* 0x002fea0003900000 */
[----:B------:R-:W1:Y:S02]  /*19f80*/  @!P5 SYNCS.PHASECHK.TRANS64 P5, [R75+URZ+0x13290], R76 ;  /* 0x0132904c4b00d5a7 */ /* 0x000e6400080a007f */
[----:B-1----:R-:W-:Y:S05]  /*19f90*/  @!P5 BRA `(.L_x_1838) ;  /* 0xfffffffc00f0d947 */ /* 0x002fea000383ffff */
[----:B------:R-:W-:Y:S05]  /*19fa0*/  BRA `(.L_x_2071) ;  /* 0xfffffe8400c47947 */ /* 0x000fea000383ffff */
.L_x_1848:
[----:B0-----:R0:W1:Y:S02]  /*19fb0*/  SYNCS.PHASECHK.TRANS64.TRYWAIT P5, [R75+URZ+0x13290], R76 ;  /* 0x0132904c4b0075a7 */ /* 0x00106400080a017f */
[----:B-1----:R-:W-:Y:S05]  /*19fc0*/  @!P5 NANOSLEEP.SYNCS 0x989680 ;  /* 0x009896800000d95d */ /* 0x002fea0003900000 */
[----:B------:R-:W1:Y:S02]  /*19fd0*/  @!P5 SYNCS.PHASECHK.TRANS64 P5, [R75+URZ+0x13290], R76 ;  /* 0x0132904c4b00d5a7 */ /* 0x000e6400080a007f */
[----:B-1----:R-:W-:Y:S05]  /*19fe0*/  @!P5 BRA `(.L_x_1848) ;  /* 0xfffffffc00f0d947 */ /* 0x002fea000383ffff */
[----:B------:R-:W-:Y:S05]  /*19ff0*/  BRA `(.L_x_2072) ;  /* 0xfffffe9400d87947 */ /* 0x000fea000383ffff */
.L_x_1853:
[----:B0-----:R0:W1:Y:S02]  /*1a000*/  SYNCS.PHASECHK.TRANS64.TRYWAIT P1, [R75+URZ+0x13290], R76 ;  /* 0x0132904c4b0075a7 */ /* 0x001064000802017f */
[----:B-1----:R-:W-:Y:S05]  /*1a010*/  @!P1 NANOSLEEP.SYNCS 0x989680 ;  /* 0x009896800000995d */ /* 0x002fea0003900000 */
[----:B------:R-:W1:Y:S02]  /*1a020*/  @!P1 SYNCS.PHASECHK.TRANS64 P1, [R75+URZ+0x13290], R76 ;  /* 0x0132904c4b0095a7 */ /* 0x000e64000802007f */
[----:B-1----:R-:W-:Y:S05]  /*1a030*/  @!P1 BRA `(.L_x_1853) ;  /* 0xfffffffc00f09947 */ /* 0x002fea000383ffff */
[----:B------:R-:W-:Y:S05]  /*1a040*/  BRA `(.L_x_2073) ;  /* 0xfffffea400e47947 */ /* 0x000fea000383ffff */
.L_x_1857:
[----:B------:R0:W0:Y:S02]  /*1a050*/  SYNCS.PHASECHK.TRANS64.TRYWAIT P0, [R75+URZ+0x132b0], R76 ;  /* 0x0132b04c4b0075a7 */ /* 0x000024000800017f */
[----:B0-----:R-:W-:Y:S05]  /*1a060*/  @!P0 NANOSLEEP.SYNCS 0x989680 ;  /* 0x009896800000895d */ /* 0x001fea0003900000 */
[----:B------:R-:W0:Y:S02]  /*1a070*/  @!P0 SYNCS.PHASECHK.TRANS64 P0, [R75+URZ+0x132b0], R76 ;  /* 0x0132b04c4b0085a7 */ /* 0x000e24000800007f */
[----:B0-----:R-:W-:Y:S05]  /*1a080*/  @!P0 BRA `(.L_x_1857) ;  /* 0xfffffffc00f08947 */ /* 0x001fea000383ffff */
[----:B------:R-:W-:Y:S05]  /*1a090*/  BRA `(.L_x_2074) ;  /* 0xfffffea800447947 */ /* 0x000fea000383ffff */
.L_x_1877:
[----:B------:R-:W-:Y:S01]  /*1a0a0*/  BSSY B1, `(.L_x_2075) ;  /* 0x0000007000017945 */ /* 0x000fe20003800000 */
[----:B------:R-:W-:Y:S02]  /*1a0b0*/  IMAD.MOV.U32 R12, RZ, RZ, RZ ;  /* 0x000000ffff0c7224 */ /* 0x000fe400078e00ff */
[----:B------:R-:W-:Y:S02]  /*1a0c0*/  IMAD.MOV.U32 R11, RZ, RZ, 0x1e1f ;  /* 0x00001e1fff0b7424 */ /* 0x000fe400078e00ff */
[----:B------:R-:W-:-:S07]  /*1a0d0*/  IMAD.MOV.U32 R15, RZ, RZ, -0x1 ;  /* 0xffffffffff0f7424 */ /* 0x000fce00078e00ff */
[----:B-----5:R-:W-:Y:S05]  /*1a0e0*/  WARPSYNC.COLLECTIVE R15, `(.L_x_2076) ;  /* 0x000000000f087348 */ /* 0x020fea0003c00000 */
[----:B------:R0:W1:Y:S02]  /*1a0f0*/  SHFL.IDX P6, R14, R13, R12, R11 ;  /* 0x0000000c0d0e7389 */ /* 0x00006400000c000b */
[----:B01---5:R-:W-:Y:S01]  /*1a100*/  ENDCOLLECTIVE ;  /* 0x000000000000791b */ /* 0x023fe20003800000 */
.L_x_2076:
[----:B------:R-:W-:Y:S05]  /*1a110*/  BSYNC B1 ;  /* 0x0000000000017941 */ /* 0x000fea0003800000 */
.L_x_2075:
[----:B------:R-:W-:Y:S05]  /*1a120*/  BRA `(.L_x_2077) ;  /* 0xfffffeb800f47947 */ /* 0x000fea000383ffff */
.L_x_1878:
        /* <DEDUP_REMOVED lines=8> */
.L_x_2079:
[----:B------:R-:W-:Y:S05]  /*1a1b0*/  BSYNC B1 ;  /* 0x0000000000017941 */ /* 0x000fea0003800000 */
.L_x_2078:
[----:B------:R-:W-:Y:S05]  /*1a1c0*/  BRA `(.L_x_2080) ;  /* 0xfffffeb800d47947 */ /* 0x000fea000383ffff */
.L_x_1879:
[----:B------:R-:W-:Y:S01]  /*1a1d0*/  BSSY B1, `(.L_x_2081) ;  /* 0x0000008000017945 */ /* 0x000fe20003800000 */
[----:B------:R-:W-:Y:S01]  /*1a1e0*/  IMAD.MOV.U32 R13, RZ, RZ, R3 ;  /* 0x000000ffff0d7224 */ /* 0x000fe200078e0003 */
[----:B------:R-:W-:Y:S01]  /*1a1f0*/  MOV R12, RZ ;  /* 0x000000ff000c7202 */ /* 0x000fe20000000f00 */
[----:B------:R-:W-:Y:S02]  /*1a200*/  IMAD.MOV.U32 R11, RZ, RZ, 0x1e1f ;  /* 0x00001e1fff0b7424 */ /* 0x000fe400078e00ff */
[----:B------:R-:W-:-:S07]  /*1a210*/  IMAD.MOV.U32 R15, RZ, RZ, -0x1 ;  /* 0xffffffffff0f7424 */ /* 0x000fce00078e00ff */
[----:B-----5:R-:W-:Y:S05]  /*1a220*/  WARPSYNC.COLLECTIVE R15, `(.L_x_2082) ;  /* 0x000000000f087348 */ /* 0x020fea0003c00000 */
[----:B------:R0:W1:Y:S02]  /*1a230*/  SHFL.IDX P6, R14, R13, R12, R11 ;  /* 0x0000000c0d0e7389 */ /* 0x00006400000c000b */
[----:B01---5:R-:W-:Y:S01]  /*1a240*/  ENDCOLLECTIVE ;  /* 0x000000000000791b */ /* 0x023fe20003800000 */
.L_x_2082:
[----:B------:R-:W-:Y:S05]  /*1a250*/  BSYNC B1 ;  /* 0x0000000000017941 */ /* 0x000fea0003800000 */
.L_x_2081:
[----:B------:R-:W-:Y:S05]  /*1a260*/  BRA `(.L_x_2083) ;  /* 0xfffffeb800b47947 */ /* 0x000fea000383ffff */
.L_x_1880:
        /* <DEDUP_REMOVED lines=8> */
.L_x_2085:
[----:B------:R-:W-:Y:S05]  /*1a2f0*/  BSYNC B1 ;  /* 0x0000000000017941 */ /* 0x000fea0003800000 */
.L_x_2084:
[----:B------:R-:W-:Y:S05]  /*1a300*/  BRA `(.L_x_2086) ;  /* 0xfffffeb800947947 */ /* 0x000fea000383ffff */
.L_x_1882:
[----:B0-----:R0:W1:Y:S02]  /*1a310*/  SYNCS.PHASECHK.TRANS64.TRYWAIT P1, [R16+URZ+0x13200], R5 ;  /* 0x01320005100075a7 */ /* 0x001064000802017f */
[----:B-1----:R-:W-:Y:S05]  /*1a320*/  @!P1 NANOSLEEP.SYNCS 0x989680 ;  /* 0x009896800000995d */ /* 0x002fea0003900000 */
[----:B------:R-:W1:Y:S02]  /*1a330*/  @!P1 SYNCS.PHASECHK.TRANS64 P1, [R16+URZ+0x13200], R5 ;  /* 0x01320005100095a7 */ /* 0x000e64000802007f */
[----:B-1----:R-:W-:Y:S05]  /*1a340*/  @!P1 BRA `(.L_x_1882) ;  /* 0xfffffffc00f09947 */ /* 0x002fea000383ffff */
[----:B------:R-:W-:Y:S05]  /*1a350*/  BRA `(.L_x_2087) ;  /* 0xfffffeb8008c7947 */ /* 0x000fea000383ffff */
.L_x_1886:
[----:B------:R-:W-:Y:S01]  /*1a360*/  BSSY B1, `(.L_x_2088) ;  /* 0x0000007000017945 */ /* 0x000fe20003800000 */
[----:B------:R-:W-:Y:S02]  /*1a370*/  IMAD.MOV.U32 R12, RZ, RZ, RZ ;  /* 0x000000ffff0c7224 */ /* 0x000fe400078e00ff */
[----:B------:R-:W-:Y:S02]  /*1a380*/  IMAD.MOV.U32 R11, RZ, RZ, 0x1e1f ;  /* 0x00001e1fff0b7424 */ /* 0x000fe400078e00ff */
[----:B------:R-:W-:-:S07]  /*1a390*/  IMAD.MOV.U32 R15, RZ, RZ, -0x1 ;  /* 0xffffffffff0f7424 */ /* 0x000fce00078e00ff */
[----:B-----5:R-:W-:Y:S05]  /*1a3a0*/  WARPSYNC.COLLECTIVE R15, `(.L_x_2089) ;  /* 0x000000000f087348 */ /* 0x020fea0003c00000 */
[----:B------:R0:W1:Y:S02]  /*1a3b0*/  SHFL.IDX P6, R14, R13, R12, R11 ;  /* 0x0000000c0d0e7389 */ /* 0x00006400000c000b */
[----:B01---5:R-:W-:Y:S01]  /*1a3c0*/  ENDCOLLECTIVE ;  /* 0x000000000000791b */ /* 0x023fe20003800000 */
.L_x_2089:
[----:B------:R-:W-:Y:S05]  /*1a3d0*/  BSYNC B1 ;  /* 0x0000000000017941 */ /* 0x000fea0003800000 */
.L_x_2088:
[----:B------:R-:W-:Y:S05]  /*1a3e0*/  BRA `(.L_x_2090) ;  /* 0xfffffecc00607947 */ /* 0x000fea000383ffff */
.L_x_1887:
[----:B------:R-:W-:Y:S01]  /*1a3f0*/  BSSY B1, `(.L_x_2091) ;  /* 0x0000008000017945 */ /* 0x000fe20003800000 */
[----:B------:R-:W-:Y:S01]  /*1a400*/  MOV R13, R8 ;  /* 0x00000008000d7202 */ /* 0x000fe20000000f00 */
[----:B------:R-:W-:Y:S02]  /*1a410*/  IMAD.MOV.U32 R12, RZ, RZ, RZ ;  /* 0x000000ffff0c7224 */ /* 0x000fe400078e00ff */
[----:B------:R-:W-:Y:S02]  /*1a420*/  IMAD.MOV.U32 R11, RZ, RZ, 0x1e1f ;  /* 0x00001e1fff0b7424 */ /* 0x000fe400078e00ff */
[----:B------:R-:W-:-:S07]  /*1a430*/  IMAD.MOV.U32 R15, RZ, RZ, -0x1 ;  /* 0xffffffffff0f7424 */ /* 0x000fce00078e00ff */
[----:B-----5:R-:W-:Y:S05]  /*1a440*/  WARPSYNC.COLLECTIVE R15, `(.L_x_2092) ;  /* 0x000000000f087348 */ /* 0x020fea0003c00000 */
[----:B------:R0:W1:Y:S02]  /*1a450*/  SHFL.IDX P6, R14, R13, R12, R11 ;  /* 0x0000000c0d0e7389 */ /* 0x00006400000c000b */
[----:B01---5:R-:W-:Y:S01]  /*1a460*/  ENDCOLLECTIVE ;  /* 0x000000000000791b */ /* 0x023fe20003800000 */
.L_x_2092:
[----:B------:R-:W-:Y:S05]  /*1a470*/  BSYNC B1 ;  /* 0x0000000000017941 */ /* 0x000fea0003800000 */
.L_x_2091:
[----:B------:R-:W-:Y:S05]  /*1a480*/  BRA `(.L_x_2093) ;  /* 0xfffffecc00447947 */ /* 0x000fea000383ffff */
.L_x_1888:
        /* <DEDUP_REMOVED lines=8> */
.L_x_2095:
[----:B------:R-:W-:Y:S05]  /*1a510*/  BSYNC B1 ;  /* 0x0000000000017941 */ /* 0x000fea0003800000 */
.L_x_2094:
[----:B------:R-:W-:Y:S05]  /*1a520*/  BRA `(.L_x_2096) ;  /* 0xfffffecc00287947 */ /* 0x000fea000383ffff */
.L_x_1889:
        /* <DEDUP_REMOVED lines=8> */
.L_x_2098:
[----:B------:R-:W-:Y:S05]  /*1a5b0*/  BSYNC B1 ;  /* 0x0000000000017941 */ /* 0x000fea0003800000 */
.L_x_2097:
[----:B------:R-:W-:Y:S05]  /*1a5c0*/  BRA `(.L_x_2099) ;  /* 0xfffffecc000c7947 */ /* 0x000fea000383ffff */
.L_x_1891:
[----:B0-----:R0:W1:Y:S02]  /*1a5d0*/  SYNCS.PHASECHK.TRANS64.TRYWAIT P1, [R16+URZ+0x13200], R3 ;  /* 0x01320003100075a7 */ /* 0x001064000802017f */
[----:B-1----:R-:W-:Y:S05]  /*1a5e0*/  @!P1 NANOSLEEP.SYNCS 0x989680 ;  /* 0x009896800000995d */ /* 0x002fea0003900000 */
[----:B------:R-:W1:Y:S02]  /*1a5f0*/  @!P1 SYNCS.PHASECHK.TRANS64 P1, [R16+URZ+0x13200], R3 ;  /* 0x01320003100095a7 */ /* 0x000e64000802007f */
[----:B-1----:R-:W-:Y:S05]  /*1a600*/  @!P1 BRA `(.L_x_1891) ;  /* 0xfffffffc00f09947 */ /* 0x002fea000383ffff */
[----:B------:R-:W-:Y:S05]  /*1a610*/  BRA `(.L_x_2100) ;  /* 0xfffffecc000c7947 */ /* 0x000fea000383ffff */
.L_x_1895:
[----:B--2---:R2:W3:Y:S02]  /*1a620*/  SYNCS.PHASECHK.TRANS64.TRYWAIT P0, [R0+URZ+0x13230], R7 ;  /* 0x01323007000075a7 */ /* 0x0044e4000800017f */
[----:B---3--:R-:W-:Y:S05]  /*1a630*/  @!P0 NANOSLEEP.SYNCS 0x989680 ;  /* 0x009896800000895d */ /* 0x008fea0003900000 */
[----:B------:R-:W3:Y:S02]  /*1a640*/  @!P0 SYNCS.PHASECHK.TRANS64 P0, [R0+URZ+0x13230], R7 ;  /* 0x01323007000085a7 */ /* 0x000ee4000800007f */
[----:B---3--:R-:W-:Y:S05]  /*1a650*/  @!P0 BRA `(.L_x_1895) ;  /* 0xfffffffc00f08947 */ /* 0x008fea000383ffff */
[----:B------:R-:W-:Y:S05]  /*1a660*/  BRA `(.L_x_1894) ;  /* 0xfffffedc00607947 */ /* 0x000fea000383ffff */
.L_x_1902:
[----:B-1----:R1:W2:Y:S02]  /*1a670*/  SYNCS.PHASECHK.TRANS64.TRYWAIT P0, [R12+URZ+0x13230], R11 ;  /* 0x0132300b0c0075a7 */ /* 0x0022a4000800017f */
[----:B--2---:R-:W-:Y:S05]  /*1a680*/  @!P0 NANOSLEEP.SYNCS 0x989680 ;  /* 0x009896800000895d */ /* 0x004fea0003900000 */
[----:B------:R-:W2:Y:S02]  /*1a690*/  @!P0 SYNCS.PHASECHK.TRANS64 P0, [R12+URZ+0x13230], R11 ;  /* 0x0132300b0c0085a7 */ /* 0x000ea4000800007f */
[----:B--2---:R-:W-:Y:S05]  /*1a6a0*/  @!P0 BRA `(.L_x_1902) ;  /* 0xfffffffc00f08947 */ /* 0x004fea000383ffff */
[----:B------:R-:W-:Y:S05]  /*1a6b0*/  BRA `(.L_x_1901) ;  /* 0xffffff1400347947 */ /* 0x000fea000383ffff */
.L_x_1907:
[----:B-1----:R1:W2:Y:S02]  /*1a6c0*/  SYNCS.PHASECHK.TRANS64.TRYWAIT P0, [R14+URZ+0x13250], R9 ;  /* 0x013250090e0075a7 */ /* 0x0022a4000800017f */
[----:B--2---:R-:W-:Y:S05]  /*1a6d0*/  @!P0 NANOSLEEP.SYNCS 0x989680 ;  /* 0x009896800000895d */ /* 0x004fea0003900000 */
[----:B------:R-:W2:Y:S02]  /*1a6e0*/  @!P0 SYNCS.PHASECHK.TRANS64 P0, [R14+URZ+0x13250], R9 ;  /* 0x013250090e0085a7 */ /* 0x000ea4000800007f */
[----:B--2---:R-:W-:Y:S05]  /*1a6f0*/  @!P0 BRA `(.L_x_1907) ;  /* 0xfffffffc00f08947 */ /* 0x004fea000383ffff */
[----:B------:R-:W-:Y:S05]  /*1a700*/  BRA `(.L_x_1906) ;  /* 0xffffff1800a47947 */ /* 0x000fea000383ffff */
.L_x_1916:
[----:B0-----:R0:W2:Y:S02]  /*1a710*/  SYNCS.PHASECHK.TRANS64.TRYWAIT P0, [R10+URZ+0x13230], R11 ;  /* 0x0132300b0a0075a7 */ /* 0x0010a4000800017f */
[----:B--2---:R-:W-:Y:S05]  /*1a720*/  @!P0 NANOSLEEP.SYNCS 0x989680 ;  /* 0x009896800000895d */ /* 0x004fea0003900000 */
[----:B------:R-:W2:Y:S02]  /*1a730*/  @!P0 SYNCS.PHASECHK.TRANS64 P0, [R10+URZ+0x13230], R11 ;  /* 0x0132300b0a0085a7 */ /* 0x000ea4000800007f */
[----:B--2---:R-:W-:Y:S05]  /*1a740*/  @!P0 BRA `(.L_x_1916) ;  /* 0xfffffffc00f08947 */ /* 0x004fea000383ffff */
[----:B------:R-:W-:Y:S05]  /*1a750*/  BRA `(.L_x_1915) ;  /* 0xffffff4c00a47947 */ /* 0x000fea000383ffff */
.L_x_1921:
[----:B-1----:R1:W2:Y:S02]  /*1a760*/  SYNCS.PHASECHK.TRANS64.TRYWAIT P0, [R14+URZ+0x13250], R9 ;  /* 0x013250090e0075a7 */ /* 0x0022a4000800017f */
[----:B--2---:R-:W-:Y:S05]  /*1a770*/  @!P0 NANOSLEEP.SYNCS 0x989680 ;  /* 0x009896800000895d */ /* 0x004fea0003900000 */
[----:B------:R-:W2:Y:S02]  /*1a780*/  @!P0 SYNCS.PHASECHK.TRANS64 P0, [R14+URZ+0x13250], R9 ;  /* 0x013250090e0085a7 */ /* 0x000ea4000800007f */
[----:B--2---:R-:W-:Y:S05]  /*1a790*/  @!P0 BRA `(.L_x_1921) ;  /* 0xfffffffc00f08947 */ /* 0x004fea000383ffff */
[----:B------:R-:W-:Y:S05]  /*1a7a0*/  BRA `(.L_x_1920) ;  /* 0xffffff5400147947 */ /* 0x000fea000383ffff */
.L_x_1928:
[----:B---3--:R3:W4:Y:S02]  /*1a7b0*/  SYNCS.PHASECHK.TRANS64.TRYWAIT P0, [R11+URZ+0x13250], R2 ;  /* 0x013250020b0075a7 */ /* 0x008724000800017f */
[----:B----4-:R-:W-:Y:S05]  /*1a7c0*/  @!P0 NANOSLEEP.SYNCS 0x989680 ;  /* 0x009896800000895d */ /* 0x010fea0003900000 */
[----:B------:R-:W4:Y:S02]  /*1a7d0*/  @!P0 SYNCS.PHASECHK.TRANS64 P0, [R11+URZ+0x13250], R2 ;  /* 0x013250020b0085a7 */ /* 0x000f24000800007f */
[----:B----4-:R-:W-:Y:S05]  /*1a7e0*/  @!P0 BRA `(.L_x_1928) ;  /* 0xfffffffc00f08947 */ /* 0x010fea000383ffff */
[----:B------:R-:W-:Y:S05]  /*1a7f0*/  BRA `(.L_x_1927) ;  /* 0xffffff7c000c7947 */ /* 0x000fea000383ffff */
.L_x_1965:
        /* <DEDUP_REMOVED lines=11> */
.L_x_2102:
[----:B------:R-:W-:Y:S05]  /*1a8b0*/  BSYNC B1 ;  /* 0x0000000000017941 */ /* 0x000fea0003800000 */
.L_x_2101:
[----:B------:R-:W-:Y:S05]  /*1a8c0*/  BRA `(.L_x_2103) ;  /* 0xffffffb4008c7947 */ /* 0x000fea000383ffff */
.L_x_1967:
[----:B------:R-:W-:Y:S01]  /*1a8d0*/  BSSY B1, `(.L_x_2104) ;  /* 0x0000006000017945 */ /* 0x000fe20003800000 */
[----:B------:R-:W-:-:S07]  /*1a8e0*/  IMAD.MOV.U32 R15, RZ, RZ, -0x1 ;  /* 0xffffffffff0f7424 */ /* 0x000fce00078e00ff */
[----:B0-----:R-:W-:Y:S05]  /*1a8f0*/  WARPSYNC.COLLECTIVE R15, `(.L_x_2105) ;  /* 0x000000000f0c7348 */ /* 0x001fea0003c00000 */
[----:B------:R-:W-:Y:S02]  /*1a900*/  ELECT P6, UR62, PT ;  /* 0x00000000003e782f */ /* 0x000fe400038c0000 */
[----:B------:R-:W-:Y:S01]  /*1a910*/  MOV R14, UR62 ;  /* 0x0000003e000e7c02 */ /* 0x000fe20008000f00 */
[----:B0-----:R-:W-:Y:S10]  /*1a920*/  ENDCOLLECTIVE ;  /* 0x000000000000791b */ /* 0x001ff40003800000 */
.L_x_2105:
[----:B------:R-:W-:Y:S05]  /*1a930*/  BSYNC B1 ;  /* 0x0000000000017941 */ /* 0x000fea0003800000 */
.L_x_2104:
[----:B------:R-:W-:Y:S05]  /*1a940*/  BRA `(.L_x_1966) ;  /* 0xffffffb400847947 */ /* 0x000fea000383ffff */
.L_x_1969:
[----:B0-----:R0:W1:Y:S02]  /*1a950*/  SYNCS.PHASECHK.TRANS64.TRYWAIT P0, [R5+URZ+0x13220], R7 ;  /* 0x01322007050075a7 */ /* 0x001064000800017f */
[----:B-1----:R-:W-:Y:S05]  /*1a960*/  @!P0 NANOSLEEP.SYNCS 0x989680 ;  /* 0x009896800000895d */ /* 0x002fea0003900000 */
[----:B------:R-:W1:Y:S02]  /*1a970*/  @!P0 SYNCS.PHASECHK.TRANS64 P0, [R5+URZ+0x13220], R7 ;  /* 0x01322007050085a7 */ /* 0x000e64000800007f */
[----:B-1----:R-:W-:Y:S05]  /*1a980*/  @!P0 BRA `(.L_x_1969) ;  /* 0xfffffffc00f08947 */ /* 0x002fea000383ffff */
[----:B------:R-:W-:Y:S05]  /*1a990*/  BRA `(.L_x_2106) ;  /* 0xffffffb400a07947 */ /* 0x000fea000383ffff */
.L_x_1973:
[----:B0-----:R0:W1:Y:S02]  /*1a9a0*/  SYNCS.PHASECHK.TRANS64.TRYWAIT P0, [R8+URZ+0x132a0], R7 ;  /* 0x0132a007080075a7 */ /* 0x001064000800017f */
[----:B-1----:R-:W-:Y:S05]  /*1a9b0*/  @!P0 NANOSLEEP.SYNCS 0x989680 ;  /* 0x009896800000895d */ /* 0x002fea0003900000 */
[----:B------:R-:W1:Y:S02]  /*1a9c0*/  @!P0 SYNCS.PHASECHK.TRANS64 P0, [R8+URZ+0x132a0], R7 ;  /* 0x0132a007080085a7 */ /* 0x000e64000800007f */
[----:B-1----:R-:W-:Y:S05]  /*1a9d0*/  @!P0 BRA `(.L_x_1973) ;  /* 0xfffffffc00f08947 */ /* 0x002fea000383ffff */
[----:B------:R-:W-:Y:S05]  /*1a9e0*/  BRA `(.L_x_2107) ;  /* 0xffffffb400b87947 */ /* 0x000fea000383ffff */
.L_x_1978:
[----:B-1----:R1:W2:Y:S02]  /*1a9f0*/  SYNCS.PHASECHK.TRANS64.TRYWAIT P0, [R8+URZ+0x132c0], R7 ;  /* 0x0132c007080075a7 */ /* 0x0022a4000800017f */
[----:B--2---:R-:W-:Y:S05]  /*1aa00*/  @!P0 NANOSLEEP.SYNCS 0x989680 ;  /* 0x009896800000895d */ /* 0x004fea0003900000 */
[----:B------:R-:W2:Y:S02]  /*1aa10*/  @!P0 SYNCS.PHASECHK.TRANS64 P0, [R8+URZ+0x132c0], R7 ;  /* 0x0132c007080085a7 */ /* 0x000ea4000800007f */
[----:B--2---:R-:W-:Y:S05]  /*1aa20*/  @!P0 BRA `(.L_x_1978) ;  /* 0xfffffffc00f08947 */ /* 0x004fea000383ffff */
[----:B------:R-:W-:Y:S05]  /*1aa30*/  BRA `(.L_x_2108) ;  /* 0xffffffb800347947 */ /* 0x000fea000383ffff */
.L_x_1985:
[----:B0-----:R0:W1:Y:S02]  /*1aa40*/  SYNCS.PHASECHK.TRANS64.TRYWAIT P1, [R7+URZ+0x132a0], R8 ;  /* 0x0132a008070075a7 */ /* 0x001064000802017f */
[----:B-1----:R-:W-:Y:S05]  /*1aa50*/  @!P1 NANOSLEEP.SYNCS 0x989680 ;  /* 0x009896800000995d */ /* 0x002fea0003900000 */
[----:B------:R-:W1:Y:S02]  /*1aa60*/  @!P1 SYNCS.PHASECHK.TRANS64 P1, [R7+URZ+0x132a0], R8 ;  /* 0x0132a008070095a7 */ /* 0x000e64000802007f */
[----:B-1----:R-:W-:Y:S05]  /*1aa70*/  @!P1 BRA `(.L_x_1985) ;  /* 0xfffffffc00f09947 */ /* 0x002fea000383ffff */
[----:B------:R-:W-:Y:S05]  /*1aa80*/  BRA `(.L_x_2109) ;  /* 0xffffffb800f07947 */ /* 0x000fea000383ffff */
.L_x_1990:
[----:B-1----:R1:W2:Y:S02]  /*1aa90*/  SYNCS.PHASECHK.TRANS64.TRYWAIT P1, [R7+URZ+0x132c0], R8 ;  /* 0x0132c008070075a7 */ /* 0x0022a4000802017f */
[----:B--2---:R-:W-:Y:S05]  /*1aaa0*/  @!P1 NANOSLEEP.SYNCS 0x989680 ;  /* 0x009896800000995d */ /* 0x004fea0003900000 */
[----:B------:R-:W2:Y:S02]  /*1aab0*/  @!P1 SYNCS.PHASECHK.TRANS64 P1, [R7+URZ+0x132c0], R8 ;  /* 0x0132c008070095a7 */ /* 0x000ea4000802007f */
[----:B--2---:R-:W-:Y:S05]  /*1aac0*/  @!P1 BRA `(.L_x_1990) ;  /* 0xfffffffc00f09947 */ /* 0x004fea000383ffff */
[----:B------:R-:W-:Y:S05]  /*1aad0*/  BRA `(.L_x_2110) ;  /* 0xffffffbc00687947 */ /* 0x000fea000383ffff */
.L_x_2003:
        /* <DEDUP_REMOVED lines=11> */
.L_x_2112:
[----:B------:R-:W-:Y:S05]  /*1ab90*/  BSYNC B0 ;  /* 0x0000000000007941 */ /* 0x000fea0003800000 */
.L_x_2111:
[----:B------:R-:W-:Y:S05]  /*1aba0*/  BRA `(.L_x_2113) ;  /* 0xffffffc800707947 */ /* 0x000fea000383ffff */
.L_x_2005:
[----:B------:R-:W-:Y:S01]  /*1abb0*/  BSSY B0, `(.L_x_2114) ;  /* 0x0000006000007945 */ /* 0x000fe20003800000 */
[----:B------:R-:W-:-:S07]  /*1abc0*/  IMAD.MOV.U32 R15, RZ, RZ, -0x1 ;  /* 0xffffffffff0f7424 */ /* 0x000fce00078e00ff */
[----:B0-----:R-:W-:Y:S05]  /*1abd0*/  WARPSYNC.COLLECTIVE R15, `(.L_x_2115) ;  /* 0x000000000f0c7348 */ /* 0x001fea0003c00000 */
[----:B------:R-:W-:Y:S02]  /*1abe0*/  ELECT P6, UR62, PT ;  /* 0x00000000003e782f */ /* 0x000fe400038c0000 */
[----:B------:R-:W-:Y:S01]  /*1abf0*/  MOV R14, UR62 ;  /* 0x0000003e000e7c02 */ /* 0x000fe20008000f00 */
[----:B0-----:R-:W-:Y:S10]  /*1ac00*/  ENDCOLLECTIVE ;  /* 0x000000000000791b */ /* 0x001ff40003800000 */
.L_x_2115:
[----:B------:R-:W-:Y:S05]  /*1ac10*/  BSYNC B0 ;  /* 0x0000000000007941 */ /* 0x000fea0003800000 */
.L_x_2114:
[----:B------:R-:W-:Y:S05]  /*1ac20*/  BRA `(.L_x_2116) ;  /* 0xffffffc800687947 */ /* 0x000fea000383ffff */
.L_x_2008:
[----:B0-----:R0:W1:Y:S02]  /*1ac30*/  SYNCS.PHASECHK.TRANS64.TRYWAIT P2, [R5+URZ+0x13280], R4 ;  /* 0x01328004050075a7 */ /* 0x001064000804017f */
[----:B-1----:R-:W-:Y:S05]  /*1ac40*/  @!P2 NANOSLEEP.SYNCS 0x989680 ;  /* 0x009896800000a95d */ /* 0x002fea0003900000 */
[----:B------:R-:W1:Y:S02]  /*1ac50*/  @!P2 SYNCS.PHASECHK.TRANS64 P2, [R5+URZ+0x13280], R4 ;  /* 0x013280040500a5a7 */ /* 0x000e64000804007f */
[----:B-1----:R-:W-:Y:S05]  /*1ac60*/  @!P2 BRA `(.L_x_2008) ;  /* 0xfffffffc00f0a947 */ /* 0x002fea000383ffff */
[----:B------:R-:W-:Y:S05]  /*1ac70*/  BRA `(.L_x_2117) ;  /* 0xffffffc800d87947 */ /* 0x000fea000383ffff */
.L_x_2010:
[----:B-1----:R1:W2:Y:S02]  /*1ac80*/  SYNCS.PHASECHK.TRANS64.TRYWAIT P2, [R5+URZ+0x13240], R4 ;  /* 0x01324004050075a7 */ /* 0x0022a4000804017f */
[----:B--2---:R-:W-:Y:S05]  /*1ac90*/  @!P2 NANOSLEEP.SYNCS 0x989680 ;  /* 0x009896800000a95d */ /* 0x004fea0003900000 */
[----:B------:R-:W2:Y:S02]  /*1aca0*/  @!P2 SYNCS.PHASECHK.TRANS64 P2, [R5+URZ+0x13240], R4 ;  /* 0x013240040500a5a7 */ /* 0x000ea4000804007f */
[----:B--2---:R-:W-:Y:S05]  /*1acb0*/  @!P2 BRA `(.L_x_2010) ;  /* 0xfffffffc00f0a947 */ /* 0x004fea000383ffff */
[----:B------:R-:W-:Y:S05]  /*1acc0*/  BRA `(.L_x_2118) ;  /* 0xffffffcc00347947 */ /* 0x000fea000383ffff */
.L_x_2013:
        /* <DEDUP_REMOVED lines=8> */
.L_x_2019:
[----:B0-----:R0:W1:Y:S02]  /*1ad50*/  SYNCS.PHASECHK.TRANS64.TRYWAIT P0, [R6+URZ+0x13280], R5 ;  /* 0x01328005060075a7 */ /* 0x001064000800017f */
[----:B-1----:R-:W-:Y:S05]  /*1ad60*/  @!P0 NANOSLEEP.SYNCS 0x989680 ;  /* 0x009896800000895d */ /* 0x002fea0003900000 */
[----:B------:R-:W1:Y:S02]  /*1ad70*/  @!P0 SYNCS.PHASECHK.TRANS64 P0, [R6+URZ+0x13280], R5 ;  /* 0x01328005060085a7 */ /* 0x000e64000800007f */
[----:B-1----:R-:W-:Y:S05]  /*1ad80*/  @!P0 BRA `(.L_x_2019) ;  /* 0xfffffffc00f08947 */ /* 0x002fea000383ffff */
[----:B------:R-:W-:Y:S05]  /*1ad90*/  BRA `(.L_x_2120) ;  /* 0xffffffd000a47947 */ /* 0x000fea000383ffff */
.L_x_2024:
[----:B-1----:R1:W2:Y:S02]  /*1ada0*/  SYNCS.PHASECHK.TRANS64.TRYWAIT P0, [R6+URZ+0x13240], R5 ;  /* 0x01324005060075a7 */ /* 0x0022a4000800017f */
[----:B--2---:R-:W-:Y:S05]  /*1adb0*/  @!P0 NANOSLEEP.SYNCS 0x989680 ;  /* 0x009896800000895d */ /* 0x004fea0003900000 */
[----:B------:R-:W2:Y:S02]  /*1adc0*/  @!P0 SYNCS.PHASECHK.TRANS64 P0, [R6+URZ+0x13240], R5 ;  /* 0x01324005060085a7 */ /* 0x000ea4000800007f */
[----:B--2---:R-:W-:Y:S05]  /*1add0*/  @!P0 BRA `(.L_x_2024) ;  /* 0xfffffffc00f08947 */ /* 0x004fea000383ffff */
[----:B------:R-:W-:Y:S05]  /*1ade0*/  BRA `(.L_x_2121) ;  /* 0xffffffd400287947 */ /* 0x000fea000383ffff */
.L_x_2030:
[----:B0-----:R0:W1:Y:S02]  /*1adf0*/  SYNCS.PHASECHK.TRANS64.TRYWAIT P2, [R13+URZ+0x13270], R4 ;  /* 0x013270040d0075a7 */ /* 0x001064000804017f */
[----:B-1----:R-:W-:Y:S05]  /*1ae00*/  @!P2 NANOSLEEP.SYNCS 0x989680 ;  /* 0x009896800000a95d */ /* 0x002fea0003900000 */
[----:B------:R-:W1:Y:S02]  /*1ae10*/  @!P2 SYNCS.PHASECHK.TRANS64 P2, [R13+URZ+0x13270], R4 ;  /* 0x013270040d00a5a7 */ /* 0x000e64000804007f */
[----:B-1----:R-:W-:Y:S05]  /*1ae20*/  @!P2 BRA `(.L_x_2030) ;  /* 0xfffffffc00f0a947 */ /* 0x002fea000383ffff */
[----:B------:R-:W-:Y:S05]  /*1ae30*/  BRA `(.L_x_2122) ;  /* 0xffffffd400d07947 */ /* 0x000fea000383ffff */
.L_x_2032:
[----:B0-----:R0:W1:Y:S02]  /*1ae40*/  SYNCS.PHASECHK.TRANS64.TRYWAIT P2, [R13+URZ+0x13260], R4 ;  /* 0x013260040d0075a7 */ /* 0x001064000804017f */
[----:B-1----:R-:W-:Y:S05]  /*1ae50*/  @!P2 NANOSLEEP.SYNCS 0x989680 ;  /* 0x009896800000a95d */ /* 0x002fea0003900000 */
[----:B------:R-:W1:Y:S02]  /*1ae60*/  @!P2 SYNCS.PHASECHK.TRANS64 P2, [R13+URZ+0x13260], R4 ;  /* 0x013260040d00a5a7 */ /* 0x000e64000804007f */
[----:B-1----:R-:W-:Y:S05]  /*1ae70*/  @!P2 BRA `(.L_x_2032) ;  /* 0xfffffffc00f0a947 */ /* 0x002fea000383ffff */
[----:B------:R-:W-:Y:S05]  /*1ae80*/  BRA `(.L_x_2123) ;  /* 0xffffffd400d87947 */ /* 0x000fea000383ffff */
.L_x_2039:
[----:B0-----:R0:W1:Y:S02]  /*1ae90*/  SYNCS.PHASECHK.TRANS64.TRYWAIT P0, [R3+URZ+0x13270], R0 ;  /* 0x01327000030075a7 */ /* 0x001064000800017f */
[----:B-1----:R-:W-:Y:S05]  /*1aea0*/  @!P0 NANOSLEEP.SYNCS 0x989680 ;  /* 0x009896800000895d */ /* 0x002fea0003900000 */
[----:B------:R-:W1:Y:S02]  /*1aeb0*/  @!P0 SYNCS.PHASECHK.TRANS64 P0, [R3+URZ+0x13270], R0 ;  /* 0x01327000030085a7 */ /* 0x000e64000800007f */
[----:B-1----:R-:W-:Y:S05]  /*1aec0*/  @!P0 BRA `(.L_x_2039) ;  /* 0xfffffffc00f08947 */ /* 0x002fea000383ffff */
[----:B------:R-:W-:Y:S05]  /*1aed0*/  BRA `(.L_x_2124) ;  /* 0xffffffdc001c7947 */ /* 0x000fea000383ffff */
.L_x_2041:
[----:B0-----:R0:W1:Y:S02]  /*1aee0*/  SYNCS.PHASECHK.TRANS64.TRYWAIT P0, [R3+URZ+0x13260], R0 ;  /* 0x01326000030075a7 */ /* 0x001064000800017f */
[----:B-1----:R-:W-:Y:S05]  /*1aef0*/  @!P0 NANOSLEEP.SYNCS 0x989680 ;  /* 0x009896800000895d */ /* 0x002fea0003900000 */
[----:B------:R-:W1:Y:S02]  /*1af00*/  @!P0 SYNCS.PHASECHK.TRANS64 P0, [R3+URZ+0x13260], R0 ;  /* 0x01326000030085a7 */ /* 0x000e64000800007f */
[----:B-1----:R-:W-:Y:S05]  /*1af10*/  @!P0 BRA `(.L_x_2041) ;  /* 0xfffffffc00f08947 */ /* 0x002fea000383ffff */
[----:B------:R-:W-:Y:S05]  /*1af20*/  BRA `(.L_x_2125) ;  /* 0xffffffdc00207947 */ /* 0x000fea000383ffff */
.L_x_2045:
        /* <DEDUP_REMOVED lines=8> */
.L_x_2127:
[----:B------:R-:W-:Y:S05]  /*1afb0*/  BSYNC B0 ;  /* 0x0000000000007941 */ /* 0x000fea0003800000 */
.L_x_2126:
[----:B------:R-:W-:Y:S01]  /*1afc0*/  IMAD.MOV.U32 R13, RZ, RZ, R16 ;  /* 0x000000ffff0d7224 */ /* 0x000fe200078e0010 */
[----:B------:R-:W-:Y:S01]  /*1afd0*/  MOV R15, 0xffffffff ;  /* 0xffffffff000f7802 */ /* 0x000fe20000000f00 */
[----:B------:R-:W-:Y:S02]  /*1afe0*/  IMAD.MOV.U32 R12, RZ, RZ, 0x1 ;  /* 0x00000001ff0c7424 */ /* 0x000fe400078e00ff */
[----:B------:R-:W-:Y:S02]  /*1aff0*/  IMAD.MOV.U32 R11, RZ, RZ, 0x1f ;  /* 0x0000001fff0b7424 */ /* 0x000fe400078e00ff */
[----:B------:R-:W-:Y:S02]  /*1b000*/  IMAD.IADD R7, R19, 0x1, R8 ;  /* 0x0000000113077824 */ /* 0x000fe400078e0208 */
[----:B------:R-:W-:-:S07]  /*1b010*/  IMAD.MOV.U32 R0, RZ, RZ, R14 ;  /* 0x000000ffff007224 */ /* 0x000fce00078e000e */
[----:B------:R-:W-:Y:S05]  /*1b020*/  WARPSYNC.COLLECTIVE R15, `(.L_x_2128) ;  /* 0x000000000f087348 */ /* 0x000fea0003c00000 */
[----:B------:R0:W1:Y:S02]  /*1b030*/  SHFL.IDX P6, R14, R13, R12, R11 ;  /* 0x0000000c0d0e7389 */ /* 0x00006400000c000b */
[----:B01----:R-:W-:Y:S01]  /*1b040*/  ENDCOLLECTIVE ;  /* 0x000000000000791b */ /* 0x003fe20003800000 */
.L_x_2128:
        /* <DEDUP_REMOVED lines=18> */
.L_x_2129:
[----:B------:R-:W-:Y:S01]  /*1b170*/  IMAD.MOV.U32 R12, RZ, RZ, 0x2 ;  /* 0x00000002ff0c7424 */ /* 0x000fe200078e00ff */
[----:B------:R-:W-:-:S05]  /*1b180*/  SEL R4, R14, RZ, P1 ;  /* 0x000000ff0e047207 */ /* 0x000fca0000800000 */
[----:B------:R-:W-:-:S04]  /*1b190*/  IMAD.IADD R4, R17, 0x1, R4 ;  /* 0x0000000111047824 */ /* 0x000fc800078e0204 */
[----:B------:R-:W-:-:S07]  /*1b1a0*/  IMAD.MOV.U32 R13, RZ, RZ, R4 ;  /* 0x000000ffff0d7224 */ /* 0x000fce00078e0004 */
[----:B------:R-:W-:Y:S05]  /*1b1b0*/  WARPSYNC.COLLECTIVE R15, `(.L_x_2130) ;  /* 0x000000000f087348 */ /* 0x000fea0003c00000 */
[----:B------:R0:W1:Y:S02]  /*1b1c0*/  SHFL.UP P6, R14, R13, R12, R11 ;  /* 0x0400000c0d0e7389 */ /* 0x00006400000c000b */
[----:B01----:R-:W-:Y:S01]  /*1b1d0*/  ENDCOLLECTIVE ;  /* 0x000000000000791b */ /* 0x003fe20003800000 */
.L_x_2130:
[----:B------:R-:W-:Y:S01]  /*1b1e0*/  IMAD.MOV.U32 R12, RZ, RZ, 0x4 ;  /* 0x00000004ff0c7424 */ /* 0x000fe200078e00ff */
[----:B------:R-:W-:-:S04]  /*1b1f0*/  SEL R3, R14, RZ, P2 ;  /* 0x000000ff0e037207 */ /* 0x000fc80001000000 */
[----:B------:R-:W-:-:S05]  /*1b200*/  IADD3 R6, R4, R3, RZ ;  /* 0x0000000304067210 */ /* 0x000fca0007ffe0ff */
[----:B------:R-:W-:-:S07]  /*1b210*/  IMAD.MOV.U32 R13, RZ, RZ, R6 ;  /* 0x000000ffff0d7224 */ /* 0x000fce00078e0006 */
[----:B------:R-:W-:Y:S05]  /*1b220*/  WARPSYNC.COLLECTIVE R15, `(.L_x_2131) ;  /* 0x000000000f087348 */ /* 0x000fea0003c00000 */
[----:B------:R0:W1:Y:S02]  /*1b230*/  SHFL.UP P6, R14, R13, R12, R11 ;  /* 0x0400000c0d0e7389 */ /* 0x00006400000c000b */
[----:B01----:R-:W-:Y:S01]  /*1b240*/  ENDCOLLECTIVE ;  /* 0x000000000000791b */ /* 0x003fe20003800000 */
.L_x_2131:
[----:B------:R-:W-:Y:S01]  /*1b250*/  IMAD.MOV.U32 R12, RZ, RZ, 0x8 ;  /* 0x00000008ff0c7424 */ /* 0x000fe200078e00ff */
[----:B------:R-:W-:-:S05]  /*1b260*/  SEL R3, R14, RZ, P3 ;  /* 0x000000ff0e037207 */ /* 0x000fca0001800000 */
[----:B------:R-:W-:-:S04]  /*1b270*/  IMAD.IADD R2, R6, 0x1, R3 ;  /* 0x0000000106027824 */ /* 0x000fc800078e0203 */
[----:B------:R-:W-:-:S07]  /*1b280*/  IMAD.MOV.U32 R13, RZ, RZ, R2 ;  /* 0x000000ffff0d7224 */ /* 0x000fce00078e0002 */
[----:B------:R-:W-:Y:S05]  /*1b290*/  WARPSYNC.COLLECTIVE R15, `(.L_x_2132) ;  /* 0x000000000f087348 */ /* 0x000fea0003c00000 */
[----:B------:R0:W1:Y:S02]  /*1b2a0*/  SHFL.UP P6, R14, R13, R12, R11 ;  /* 0x0400000c0d0e7389 */ /* 0x00006400000c000b */
[----:B01----:R-:W-:Y:S01]  /*1b2b0*/  ENDCOLLECTIVE ;  /* 0x000000000000791b */ /* 0x003fe20003800000 */
.L_x_2132:
[----:B------:R-:W-:Y:S01]  /*1b2c0*/  IMAD.MOV.U32 R12, RZ, RZ, 0x10 ;  /* 0x00000010ff0c7424 */ /* 0x000fe200078e00ff */
[----:B------:R-:W-:-:S05]  /*1b2d0*/  SEL R3, R14, RZ, P4 ;  /* 0x000000ff0e037207 */ /* 0x000fca0002000000 */
[----:B------:R-:W-:-:S04]  /*1b2e0*/  IMAD.IADD R3, R2, 0x1, R3 ;  /* 0x0000000102037824 */ /* 0x000fc800078e0203 */
[----:B------:R-:W-:-:S07]  /*1b2f0*/  IMAD.MOV.U32 R13, RZ, RZ, R3 ;  /* 0x000000ffff0d7224 */ /* 0x000fce00078e0003 */
[----:B------:R-:W-:Y:S05]  /*1b300*/  WARPSYNC.COLLECTIVE R15, `(.L_x_2133) ;  /* 0x000000000f087348 */ /* 0x000fea0003c00000 */
[----:B------:R0:W1:Y:S02]  /*1b310*/  SHFL.UP P6, R14, R13, R12, R11 ;  /* 0x0400000c0d0e7389 */ /* 0x00006400000c000b */
[----:B01----:R-:W-:Y:S01]  /*1b320*/  ENDCOLLECTIVE ;  /* 0x000000000000791b */ /* 0x003fe20003800000 */
.L_x_2133:
[----:B------:R-:W-:Y:S02]  /*1b330*/  IMAD.MOV.U32 R12, RZ, RZ, 0x1f ;  /* 0x0000001fff0c7424 */ /* 0x000fe400078e00ff */
[----:B------:R-:W-:Y:S01]  /*1b340*/  IMAD.MOV.U32 R11, RZ, RZ, 0x1f ;  /* 0x0000001fff0b7424 */ /* 0x000fe200078e00ff */
[----:B------:R-:W-:-:S05]  /*1b350*/  SEL R14, R14, RZ, P5 ;  /* 0x000000ff0e0e7207 */ /* 0x000fca0002800000 */
[----:B------:R-:W-:-:S05]  /*1b360*/  IMAD.IADD R3, R3, 0x1, R14 ;  /* 0x0000000103037824 */ /* 0x000fca00078e020e */
[----:B------:R-:W-:-:S07]  /*1b370*/  MOV R13, R3 ;  /* 0x00000003000d7202 */ /* 0x000fce0000000f00 */
[----:B------:R-:W-:Y:S05]  /*1b380*/  WARPSYNC.COLLECTIVE R15, `(.L_x_2134) ;  /* 0x000000000f087348 */ /* 0x000fea0003c00000 */
[----:B------:R0:W1:Y:S02]  /*1b390*/  SHFL.IDX P6, R14, R13, R12, R11 ;  /* 0x0000000c0d0e7389 */ /* 0x00006400000c000b */
[----:B01----:R-:W-:Y:S01]  /*1b3a0*/  ENDCOLLECTIVE ;  /* 0x000000000000791b */ /* 0x003fe20003800000 */
.L_x_2134:
[----:B------:R-:W-:Y:S05]  /*1b3b0*/  BRA `(.L_x_2135) ;  /* 0xffffffdc009c7947 */ /* 0x000fea000383ffff */
.L_x_2050:
        /* <DEDUP_REMOVED lines=8> */
.L_x_2137:
[----:B------:R-:W-:Y:S05]  /*1b440*/  BSYNC B0 ;  /* 0x0000000000007941 */ /* 0x000fea0003800000 */
.L_x_2136:
[----:B------:R-:W-:Y:S01]  /*1b450*/  SEL R14, R14, RZ, P1 ;  /* 0x000000ff0e0e7207 */ /* 0x000fe20000800000 */
[----:B------:R-:W-:Y:S01]  /*1b460*/  IMAD.MOV.U32 R12, RZ, RZ, 0x2 ;  /* 0x00000002ff0c7424 */ /* 0x000fe200078e00ff */
[----:B------:R-:W-:Y:S01]  /*1b470*/  MOV R15, 0xffffffff ;  /* 0xffffffff000f7802 */ /* 0x000fe20000000f00 */
[----:B------:R-:W-:Y:S02]  /*1b480*/  IMAD.MOV.U32 R11, RZ, RZ, RZ ;  /* 0x000000ffff0b7224 */ /* 0x000fe400078e00ff */
[----:B------:R-:W-:-:S07]  /*1b490*/  IMAD.IADD R13, R17, 0x1, R14 ;  /* 0x00000001110d7824 */ /* 0x000fce00078e020e */
[----:B------:R-:W-:Y:S05]  /*1b4a0*/  WARPSYNC.COLLECTIVE R15, `(.L_x_2138) ;  /* 0x000000000f087348 */ /* 0x000fea0003c00000 */
[----:B------:R0:W1:Y:S02]  /*1b4b0*/  SHFL.UP P6, R14, R13, R12, R11 ;  /* 0x0400000c0d0e7389 */ /* 0x00006400000c000b */
[----:B01----:R-:W-:Y:S01]  /*1b4c0*/  ENDCOLLECTIVE ;  /* 0x000000000000791b */ /* 0x003fe20003800000 */
.L_x_2138:
[----:B------:R-:W-:Y:S01]  /*1b4d0*/  IMAD.MOV.U32 R12, RZ, RZ, 0x4 ;  /* 0x00000004ff0c7424 */ /* 0x000fe200078e00ff */
[----:B------:R-:W-:-:S05]  /*1b4e0*/  SEL R2, R14, RZ, P2 ;  /* 0x000000ff0e027207 */ /* 0x000fca0001000000 */
[----:B------:R-:W-:-:S04]  /*1b4f0*/  IMAD.IADD R2, R13, 0x1, R2 ;  /* 0x000000010d027824 */ /* 0x000fc800078e0202 */
[----:B------:R-:W-:-:S07]  /*1b500*/  IMAD.MOV.U32 R13, RZ, RZ, R2 ;  /* 0x000000ffff0d7224 */ /* 0x000fce00078e0002 */
[----:B------:R-:W-:Y:S05]  /*1b510*/  WARPSYNC.COLLECTIVE R15, `(.L_x_2139) ;  /* 0x000000000f087348 */ /* 0x000fea0003c00000 */
[----:B------:R0:W1:Y:S02]  /*1b520*/  SHFL.UP P6, R14, R13, R12, R11 ;  /* 0x0400000c0d0e7389 */ /* 0x00006400000c000b */
[----:B01----:R-:W-:Y:S01]  /*1b530*/  ENDCOLLECTIVE ;  /* 0x000000000000791b */ /* 0x003fe20003800000 */
.L_x_2139:
[----:B------:R-:W-:Y:S01]  /*1b540*/  IMAD.MOV.U32 R12, RZ, RZ, 0x8 ;  /* 0x00000008ff0c7424 */ /* 0x000fe200078e00ff */
[----:B------:R-:W-:-:S05]  /*1b550*/  SEL R3, R14, RZ, P3 ;  /* 0x000000ff0e037207 */ /* 0x000fca0001800000 */
[----:B------:R-:W-:-:S04]  /*1b560*/  IMAD.IADD R3, R2, 0x1, R3 ;  /* 0x0000000102037824 */ /* 0x000fc800078e0203 */
[----:B------:R-:W-:-:S07]  /*1b570*/  IMAD.MOV.U32 R13, RZ, RZ, R3 ;  /* 0x000000ffff0d7224 */ /* 0x000fce00078e0003 */
[----:B------:R-:W-:Y:S05]  /*1b580*/  WARPSYNC.COLLECTIVE R15, `(.L_x_2140) ;  /* 0x000000000f087348 */ /* 0x000fea0003c00000 */
[----:B------:R0:W1:Y:S02]  /*1b590*/  SHFL.UP P6, R14, R13, R12, R11 ;  /* 0x0400000c0d0e7389 */ /* 0x00006400000c000b */
[----:B01----:R-:W-:Y:S01]  /*1b5a0*/  ENDCOLLECTIVE ;  /* 0x000000000000791b */ /* 0x003fe20003800000 */
.L_x_2140:
[----:B------:R-:W-:Y:S01]  /*1b5b0*/  IMAD.MOV.U32 R12, RZ, RZ, 0x10 ;  /* 0x00000010ff0c7424 */ /* 0x000fe200078e00ff */
[----:B------:R-:W-:-:S05]  /*1b5c0*/  SEL R4, R14, RZ, P4 ;  /* 0x000000ff0e047207 */ /* 0x000fca0002000000 */
[----:B------:R-:W-:-:S04]  /*1b5d0*/  IMAD.IADD R4, R3, 0x1, R4 ;  /* 0x0000000103047824 */ /* 0x000fc800078e0204 */
[----:B------:R-:W-:-:S07]  /*1b5e0*/  IMAD.MOV.U32 R13, RZ, RZ, R4 ;  /* 0x000000ffff0d7224 */ /* 0x000fce00078e0004 */
[----:B------:R-:W-:Y:S05]  /*1b5f0*/  WARPSYNC.COLLECTIVE R15, `(.L_x_2141) ;  /* 0x000000000f087348 */ /* 0x000fea0003c00000 */
[----:B------:R0:W1:Y:S02]  /*1b600*/  SHFL.UP P6, R14, R13, R12, R11 ;  /* 0x0400000c0d0e7389 */ /* 0x00006400000c000b */
[----:B01----:R-:W-:Y:S01]  /*1b610*/  ENDCOLLECTIVE ;  /* 0x000000000000791b */ /* 0x003fe20003800000 */
.L_x_2141:
[----:B------:R-:W-:Y:S02]  /*1b620*/  IMAD.MOV.U32 R12, RZ, RZ, 0x1f ;  /* 0x0000001fff0c7424 */ /* 0x000fe400078e00ff */
[----:B------:R-:W-:Y:S01]  /*1b630*/  IMAD.MOV.U32 R11, RZ, RZ, 0x1f ;  /* 0x0000001fff0b7424 */ /* 0x000fe200078e00ff */
[----:B------:R-:W-:-:S04]  /*1b640*/  SEL R3, R14, RZ, P5 ;  /* 0x000000ff0e037207 */ /* 0x000fc80002800000 */
[----:B------:R-:W-:-:S05]  /*1b650*/  IADD3 R3, R4, R3, RZ ;  /* 0x0000000304037210 */ /* 0x000fca0007ffe0ff */
[----:B------:R-:W-:-:S07]  /*1b660*/  IMAD.MOV.U32 R13, RZ, RZ, R3 ;  /* 0x000000ffff0d7224 */ /* 0x000fce00078e0003 */
[----:B------:R-:W-:Y:S05]  /*1b670*/  WARPSYNC.COLLECTIVE R15, `(.L_x_2142) ;  /* 0x000000000f087348 */ /* 0x000fea0003c00000 */
[----:B------:R0:W1:Y:S02]  /*1b680*/  SHFL.IDX P6, R14, R13, R12, R11 ;  /* 0x0000000c0d0e7389 */ /* 0x00006400000c000b */
[----:B01----:R-:W-:Y:S01]  /*1b690*/  ENDCOLLECTIVE ;  /* 0x000000000000791b */ /* 0x003fe20003800000 */
.L_x_2142:
[----:B------:R-:W-:Y:S05]  /*1b6a0*/  BRA `(.L_x_2143) ;  /* 0xffffffdc007c7947 */ /* 0x000fea000383ffff */
.L_x_2052:
[----:B------:R-:W-:Y:S01]  /*1b6b0*/  BSSY B0, `(.L_x_2144) ;  /* 0x0000006000007945 */ /* 0x000fe20003800000 */
[----:B------:R-:W-:Y:S01]  /*1b6c0*/  PLOP3.LUT P6, PT, P6, PT, PT, 0x8, 0x0 ;  /* 0x000000000000781c */ /* 0x000fe200037ce170 */
[----:B------:R-:W-:-:S12]  /*1b6d0*/  IMAD.MOV.U32 R15, RZ, RZ, -0x1 ;  /* 0xffffffffff0f7424 */ /* 0x000fd800078e00ff */
[----:B0-----:R-:W-:Y:S05]  /*1b6e0*/  WARPSYNC.COLLECTIVE R15, `(.L_x_2145) ;  /* 0x000000000f087348 */ /* 0x001fea0003c00000 */
[----:B------:R-:W-:Y:S01]  /*1b6f0*/  VOTE.ANY R14, PT, P6 ;  /* 0x00000000000e7806 */ /* 0x000fe200030e0100 */
[----:B0-----:R-:W-:Y:S06]  /*1b700*/  ENDCOLLECTIVE ;  /* 0x000000000000791b */ /* 0x001fec0003800000 */
.L_x_2145:
[----:B------:R-:W-:Y:S05]  /*1b710*/  BSYNC B0 ;  /* 0x0000000000007941 */ /* 0x000fea0003800000 */
.L_x_2144:
        /* <DEDUP_REMOVED lines=9> */
.L_x_2146:
[----:B------:R-:W-:Y:S01]  /*1b7b0*/  MOV R17, R14 ;  /* 0x0000000e00117202 */ /* 0x000fe20000000f00 */
[----:B------:R-:W-:Y:S06]  /*1b7c0*/  BRA `(.L_x_2147) ;  /* 0xffffffdc006c7947 */ /* 0x000fec000383ffff */
.L_x_2054:
[----:B------:R-:W-:Y:S01]  /*1b7d0*/  BSSY B0, `(.L_x_2148) ;  /* 0x0000007000007945 */ /* 0x000fe20003800000 */
[----:B------:R-:W-:Y:S02]  /*1b7e0*/  IMAD.MOV.U32 R13, RZ, RZ, R3 ;  /* 0x000000ffff0d7224 */ /* 0x000fe400078e0003 */
[----:B------:R-:W-:Y:S02]  /*1b7f0*/  IMAD.MOV.U32 R11, RZ, RZ, 0x1f ;  /* 0x0000001fff0b7424 */ /* 0x000fe400078e00ff */
[----:B------:R-:W-:-:S07]  /*1b800*/  IMAD.MOV.U32 R15, RZ, RZ, -0x1 ;  /* 0xffffffffff0f7424 */ /* 0x000fce00078e00ff */
[----:B012---:R-:W-:Y:S05]  /*1b810*/  WARPSYNC.COLLECTIVE R15, `(.L_x_2149) ;  /* 0x000000000f087348 */ /* 0x007fea0003c00000 */
[----:B------:R3:W4:Y:S02]  /*1b820*/  SHFL.IDX P6, R14, R13, R12, R11 ;  /* 0x0000000c0d0e7389 */ /* 0x00072400000c000b */
[----:B01234-:R-:W-:Y:S01]  /*1b830*/  ENDCOLLECTIVE ;  /* 0x000000000000791b */ /* 0x01ffe20003800000 */
.L_x_2149:
[----:B------:R-:W-:Y:S05]  /*1b840*/  BSYNC B0 ;  /* 0x0000000000007941 */ /* 0x000fea0003800000 */
.L_x_2148:
[----:B------:R-:W-:Y:S05]  /*1b850*/  BRA `(.L_x_2053) ;  /* 0xffffffdc00647947 */ /* 0x000fea000383ffff */
.L_x_2058:
[----:B0-----:R0:W1:Y:S02]  /*1b860*/  SYNCS.PHASECHK.TRANS64.TRYWAIT P0, [R7+URZ+0x13220], R0 ;  /* 0x01322000070075a7 */ /* 0x001064000800017f */
[----:B-1----:R-:W-:Y:S05]  /*1b870*/  @!P0 NANOSLEEP.SYNCS 0x989680 ;  /* 0x009896800000895d */ /* 0x002fea0003900000 */
[----:B------:R-:W1:Y:S02]  /*1b880*/  @!P0 SYNCS.PHASECHK.TRANS64 P0, [R7+URZ+0x13220], R0 ;  /* 0x01322000070085a7 */ /* 0x000e64000800007f */
[----:B-1----:R-:W-:Y:S05]  /*1b890*/  @!P0 BRA `(.L_x_2058) ;  /* 0xfffffffc00f08947 */ /* 0x002fea000383ffff */
[----:B------:R-:W-:Y:S05]  /*1b8a0*/  BRA `(.L_x_2150) ;  /* 0xffffffe000dc7947 */ /* 0x000fea000383ffff */
.L_x_2059:
        /* <DEDUP_REMOVED lines=11> */
.L_x_2152:
[----:B------:R-:W-:Y:S05]  /*1b960*/  BSYNC B0 ;  /* 0x0000000000007941 */ /* 0x000fea0003800000 */
.L_x_2151:
[----:B------:R-:W-:Y:S05]  /*1b970*/  BRA `(.L_x_2153) ;  /* 0xffffffe000c47947 */ /* 0x000fea000383ffff */
.L_x_2060:
[----:B------:R-:W-:Y:S01]  /*1b980*/  BSSY B0, `(.L_x_2154) ;  /* 0x0000006000007945 */ /* 0x000fe20003800000 */
[----:B------:R-:W-:-:S07]  /*1b990*/  IMAD.MOV.U32 R15, RZ, RZ, -0x1 ;  /* 0xffffffffff0f7424 */ /* 0x000fce00078e00ff */
[----:B0-----:R-:W-:Y:S05]  /*1b9a0*/  WARPSYNC.COLLECTIVE R15, `(.L_x_2155) ;  /* 0x000000000f0c7348 */ /* 0x001fea0003c00000 */
[----:B------:R-:W-:Y:S02]  /*1b9b0*/  ELECT P6, UR62, PT ;  /* 0x00000000003e782f */ /* 0x000fe400038c0000 */
[----:B------:R-:W-:Y:S01]  /*1b9c0*/  MOV R14, UR62 ;  /* 0x0000003e000e7c02 */ /* 0x000fe20008000f00 */
[----:B0-----:R-:W-:Y:S10]  /*1b9d0*/  ENDCOLLECTIVE ;  /* 0x000000000000791b */ /* 0x001ff40003800000 */
.L_x_2155:
[----:B------:R-:W-:Y:S05]  /*1b9e0*/  BSYNC B0 ;  /* 0x0000000000007941 */ /* 0x000fea0003800000 */
.L_x_2154:
[----:B------:R-:W-:Y:S05]  /*1b9f0*/  BRA `(.L_x_2156) ;  /* 0xffffffe000b87947 */ /* 0x000fea000383ffff */
.L_x_2062:
[----:B0-----:R0:W1:Y:S02]  /*1ba00*/  SYNCS.PHASECHK.TRANS64.TRYWAIT P1, [R5+URZ], R4 ;  /* 0x00000004050075a7 */ /* 0x001064000802017f */
[----:B-1----:R-:W-:Y:S05]  /*1ba10*/  @!P1 NANOSLEEP.SYNCS 0x989680 ;  /* 0x009896800000995d */ /* 0x002fea0003900000 */
[----:B------:R-:W1:Y:S02]  /*1ba20*/  @!P1 SYNCS.PHASECHK.TRANS64 P1, [R5+URZ], R4 ;  /* 0x00000004050095a7 */ /* 0x000e64000802007f */
[----:B-1----:R-:W-:Y:S05]  /*1ba30*/  @!P1 BRA `(.L_x_2062) ;  /* 0xfffffffc00f09947 */ /* 0x002fea000383ffff */
[----:B------:R-:W-:Y:S05]  /*1ba40*/  BRA `(.L_x_2157) ;  /* 0xffffffe000ec7947 */ /* 0x000fea000383ffff */
.L_x_2063:
[----:B-1----:R1:W2:Y:S02]  /*1ba50*/  SYNCS.PHASECHK.TRANS64.TRYWAIT P1, [R3+URZ], R0 ;  /* 0x00000000030075a7 */ /* 0x0022a4000802017f */
[----:B--2---:R-:W-:Y:S05]  /*1ba60*/  @!P1 NANOSLEEP.SYNCS 0x989680 ;  /* 0x009896800000995d */ /* 0x004fea0003900000 */
[----:B------:R-:W2:Y:S02]  /*1ba70*/  @!P1 SYNCS.PHASECHK.TRANS64 P1, [R3+URZ], R0 ;  /* 0x00000000030095a7 */ /* 0x000ea4000802007f */
[----:B--2---:R-:W-:Y:S05]  /*1ba80*/  @!P1 BRA `(.L_x_2063) ;  /* 0xfffffffc00f09947 */ /* 0x004fea000383ffff */
[----:B------:R-:W-:Y:S05]  /*1ba90*/  BRA `(.L_x_2158) ;  /* 0xffffffe000e07947 */ /* 0x000fea000383ffff */
.L_x_2065:
[----:B-1----:R1:W2:Y:S02]  /*1baa0*/  SYNCS.PHASECHK.TRANS64.TRYWAIT P1, [R3+URZ+0x13260], R4 ;  /* 0x01326004030075a7 */ /* 0x0022a4000802017f */
[----:B--2---:R-:W-:Y:S05]  /*1bab0*/  @!P1 NANOSLEEP.SYNCS 0x989680 ;  /* 0x009896800000995d */ /* 0x004fea0003900000 */
[----:B------:R-:W2:Y:S02]  /*1bac0*/  @!P1 SYNCS.PHASECHK.TRANS64 P1, [R3+URZ+0x13260], R4 ;  /* 0x01326004030095a7 */ /* 0x000ea4000802007f */
[----:B--2---:R-:W-:Y:S05]  /*1bad0*/  @!P1 BRA `(.L_x_2065) ;  /* 0xfffffffc00f09947 */ /* 0x004fea000383ffff */
[----:B------:R-:W-:Y:S05]  /*1bae0*/  BRA `(.L_x_2159) ;  /* 0xffffffe000e07947 */ /* 0x000fea000383ffff */
.L_x_2067:
[----:B0-----:R0:W2:Y:S02]  /*1baf0*/  SYNCS.PHASECHK.TRANS64.TRYWAIT P1, [R5+URZ+0x13260], R0 ;  /* 0x01326000050075a7 */ /* 0x0010a4000802017f */
[----:B--2---:R-:W-:Y:S05]  /*1bb00*/  @!P1 NANOSLEEP.SYNCS 0x989680 ;  /* 0x009896800000995d */ /* 0x004fea0003900000 */
[----:B------:R-:W2:Y:S02]  /*1bb10*/  @!P1 SYNCS.PHASECHK.TRANS64 P1, [R5+URZ+0x13260], R0 ;  /* 0x01326000050095a7 */ /* 0x000ea4000802007f */
[----:B--2---:R-:W-:Y:S05]  /*1bb20*/  @!P1 BRA `(.L_x_2067) ;  /* 0xfffffffc00f09947 */ /* 0x004fea000383ffff */
[----:B------:R-:W-:Y:S05]  /*1bb30*/  BRA `(.L_x_2160) ;  /* 0xffffffe000e07947 */ /* 0x000fea000383ffff */
.L_x_2069:
[----:B--2---:R2:W3:Y:S02]  /*1bb40*/  SYNCS.PHASECHK.TRANS64.TRYWAIT P0, [R3+URZ+0x13280], R4 ;  /* 0x01328004030075a7 */ /* 0x0044e4000800017f */
[----:B---3--:R-:W-:Y:S05]  /*1bb50*/  @!P0 NANOSLEEP.SYNCS 0x989680 ;  /* 0x009896800000895d */ /* 0x008fea0003900000 */
[----:B------:R-:W3:Y:S02]  /*1bb60*/  @!P0 SYNCS.PHASECHK.TRANS64 P0, [R3+URZ+0x13280], R4 ;  /* 0x01328004030085a7 */ /* 0x000ee4000800007f */
[----:B---3--:R-:W-:Y:S05]  /*1bb70*/  @!P0 BRA `(.L_x_2069) ;  /* 0xfffffffc00f08947 */ /* 0x008fea000383ffff */
[----:B------:R-:W-:Y:S05]  /*1bb80*/  BRA `(.L_x_2070) ;  /* 0xffffffe000dc7947 */ /* 0x000fea000383ffff */
.L_x_2161:
        /* <DEDUP_REMOVED lines=15> */
.L_x_2170:


//--------------------- .nv.global.init           --------------------------
	.section	.nv.global.init,"aw",@progbits
	.align	4
.nv.global.init:
	.type		_ZZN5flash28permute_output_fp8_VcolmajorIN4cute6TensorINS1_11ArrayEngineIN7cutlass10bfloat16_tELm32EEENS1_6LayoutINS1_5tupleIJNS8_IJNS1_1CILi2EEESA_NS9_ILi8EEEEEENS9_ILi1EEESD_EEENS8_IJNS8_IJSD_SA_NS9_ILi4EEEEEENS9_ILi0EEESH_EEEEEEEEEvRT_E9upper_map,@object
	.size		_ZZN5flash28permute_output_fp8_VcolmajorIN4cute6TensorINS1_11ArrayEngineIN7cutlass10bfloat16_tELm32EEENS1_6LayoutINS1_5tupleIJNS8_IJNS1_1CILi2EEESA_NS9_ILi8EEEEEENS9_ILi1EEESD_EEENS8_IJNS8_IJSD_SA_NS9_ILi4EEEEEENS9_ILi0EEESH_EEEEEEEEEvRT_E9upper_map,($str$23 - _ZZN5flash28permute_output_fp8_VcolmajorIN4cute6TensorINS1_11ArrayEngineIN7cutlass10bfloat16_tELm32EEENS1_6LayoutINS1_5tupleIJNS8_IJNS1_1CILi2EEESA_NS9_ILi8EEEEEENS9_ILi1EEESD_EEENS8_IJNS8_IJSD_SA_NS9_ILi4EEEEEENS9_ILi0EEESH_EEEEEEEEEvRT_E9upper_map)
_ZZN5flash28permute_output_fp8_VcolmajorIN4cute6TensorINS1_11ArrayEngineIN7cutlass10bfloat16_tELm32EEENS1_6LayoutINS1_5tupleIJNS8_IJNS1_1CILi2EEESA_NS9_ILi8EEEEEENS9_ILi1EEESD_EEENS8_IJNS8_IJSD_SA_NS9_ILi4EEEEEENS9_ILi0EEESH_EEEEEEEEEvRT_E9upper_map:
        /*0000*/ 	.byte	0x00, 0x00, 0x00, 0x00, 0x02, 0x00, 0x00, 0x00, 0x03, 0x00, 0x00, 0x00, 0x01, 0x00, 0x00, 0x00
	.type		$str$23,@object
	.size		$str$23,($str$24 - $str$23)
$str$23:
        /*0010*/ 	.byte	0x28, 0x61, 0x64, 0x64, 0x72, 0x65, 0x73, 0x73, 0x20, 0x26, 0x20, 0x6d, 0x61, 0x73, 0x6b, 0x29
        /*0020*/ 	.byte	0x20, 0x3d, 0x3d, 0x20, 0x30, 0x00
	.type		$str$24,@object
	.size		$str$24,(__unnamed_6 - $str$24)
$str$24:
        /*0026*/ 	.byte	0x2f, 0x74, 0x6d, 0x70, 0x2f, 0x6f, 0x73, 0x73, 0x5f, 0x6b, 0x65, 0x72, 0x6e, 0x65, 0x6c, 0x73
        /*0036*/ 	.byte	0x5f, 0x73, 0x72, 0x63, 0x2f, 0x66, 0x6c, 0x61, 0x73, 0x68, 0x5f, 0x61, 0x74, 0x74, 0x65, 0x6e
        /*0046*/ 	.byte	0x74, 0x69, 0x6f, 0x6e, 0x2f, 0x63, 0x73, 0x72, 0x63, 0x2f, 0x63, 0x75, 0x74, 0x6c, 0x61, 0x73
        /*0056*/ 	.byte	0x73, 0x2f, 0x69, 0x6e, 0x63, 0x6c, 0x75, 0x64, 0x65, 0x2f, 0x63, 0x75, 0x74, 0x65, 0x2f, 0x70
        /*0066*/ 	.byte	0x6f, 0x69, 0x6e, 0x74, 0x65, 0x72, 0x5f, 0x66, 0x6c, 0x61, 0x67, 0x67, 0x65, 0x64, 0x2e, 0x68
        /*0076*/ 	.byte	0x70, 0x70, 0x00
	.type		__unnamed_6,@object
	.size		__unnamed_6,(__unnamed_5 - __unnamed_6)
__unnamed_6:
        /* <DEDUP_REMOVED lines=24> */
        /*01f9*/ 	.byte	0x26, 0x5d, 0x00
	.type		__unnamed_5,@object
	.size		__unnamed_5,(__unnamed_4 - __unnamed_5)
__unnamed_5:
        /* <DEDUP_REMOVED lines=24> */
        /*037c*/ 	.byte	0x3e, 0x3e, 0x20, 0x26, 0x5d, 0x00
	.type		__unnamed_4,@object
	.size		__unnamed_4,(__unnamed_2 - __unnamed_4)
__unnamed_4:
        /* <DEDUP_REMOVED lines=28> */
        /*0542*/ 	.byte	0x3a, 0x43, 0x3c, 0x31, 0x30, 0x32, 0x34, 0x30, 0x3e, 0x3e, 0x3e, 0x3e, 0x3e, 0x5d, 0x00
	.type		__unnamed_2,@object
	.size		__unnamed_2,(__unnamed_1 - __unnamed_2)
__unnamed_2:
        /* <DEDUP_REMOVED lines=29> */
	.type		__unnamed_1,@object
	.size		__unnamed_1,(__unnamed_3 - __unnamed_1)
__unnamed_1:
        /* <DEDUP_REMOVED lines=29> */
        /*08f0*/ 	.byte	0x00
	.type		__unnamed_3,@object
	.size		__unnamed_3,(.L_2 - __unnamed_3)
__unnamed_3:
        /* <DEDUP_REMOVED lines=30> */
.L_2:


//--------------------- .nv.shared._ZN7cutlass13device_kernelIN5flash11enable_sm90INS1_16FlashAttnFwdSm90INS1_25CollectiveMainloopFwdSm90ILi2EN4cute5tupleIJNS5_1CILi1EEES8_S8_EEENS6_IJNS7_ILi192EEENS7_ILi160EEENS7_ILi64EEEEEELi64ENS_12float_e4m3_tEfNS_4arch4Sm90ELb0ELb0ELb1ELb0ELb0ELb0ELb0ELb1ELb1ELb0ELb0ELb0EEENS1_21CollectiveEpilogueFwdINS6_IJSA_SC_SB_EEES9_NS_10bfloat16_tESG_Li384ELb0ELb0ELb0ELb1EEENS1_29StaticPersistentTileSchedulerILb0EEEEEEEEEvNT_6ParamsE --------------------------
	.section	.nv.shared._ZN7cutlass13device_kernelIN5flash11enable_sm90INS1_16FlashAttnFwdSm90INS1_25CollectiveMainloopFwdSm90ILi2EN4cute5tupleIJNS5_1CILi1EEES8_S8_EEENS6_IJNS7_ILi192EEENS7_ILi160EEENS7_ILi64EEEEEELi64ENS_12float_e4m3_tEfNS_4arch4Sm90ELb0ELb0ELb1ELb0ELb0ELb0ELb0ELb1ELb1ELb0ELb0ELb0EEENS1_21CollectiveEpilogueFwdINS6_IJSA_SC_SB_EEES9_NS_10bfloat16_tESG_Li384ELb0ELb0ELb0ELb1EEENS1_29StaticPersistentTileSchedulerILb0EEEEEEEEEvNT_6ParamsE,"aw",@nobits
	.sectionflags	@""
	.align	16
	.zero		1024


//--------------------- .nv.shared.reserved.0     --------------------------
	.section	.nv.shared.reserved.0,"aw",@nobits
	.weak		__nv_reservedSMEM_offset_0_alias
	.size		__nv_reservedSMEM_offset_0_alias, 0, 0
	.other		__nv_reservedSMEM_offset_0_alias,@"STO_CUDA_RESERVED_SHARED STV_DEFAULT"
__nv_reservedSMEM_offset_0_alias:
	.zero		0


//--------------------- .nv.global                --------------------------
	.section	.nv.global,"aw",@nobits
.nv.global:
	.type		_ZN73_INTERNAL_95c1d04c_37_flash_fwd_hdim64_e4m3_softcap_sm90_cu_9afb97bd_39014cute1_E,@object
	.size		_ZN73_INTERNAL_95c1d04c_37_flash_fwd_hdim64_e4m3_softcap_sm90_cu_9afb97bd_39014cute1_E,(_ZN73_INTERNAL_95c1d04c_37_flash_fwd_hdim64_e4m3_softcap_sm90_cu_9afb97bd_39014cuda3std3__45__cpo6cbeginE - _ZN73_INTERNAL_95c1d04c_37_flash_fwd_hdim64_e4m3_softcap_sm90_cu_9afb97bd_39014cute1_E)
_ZN73_INTERNAL_95c1d04c_37_flash_fwd_hdim64_e4m3_softcap_sm90_cu_9afb97bd_39014cute1_E:
	.zero		1
	.type		_ZN73_INTERNAL_95c1d04c_37_flash_fwd_hdim64_e4m3_softcap_sm90_cu_9afb97bd_39014cuda3std3__45__cpo6cbeginE,@object
	.size		_ZN73_INTERNAL_95c1d04c_37_flash_fwd_hdim64_e4m3_softcap_sm90_cu_9afb97bd_39014cuda3std3__45__cpo6cbeginE,(_ZN73_INTERNAL_95c1d04c_37_flash_fwd_hdim64_e4m3_softcap_sm90_cu_9afb97bd_39014cuda3std3__48in_placeE - _ZN73_INTERNAL_95c1d04c_37_flash_fwd_hdim64_e4m3_softcap_sm90_cu_9afb97bd_39014cuda3std3__45__cpo6cbeginE)
_ZN73_INTERNAL_95c1d04c_37_flash_fwd_hdim64_e4m3_softcap_sm90_cu_9afb97bd_39014cuda3std3__45__cpo6cbeginE:
	.zero		1
	.type		_ZN73_INTERNAL_95c1d04c_37_flash_fwd_hdim64_e4m3_softcap_sm90_cu_9afb97bd_39014cuda3std3__48in_placeE,@object
	.size		_ZN73_INTERNAL_95c1d04c_37_flash_fwd_hdim64_e4m3_softcap_sm90_cu_9afb97bd_39014cuda3std3__48in_placeE,(_ZN73_INTERNAL_95c1d04c_37_flash_fwd_hdim64_e4m3_softcap_sm90_cu_9afb97bd_39014cuda3std6ranges3__45__cpo9iter_moveE - _ZN73_INTERNAL_95c1d04c_37_flash_fwd_hdim64_e4m3_softcap_sm90_cu_9afb97bd_39014cuda3std3__48in_placeE)
_ZN73_INTERNAL_95c1d04c_37_flash_fwd_hdim64_e4m3_softcap_sm90_cu_9afb97bd_39014cuda3std3__48in_placeE:
	.zero		1
	.type		_ZN73_INTERNAL_95c1d04c_37_flash_fwd_hdim64_e4m3_softcap_sm90_cu_9afb97bd_39014cuda3std6ranges3__45__cpo9iter_moveE,@object
	.size		_ZN73_INTERNAL_95c1d04c_37_flash_fwd_hdim64_e4m3_softcap_sm90_cu_9afb97bd_39014cuda3std6ranges3__45__cpo9iter_moveE,(_ZN73_INTERNAL_95c1d04c_37_flash_fwd_hdim64_e4m3_softcap_sm90_cu_9afb97bd_39014cuda3std3__45__cpo5beginE - _ZN73_INTERNAL_95c1d04c_37_flash_fwd_hdim64_e4m3_softcap_sm90_cu_9afb97bd_39014cuda3std6ranges3__45__cpo9iter_moveE)
_ZN73_INTERNAL_95c1d04c_37_flash_fwd_hdim64_e4m3_softcap_sm90_cu_9afb97bd_39014cuda3std6ranges3__45__cpo9iter_moveE:
	.zero		1
	.type		_ZN73_INTERNAL_95c1d04c_37_flash_fwd_hdim64_e4m3_softcap_sm90_cu_9afb97bd_39014cuda3std3__45__cpo5beginE,@object
	.size		_ZN73_INTERNAL_95c1d04c_37_flash_fwd_hdim64_e4m3_softcap_sm90_cu_9afb97bd_39014cuda3std3__45__cpo5beginE,(_ZN73_INTERNAL_95c1d04c_37_flash_fwd_hdim64_e4m3_softcap_sm90_cu_9afb97bd_39014cuda3std3__475_GLOBAL__N__95c1d04c_37_flash_fwd_hdim64_e4m3_softcap_sm90_cu_9afb97bd_39016ignoreE - _ZN73_INTERNAL_95c1d04c_37_flash_fwd_hdim64_e4m3_softcap_sm90_cu_9afb97bd_39014cuda3std3__45__cpo5beginE)
_ZN73_INTERNAL_95c1d04c_37_flash_fwd_hdim64_e4m3_softcap_sm90_cu_9afb97bd_39014cuda3std3__45__cpo5beginE:
	.zero		1
	.type		_ZN73_INTERNAL_95c1d04c_37_flash_fwd_hdim64_e4m3_softcap_sm90_cu_9afb97bd_39014cuda3std3__475_GLOBAL__N__95c1d04c_37_flash_fwd_hdim64_e4m3_softcap_sm90_cu_9afb97bd_39016ignoreE,@object
	.size		_ZN73_INTERNAL_95c1d04c_37_flash_fwd_hdim64_e4m3_softcap_sm90_cu_9afb97bd_39014cuda3std3__475_GLOBAL__N__95c1d04c_37_flash_fwd_hdim64_e4m3_softcap_sm90_cu_9afb97bd_39016ignoreE,(_ZN73_INTERNAL_95c1d04c_37_flash_fwd_hdim64_e4m3_softcap_sm90_cu_9afb97bd_39014cute7productE - _ZN73_INTERNAL_95c1d04c_37_flash_fwd_hdim64_e4m3_softcap_sm90_cu_9afb97bd_39014cuda3std3__475_GLOBAL__N__95c1d04c_37_flash_fwd_hdim64_e4m3_softcap_sm90_cu_9afb97bd_39016ignoreE)
_ZN73_INTERNAL_95c1d04c_37_flash_fwd_hdim64_e4m3_softcap_sm90_cu_9afb97bd_39014cuda3std3__475_GLOBAL__N__95c1d04c_37_flash_fwd_hdim64_e4m3_softcap_sm90_cu_9afb97bd_39016ignoreE:
	.zero		1
	.type		_ZN73_INTERNAL_95c1d04c_37_flash_fwd_hdim64_e4m3_softcap_sm90_cu_9afb97bd_39014cute7productE,@object
	.size		_ZN73_INTERNAL_95c1d04c_37_flash_fwd_hdim64_e4m3_softcap_sm90_cu_9afb97bd_39014cute7productE,(_ZN73_INTERNAL_95c1d04c_37_flash_fwd_hdim64_e4m3_softcap_sm90_cu_9afb97bd_39014cuda3std3__45__cpo3endE - _ZN73_INTERNAL_95c1d04c_37_flash_fwd_hdim64_e4m3_softcap_sm90_cu_9afb97bd_39014cute7productE)
_ZN73_INTERNAL_95c1d04c_37_flash_fwd_hdim64_e4m3_softcap_sm90_cu_9afb97bd_39014cute7productE:
	.zero		1
	.type		_ZN73_INTERNAL_95c1d04c_37_flash_fwd_hdim64_e4m3_softcap_sm90_cu_9afb97bd_39014cuda3std3__45__cpo3endE,@object
	.size		_ZN73_INTERNAL_95c1d04c_37_flash_fwd_hdim64_e4m3_softcap_sm90_cu_9afb97bd_39014cuda3std3__45__cpo3endE,(_ZN73_INTERNAL_95c1d04c_37_flash_fwd_hdim64_e4m3_softcap_sm90_cu_9afb97bd_39014cuda3std3__419piecewise_constructE - _ZN73_INTERNAL_95c1d04c_37_flash_fwd_hdim64_e4m3_softcap_sm90_cu_9afb97bd_39014cuda3std3__45__cpo3endE)
_ZN73_INTERNAL_95c1d04c_37_flash_fwd_hdim64_e4m3_softcap_sm90_cu_9afb97bd_39014cuda3std3__45__cpo3endE:
	.zero		1
	.type		_ZN73_INTERNAL_95c1d04c_37_flash_fwd_hdim64_e4m3_softcap_sm90_cu_9afb97bd_39014cuda3std3__419piecewise_constructE,@object
	.size		_ZN73_INTERNAL_95c1d04c_37_flash_fwd_hdim64_e4m3_softcap_sm90_cu_9afb97bd_39014cuda3std3__419piecewise_constructE,(_ZN73_INTERNAL_95c1d04c_37_flash_fwd_hdim64_e4m3_softcap_sm90_cu_9afb97bd_39014cuda3std3__45__cpo4cendE - _ZN73_INTERNAL_95c1d04c_37_flash_fwd_hdim64_e4m3_softcap_sm90_cu_9afb97bd_39014cuda3std3__419piecewise_constructE)
_ZN73_INTERNAL_95c1d04c_37_flash_fwd_hdim64_e4m3_softcap_sm90_cu_9afb97bd_39014cuda3std3__419piecewise_constructE:
	.zero		1
	.type		_ZN73_INTERNAL_95c1d04c_37_flash_fwd_hdim64_e4m3_softcap_sm90_cu_9afb97bd_39014cuda3std3__45__cpo4cendE,@object
	.size		_ZN73_INTERNAL_95c1d04c_37_flash_fwd_hdim64_e4m3_softcap_sm90_cu_9afb97bd_39014cuda3std3__45__cpo4cendE,(_ZN73_INTERNAL_95c1d04c_37_flash_fwd_hdim64_e4m3_softcap_sm90_cu_9afb97bd_39014cuda3std6ranges3__45__cpo4swapE - _ZN73_INTERNAL_95c1d04c_37_flash_fwd_hdim64_e4m3_softcap_sm90_cu_9afb97bd_39014cuda3std3__45__cpo4cendE)
_ZN73_INTERNAL_95c1d04c_37_flash_fwd_hdim64_e4m3_softcap_sm90_cu_9afb97bd_39014cuda3std3__45__cpo4cendE:
	.zero		1
	.type		_ZN73_INTERNAL_95c1d04c_37_flash_fwd_hdim64_e4m3_softcap_sm90_cu_9afb97bd_39014cuda3std6ranges3__45__cpo4swapE,@object
	.size		_ZN73_INTERNAL_95c1d04c_37_flash_fwd_hdim64_e4m3_softcap_sm90_cu_9afb97bd_39014cuda3std6ranges3__45__cpo4swapE,(.L_14 - _ZN73_INTERNAL_95c1d04c_37_flash_fwd_hdim64_e4m3_softcap_sm90_cu_9afb97bd_39014cuda3std6ranges3__45__cpo4swapE)
_ZN73_INTERNAL_95c1d04c_37_flash_fwd_hdim64_e4m3_softcap_sm90_cu_9afb97bd_39014cuda3std6ranges3__45__cpo4swapE:
	.zero		1
.L_14:


//--------------------- .nv.shared._ZN7cutlass13device_kernelIN5flash11enable_sm90INS1_16FlashAttnFwdSm90INS1_25CollectiveMainloopFwdSm90ILi2EN4cute5tupleIJNS5_1CILi1EEES8_S8_EEENS6_IJNS7_ILi192EEENS7_ILi160EEENS7_ILi64EEEEEELi64ENS_12float_e4m3_tEfNS_4arch4Sm90ELb0ELb0ELb1ELb1ELb0ELb0ELb0ELb1ELb1ELb0ELb0ELb0EEENS1_21CollectiveEpilogueFwdINS6_IJSA_SC_SB_EEES9_NS_10bfloat16_tESG_Li384ELb1ELb0ELb0ELb1EEENS1_36VarlenDynamicPersistentTileSchedulerILi192ELi160ELi384ELi128ELb0ELb0ELb1ELb0ELb1ELb1EEEEEEEEEvNT_6ParamsE --------------------------
	.section	.nv.shared._ZN7cutlass13device_kernelIN5flash11enable_sm90INS1_16FlashAttnFwdSm90INS1_25CollectiveMainloopFwdSm90ILi2EN4cute5tupleIJNS5_1CILi1EEES8_S8_EEENS6_IJNS7_ILi192EEENS7_ILi160EEENS7_ILi64EEEEEELi64ENS_12float_e4m3_tEfNS_4arch4Sm90ELb0ELb0ELb1ELb1ELb0ELb0ELb0ELb1ELb1ELb0ELb0ELb0EEENS1_21CollectiveEpilogueFwdINS6_IJSA_SC_SB_EEES9_NS_10bfloat16_tESG_Li384ELb1ELb0ELb0ELb1EEENS1_36VarlenDynamicPersistentTileSchedulerILi192ELi160ELi384ELi128ELb0ELb0ELb1ELb0ELb1ELb1EEEEEEEEEvNT_6ParamsE,"aw",@nobits
	.sectionflags	@""
	.align	16
	.zero		1024


//--------------------- .nv.shared._ZN7cutlass13device_kernelIN5flash11enable_sm90INS1_16FlashAttnFwdSm90INS1_25CollectiveMainloopFwdSm90ILi2EN4cute5tupleIJNS5_1CILi1EEES8_S8_EEENS6_IJNS7_ILi192EEENS7_ILi160EEENS7_ILi64EEEEEELi64ENS_12float_e4m3_tEfNS_4arch4Sm90ELb0ELb0ELb1ELb1ELb0ELb1ELb0ELb1ELb1ELb0ELb0ELb0EEENS1_21CollectiveEpilogueFwdINS6_IJSA_SC_SB_EEES9_NS_10bfloat16_tESG_Li384ELb1ELb0ELb0ELb1EEENS1_36VarlenDynamicPersistentTileSchedulerILi192ELi160ELi384ELi128ELb0ELb0ELb1ELb0ELb1ELb1EEEEEEEEEvNT_6ParamsE --------------------------
	.section	.nv.shared._ZN7cutlass13device_kernelIN5flash11enable_sm90INS1_16FlashAttnFwdSm90INS1_25CollectiveMainloopFwdSm90ILi2EN4cute5tupleIJNS5_1CILi1EEES8_S8_EEENS6_IJNS7_ILi192EEENS7_ILi160EEENS7_ILi64EEEEEELi64ENS_12float_e4m3_tEfNS_4arch4Sm90ELb0ELb0ELb1ELb1ELb0ELb1ELb0ELb1ELb1ELb0ELb0ELb0EEENS1_21CollectiveEpilogueFwdINS6_IJSA_SC_SB_EEES9_NS_10bfloat16_tESG_Li384ELb1ELb0ELb0ELb1EEENS1_36VarlenDynamicPersistentTileSchedulerILi192ELi160ELi384ELi128ELb0ELb0ELb1ELb0ELb1ELb1EEEEEEEEEvNT_6ParamsE,"aw",@nobits
	.sectionflags	@""
	.align	16
	.zero		1024


//--------------------- .nv.shared._ZN7cutlass13device_kernelIN5flash11enable_sm90INS1_16FlashAttnFwdSm90INS1_25CollectiveMainloopFwdSm90ILi2EN4cute5tupleIJNS5_1CILi1EEES8_S8_EEENS6_IJNS7_ILi192EEENS7_ILi160EEENS7_ILi64EEEEEELi64ENS_12float_e4m3_tEfNS_4arch4Sm90ELb0ELb1ELb1ELb0ELb0ELb0ELb0ELb1ELb1ELb0ELb0ELb0EEENS1_21CollectiveEpilogueFwdINS6_IJSA_SC_SB_EEES9_NS_10bfloat16_tESG_Li384ELb0ELb0ELb0ELb1EEENS1_30DynamicPersistentTileSchedulerILi384ELi128ELb0ELb0ELb1EEEEEEEEEvNT_6ParamsE --------------------------
	.section	.nv.shared._ZN7cutlass13device_kernelIN5flash11enable_sm90INS1_16FlashAttnFwdSm90INS1_25CollectiveMainloopFwdSm90ILi2EN4cute5tupleIJNS5_1CILi1EEES8_S8_EEENS6_IJNS7_ILi192EEENS7_ILi160EEENS7_ILi64EEEEEELi64ENS_12float_e4m3_tEfNS_4arch4Sm90ELb0ELb1ELb1ELb0ELb0ELb0ELb0ELb1ELb1ELb0ELb0ELb0EEENS1_21CollectiveEpilogueFwdINS6_IJSA_SC_SB_EEES9_NS_10bfloat16_tESG_Li384ELb0ELb0ELb0ELb1EEENS1_30DynamicPersistentTileSchedulerILi384ELi128ELb0ELb0ELb1EEEEEEEEEvNT_6ParamsE,"aw",@nobits
	.sectionflags	@""
	.align	16
	.zero		1024


//--------------------- .nv.shared._ZN7cutlass13device_kernelIN5flash11enable_sm90INS1_16FlashAttnFwdSm90INS1_25CollectiveMainloopFwdSm90ILi2EN4cute5tupleIJNS5_1CILi1EEES8_S8_EEENS6_IJNS7_ILi192EEENS7_ILi160EEENS7_ILi64EEEEEELi64ENS_12float_e4m3_tEfNS_4arch4Sm90ELb0ELb1ELb1ELb1ELb0ELb0ELb0ELb1ELb1ELb0ELb0ELb0EEENS1_21CollectiveEpilogueFwdINS6_IJSA_SC_SB_EEES9_NS_10bfloat16_tESG_Li384ELb1ELb0ELb0ELb1EEENS1_36VarlenDynamicPersistentTileSchedulerILi192ELi160ELi384ELi128ELb0ELb0ELb1ELb1ELb0ELb1EEEEEEEEEvNT_6ParamsE --------------------------
	.section	.nv.shared._ZN7cutlass13device_kernelIN5flash11enable_sm90INS1_16FlashAttnFwdSm90INS1_25CollectiveMainloopFwdSm90ILi2EN4cute5tupleIJNS5_1CILi1EEES8_S8_EEENS6_IJNS7_ILi192EEENS7_ILi160EEENS7_ILi64EEEEEELi64ENS_12float_e4m3_tEfNS_4arch4Sm90ELb0ELb1ELb1ELb1ELb0ELb0ELb0ELb1ELb1ELb0ELb0ELb0EEENS1_21CollectiveEpilogueFwdINS6_IJSA_SC_SB_EEES9_NS_10bfloat16_tESG_Li384ELb1ELb0ELb0ELb1EEENS1_36VarlenDynamicPersistentTileSchedulerILi192ELi160ELi384ELi128ELb0ELb0ELb1ELb1ELb0ELb1EEEEEEEEEvNT_6ParamsE,"aw",@nobits
	.sectionflags	@""
	.align	16
	.zero		1024


//--------------------- .nv.shared._ZN7cutlass13device_kernelIN5flash11enable_sm90INS1_16FlashAttnFwdSm90INS1_25CollectiveMainloopFwdSm90ILi2EN4cute5tupleIJNS5_1CILi1EEES8_S8_EEENS6_IJNS7_ILi192EEENS7_ILi160EEENS7_ILi64EEEEEELi64ENS_12float_e4m3_tEfNS_4arch4Sm90ELb0ELb1ELb1ELb1ELb0ELb1ELb0ELb1ELb1ELb0ELb0ELb0EEENS1_21CollectiveEpilogueFwdINS6_IJSA_SC_SB_EEES9_NS_10bfloat16_tESG_Li384ELb1ELb0ELb0ELb1EEENS1_36VarlenDynamicPersistentTileSchedulerILi192ELi160ELi384ELi128ELb0ELb0ELb1ELb1ELb0ELb1EEEEEEEEEvNT_6ParamsE --------------------------
	.section	.nv.shared._ZN7cutlass13device_kernelIN5flash11enable_sm90INS1_16FlashAttnFwdSm90INS1_25CollectiveMainloopFwdSm90ILi2EN4cute5tupleIJNS5_1CILi1EEES8_S8_EEENS6_IJNS7_ILi192EEENS7_ILi160EEENS7_ILi64EEEEEELi64ENS_12float_e4m3_tEfNS_4arch4Sm90ELb0ELb1ELb1ELb1ELb0ELb1ELb0ELb1ELb1ELb0ELb0ELb0EEENS1_21CollectiveEpilogueFwdINS6_IJSA_SC_SB_EEES9_NS_10bfloat16_tESG_Li384ELb1ELb0ELb0ELb1EEENS1_36VarlenDynamicPersistentTileSchedulerILi192ELi160ELi384ELi128ELb0ELb0ELb1ELb1ELb0ELb1EEEEEEEEEvNT_6ParamsE,"aw",@nobits
	.sectionflags	@""
	.align	16
	.zero		1024


//--------------------- .nv.shared._ZN7cutlass13device_kernelIN5flash11enable_sm90INS1_16FlashAttnFwdSm90INS1_25CollectiveMainloopFwdSm90ILi2EN4cute5tupleIJNS5_1CILi1EEES8_S8_EEENS6_IJNS7_ILi192EEENS7_ILi160EEENS7_ILi64EEEEEELi64ENS_12float_e4m3_tEfNS_4arch4Sm90ELb1ELb0ELb1ELb0ELb0ELb0ELb0ELb1ELb1ELb0ELb0ELb0EEENS1_21CollectiveEpilogueFwdINS6_IJSA_SC_SB_EEES9_NS_10bfloat16_tESG_Li384ELb0ELb0ELb0ELb1EEENS1_30DynamicPersistentTileSchedulerILi384ELi128ELb0ELb0ELb1EEEEEEEEEvNT_6ParamsE --------------------------
	.section	.nv.shared._ZN7cutlass13device_kernelIN5flash11enable_sm90INS1_16FlashAttnFwdSm90INS1_25CollectiveMainloopFwdSm90ILi2EN4cute5tupleIJNS5_1CILi1EEES8_S8_EEENS6_IJNS7_ILi192EEENS7_ILi160EEENS7_ILi64EEEEEELi64ENS_12float_e4m3_tEfNS_4arch4Sm90ELb1ELb0ELb1ELb0ELb0ELb0ELb0ELb1ELb1ELb0ELb0ELb0EEENS1_21CollectiveEpilogueFwdINS6_IJSA_SC_SB_EEES9_NS_10bfloat16_tESG_Li384ELb0ELb0ELb0ELb1EEENS1_30DynamicPersistentTileSchedulerILi384ELi128ELb0ELb0ELb1EEEEEEEEEvNT_6ParamsE,"aw",@nobits
	.sectionflags	@""
	.align	16
	.zero		1024


//--------------------- .nv.shared._ZN7cutlass13device_kernelIN5flash11enable_sm90INS1_16FlashAttnFwdSm90INS1_25CollectiveMainloopFwdSm90ILi2EN4cute5tupleIJNS5_1CILi1EEES8_S8_EEENS6_IJNS7_ILi192EEENS7_ILi160EEENS7_ILi64EEEEEELi64ENS_12float_e4m3_tEfNS_4arch4Sm90ELb1ELb0ELb1ELb1ELb0ELb0ELb0ELb1ELb1ELb0ELb0ELb0EEENS1_21CollectiveEpilogueFwdINS6_IJSA_SC_SB_EEES9_NS_10bfloat16_tESG_Li384ELb1ELb0ELb0ELb1EEENS1_36VarlenDynamicPersistentTileSchedulerILi192ELi160ELi384ELi128ELb0ELb0ELb1ELb1ELb1ELb1EEEEEEEEEvNT_6ParamsE --------------------------
	.section	.nv.shared._ZN7cutlass13device_kernelIN5flash11enable_sm90INS1_16FlashAttnFwdSm90INS1_25CollectiveMainloopFwdSm90ILi2EN4cute5tupleIJNS5_1CILi1EEES8_S8_EEENS6_IJNS7_ILi192EEENS7_ILi160EEENS7_ILi64EEEEEELi64ENS_12float_e4m3_tEfNS_4arch4Sm90ELb1ELb0ELb1ELb1ELb0ELb0ELb0ELb1ELb1ELb0ELb0ELb0EEENS1_21CollectiveEpilogueFwdINS6_IJSA_SC_SB_EEES9_NS_10bfloat16_tESG_Li384ELb1ELb0ELb0ELb1EEENS1_36VarlenDynamicPersistentTileSchedulerILi192ELi160ELi384ELi128ELb0ELb0ELb1ELb1ELb1ELb1EEEEEEEEEvNT_6ParamsE,"aw",@nobits
	.sectionflags	@""
	.align	16
	.zero		1024


//--------------------- .nv.shared._ZN7cutlass13device_kernelIN5flash11enable_sm90INS1_16FlashAttnFwdSm90INS1_25CollectiveMainloopFwdSm90ILi2EN4cute5tupleIJNS5_1CILi1EEES8_S8_EEENS6_IJNS7_ILi192EEENS7_ILi160EEENS7_ILi64EEEEEELi64ENS_12float_e4m3_tEfNS_4arch4Sm90ELb1ELb0ELb1ELb1ELb0ELb1ELb0ELb1ELb1ELb0ELb0ELb0EEENS1_21CollectiveEpilogueFwdINS6_IJSA_SC_SB_EEES9_NS_10bfloat16_tESG_Li384ELb1ELb0ELb0ELb1EEENS1_36VarlenDynamicPersistentTileSchedulerILi192ELi160ELi384ELi128ELb0ELb0ELb1ELb1ELb1ELb1EEEEEEEEEvNT_6ParamsE --------------------------
	.section	.nv.shared._ZN7cutlass13device_kernelIN5flash11enable_sm90INS1_16FlashAttnFwdSm90INS1_25CollectiveMainloopFwdSm90ILi2EN4cute5tupleIJNS5_1CILi1EEES8_S8_EEENS6_IJNS7_ILi192EEENS7_ILi160EEENS7_ILi64EEEEEELi64ENS_12float_e4m3_tEfNS_4arch4Sm90ELb1ELb0ELb1ELb1ELb0ELb1ELb0ELb1ELb1ELb0ELb0ELb0EEENS1_21CollectiveEpilogueFwdINS6_IJSA_SC_SB_EEES9_NS_10bfloat16_tESG_Li384ELb1ELb0ELb0ELb1EEENS1_36VarlenDynamicPersistentTileSchedulerILi192ELi160ELi384ELi128ELb0ELb0ELb1ELb1ELb1ELb1EEEEEEEEEvNT_6ParamsE,"aw",@nobits
	.sectionflags	@""
	.align	16
	.zero		1024


//--------------------- .nv.constant0._ZN7cutlass13device_kernelIN5flash11enable_sm90INS1_16FlashAttnFwdSm90INS1_25CollectiveMainloopFwdSm90ILi2EN4cute5tupleIJNS5_1CILi1EEES8_S8_EEENS6_IJNS7_ILi192EEENS7_ILi160EEENS7_ILi64EEEEEELi64ENS_12float_e4m3_tEfNS_4arch4Sm90ELb0ELb0ELb1ELb0ELb0ELb0ELb0ELb1ELb1ELb0ELb0ELb0EEENS1_21CollectiveEpilogueFwdINS6_IJSA_SC_SB_EEES9_NS_10bfloat16_tESG_Li384ELb0ELb0ELb0ELb1EEENS1_29StaticPersistentTileSchedulerILb0EEEEEEEEEvNT_6ParamsE --------------------------
	.section	.nv.constant0._ZN7cutlass13device_kernelIN5flash11enable_sm90INS1_16FlashAttnFwdSm90INS1_25CollectiveMainloopFwdSm90ILi2EN4cute5tupleIJNS5_1CILi1EEES8_S8_EEENS6_IJNS7_ILi192EEENS7_ILi160EEENS7_ILi64EEEEEELi64ENS_12float_e4m3_tEfNS_4arch4Sm90ELb0ELb0ELb1ELb0ELb0ELb0ELb0ELb1ELb1ELb0ELb0ELb0EEENS1_21CollectiveEpilogueFwdINS6_IJSA_SC_SB_EEES9_NS_10bfloat16_tESG_Li384ELb0ELb0ELb0ELb1EEENS1_29StaticPersistentTileSchedulerILb0EEEEEEEEEvNT_6ParamsE,"a",@progbits
	.sectionflags	@""
	.align	4
.nv.constant0._ZN7cutlass13device_kernelIN5flash11enable_sm90INS1_16FlashAttnFwdSm90INS1_25CollectiveMainloopFwdSm90ILi2EN4cute5tupleIJNS5_1CILi1EEES8_S8_EEENS6_IJNS7_ILi192EEENS7_ILi160EEENS7_ILi64EEEEEELi64ENS_12float_e4m3_tEfNS_4arch4Sm90ELb0ELb0ELb1ELb0ELb0ELb0ELb0ELb1ELb1ELb0ELb0ELb0EEENS1_21CollectiveEpilogueFwdINS6_IJSA_SC_SB_EEES9_NS_10bfloat16_tESG_Li384ELb0ELb0ELb0ELb1EEENS1_29StaticPersistentTileSchedulerILb0EEEEEEEEEvNT_6ParamsE:
	.zero		3584


//--------------------- .nv.constant0._ZN7cutlass13device_kernelIN5flash11enable_sm90INS1_16FlashAttnFwdSm90INS1_25CollectiveMainloopFwdSm90ILi2EN4cute5tupleIJNS5_1CILi1EEES8_S8_EEENS6_IJNS7_ILi192EEENS7_ILi160EEENS7_ILi64EEEEEELi64ENS_12float_e4m3_tEfNS_4arch4Sm90ELb0ELb0ELb1ELb1ELb0ELb0ELb0ELb1ELb1ELb0ELb0ELb0EEENS1_21CollectiveEpilogueFwdINS6_IJSA_SC_SB_EEES9_NS_10bfloat16_tESG_Li384ELb1ELb0ELb0ELb1EEENS1_36VarlenDynamicPersistentTileSchedulerILi192ELi160ELi384ELi128ELb0ELb0ELb1ELb0ELb1ELb1EEEEEEEEEvNT_6ParamsE --------------------------
	.section	.nv.constant0._ZN7cutlass13device_kernelIN5flash11enable_sm90INS1_16FlashAttnFwdSm90INS1_25CollectiveMainloopFwdSm90ILi2EN4cute5tupleIJNS5_1CILi1EEES8_S8_EEENS6_IJNS7_ILi192EEENS7_ILi160EEENS7_ILi64EEEEEELi64ENS_12float_e4m3_tEfNS_4arch4Sm90ELb0ELb0ELb1ELb1ELb0ELb0ELb0ELb1ELb1ELb0ELb0ELb0EEENS1_21CollectiveEpilogueFwdINS6_IJSA_SC_SB_EEES9_NS_10bfloat16_tESG_Li384ELb1ELb0ELb0ELb1EEENS1_36VarlenDynamicPersistentTileSchedulerILi192ELi160ELi384ELi128ELb0ELb0ELb1ELb0ELb1ELb1EEEEEEEEEvNT_6ParamsE,"a",@progbits
	.sectionflags	@""
	.align	4
.nv.constant0._ZN7cutlass13device_kernelIN5flash11enable_sm90INS1_16FlashAttnFwdSm90INS1_25CollectiveMainloopFwdSm90ILi2EN4cute5tupleIJNS5_1CILi1EEES8_S8_EEENS6_IJNS7_ILi192EEENS7_ILi160EEENS7_ILi64EEEEEELi64ENS_12float_e4m3_tEfNS_4arch4Sm90ELb0ELb0ELb1ELb1ELb0ELb0ELb0ELb1ELb1ELb0ELb0ELb0EEENS1_21CollectiveEpilogueFwdINS6_IJSA_SC_SB_EEES9_NS_10bfloat16_tESG_Li384ELb1ELb0ELb0ELb1EEENS1_36VarlenDynamicPersistentTileSchedulerILi192ELi160ELi384ELi128ELb0ELb0ELb1ELb0ELb1ELb1EEEEEEEEEvNT_6ParamsE:
	.zero		3200


//--------------------- .nv.constant0._ZN7cutlass13device_kernelIN5flash11enable_sm90INS1_16FlashAttnFwdSm90INS1_25CollectiveMainloopFwdSm90ILi2EN4cute5tupleIJNS5_1CILi1EEES8_S8_EEENS6_IJNS7_ILi192EEENS7_ILi160EEENS7_ILi64EEEEEELi64ENS_12float_e4m3_tEfNS_4arch4Sm90ELb0ELb0ELb1ELb1ELb0ELb1ELb0ELb1ELb1ELb0ELb0ELb0EEENS1_21CollectiveEpilogueFwdINS6_IJSA_SC_SB_EEES9_NS_10bfloat16_tESG_Li384ELb1ELb0ELb0ELb1EEENS1_36VarlenDynamicPersistentTileSchedulerILi192ELi160ELi384ELi128ELb0ELb0ELb1ELb0ELb1ELb1EEEEEEEEEvNT_6ParamsE --------------------------
	.section	.nv.constant0._ZN7cutlass13device_kernelIN5flash11enable_sm90INS1_16FlashAttnFwdSm90INS1_25CollectiveMainloopFwdSm90ILi2EN4cute5tupleIJNS5_1CILi1EEES8_S8_EEENS6_IJNS7_ILi192EEENS7_ILi160EEENS7_ILi64EEEEEELi64ENS_12float_e4m3_tEfNS_4arch4Sm90ELb0ELb0ELb1ELb1ELb0ELb1ELb0ELb1ELb1ELb0ELb0ELb0EEENS1_21CollectiveEpilogueFwdINS6_IJSA_SC_SB_EEES9_NS_10bfloat16_tESG_Li384ELb1ELb0ELb0ELb1EEENS1_36VarlenDynamicPersistentTileSchedulerILi192ELi160ELi384ELi128ELb0ELb0ELb1ELb0ELb1ELb1EEEEEEEEEvNT_6ParamsE,"a",@progbits
	.sectionflags	@""
	.align	4
.nv.constant0._ZN7cutlass13device_kernelIN5flash11enable_sm90INS1_16FlashAttnFwdSm90INS1_25CollectiveMainloopFwdSm90ILi2EN4cute5tupleIJNS5_1CILi1EEES8_S8_EEENS6_IJNS7_ILi192EEENS7_ILi160EEENS7_ILi64EEEEEELi64ENS_12float_e4m3_tEfNS_4arch4Sm90ELb0ELb0ELb1ELb1ELb0ELb1ELb0ELb1ELb1ELb0ELb0ELb0EEENS1_21CollectiveEpilogueFwdINS6_IJSA_SC_SB_EEES9_NS_10bfloat16_tESG_Li384ELb1ELb0ELb0ELb1EEENS1_36VarlenDynamicPersistentTileSchedulerILi192ELi160ELi384ELi128ELb0ELb0ELb1ELb0ELb1ELb1EEEEEEEEEvNT_6ParamsE:
	.zero		3200


//--------------------- .nv.constant0._ZN7cutlass13device_kernelIN5flash11enable_sm90INS1_16FlashAttnFwdSm90INS1_25CollectiveMainloopFwdSm90ILi2EN4cute5tupleIJNS5_1CILi1EEES8_S8_EEENS6_IJNS7_ILi192EEENS7_ILi160EEENS7_ILi64EEEEEELi64ENS_12float_e4m3_tEfNS_4arch4Sm90ELb0ELb1ELb1ELb0ELb0ELb0ELb0ELb1ELb1ELb0ELb0ELb0EEENS1_21CollectiveEpilogueFwdINS6_IJSA_SC_SB_EEES9_NS_10bfloat16_tESG_Li384ELb0ELb0ELb0ELb1EEENS1_30DynamicPersistentTileSchedulerILi384ELi128ELb0ELb0ELb1EEEEEEEEEvNT_6ParamsE --------------------------
	.section	.nv.constant0._ZN7cutlass13device_kernelIN5flash11enable_sm90INS1_16FlashAttnFwdSm90INS1_25CollectiveMainloopFwdSm90ILi2EN4cute5tupleIJNS5_1CILi1EEES8_S8_EEENS6_IJNS7_ILi192EEENS7_ILi160EEENS7_ILi64EEEEEELi64ENS_12float_e4m3_tEfNS_4arch4Sm90ELb0ELb1ELb1ELb0ELb0ELb0ELb0ELb1ELb1ELb0ELb0ELb0EEENS1_21CollectiveEpilogueFwdINS6_IJSA_SC_SB_EEES9_NS_10bfloat16_tESG_Li384ELb0ELb0ELb0ELb1EEENS1_30DynamicPersistentTileSchedulerILi384ELi128ELb0ELb0ELb1EEEEEEEEEvNT_6ParamsE,"a",@progbits
	.sectionflags	@""
	.align	4
.nv.constant0._ZN7cutlass13device_kernelIN5flash11enable_sm90INS1_16FlashAttnFwdSm90INS1_25CollectiveMainloopFwdSm90ILi2EN4cute5tupleIJNS5_1CILi1EEES8_S8_EEENS6_IJNS7_ILi192EEENS7_ILi160EEENS7_ILi64EEEEEELi64ENS_12float_e4m3_tEfNS_4arch4Sm90ELb0ELb1ELb1ELb0ELb0ELb0ELb0ELb1ELb1ELb0ELb0ELb0EEENS1_21CollectiveEpilogueFwdINS6_IJSA_SC_SB_EEES9_NS_10bfloat16_tESG_Li384ELb0ELb0ELb0ELb1EEENS1_30DynamicPersistentTileSchedulerILi384ELi128ELb0ELb0ELb1EEEEEEEEEvNT_6ParamsE:
	.zero		3584


//--------------------- .nv.constant0._ZN7cutlass13device_kernelIN5flash11enable_sm90INS1_16FlashAttnFwdSm90INS1_25CollectiveMainloopFwdSm90ILi2EN4cute5tupleIJNS5_1CILi1EEES8_S8_EEENS6_IJNS7_ILi192EEENS7_ILi160EEENS7_ILi64EEEEEELi64ENS_12float_e4m3_tEfNS_4arch4Sm90ELb0ELb1ELb1ELb1ELb0ELb0ELb0ELb1ELb1ELb0ELb0ELb0EEENS1_21CollectiveEpilogueFwdINS6_IJSA_SC_SB_EEES9_NS_10bfloat16_tESG_Li384ELb1ELb0ELb0ELb1EEENS1_36VarlenDynamicPersistentTileSchedulerILi192ELi160ELi384ELi128ELb0ELb0ELb1ELb1ELb0ELb1EEEEEEEEEvNT_6ParamsE --------------------------
	.section	.nv.constant0._ZN7cutlass13device_kernelIN5flash11enable_sm90INS1_16FlashAttnFwdSm90INS1_25CollectiveMainloopFwdSm90ILi2EN4cute5tupleIJNS5_1CILi1EEES8_S8_EEENS6_IJNS7_ILi192EEENS7_ILi160EEENS7_ILi64EEEEEELi64ENS_12float_e4m3_tEfNS_4arch4Sm90ELb0ELb1ELb1ELb1ELb0ELb0ELb0ELb1ELb1ELb0ELb0ELb0EEENS1_21CollectiveEpilogueFwdINS6_IJSA_SC_SB_EEES9_NS_10bfloat16_tESG_Li384ELb1ELb0ELb0ELb1EEENS1_36VarlenDynamicPersistentTileSchedulerILi192ELi160ELi384ELi128ELb0ELb0ELb1ELb1ELb0ELb1EEEEEEEEEvNT_6ParamsE,"a",@progbits
	.sectionflags	@""
	.align	4
.nv.constant0._ZN7cutlass13device_kernelIN5flash11enable_sm90INS1_16FlashAttnFwdSm90INS1_25CollectiveMainloopFwdSm90ILi2EN4cute5tupleIJNS5_1CILi1EEES8_S8_EEENS6_IJNS7_ILi192EEENS7_ILi160EEENS7_ILi64EEEEEELi64ENS_12float_e4m3_tEfNS_4arch4Sm90ELb0ELb1ELb1ELb1ELb0ELb0ELb0ELb1ELb1ELb0ELb0ELb0EEENS1_21CollectiveEpilogueFwdINS6_IJSA_SC_SB_EEES9_NS_10bfloat16_tESG_Li384ELb1ELb0ELb0ELb1EEENS1_36VarlenDynamicPersistentTileSchedulerILi192ELi160ELi384ELi128ELb0ELb0ELb1ELb1ELb0ELb1EEEEEEEEEvNT_6ParamsE:
	.zero		3200


//--------------------- .nv.constant0._ZN7cutlass13device_kernelIN5flash11enable_sm90INS1_16FlashAttnFwdSm90INS1_25CollectiveMainloopFwdSm90ILi2EN4cute5tupleIJNS5_1CILi1EEES8_S8_EEENS6_IJNS7_ILi192EEENS7_ILi160EEENS7_ILi64EEEEEELi64ENS_12float_e4m3_tEfNS_4arch4Sm90ELb0ELb1ELb1ELb1ELb0ELb1ELb0ELb1ELb1ELb0ELb0ELb0EEENS1_21CollectiveEpilogueFwdINS6_IJSA_SC_SB_EEES9_NS_10bfloat16_tESG_Li384ELb1ELb0ELb0ELb1EEENS1_36VarlenDynamicPersistentTileSchedulerILi192ELi160ELi384ELi128ELb0ELb0ELb1ELb1ELb0ELb1EEEEEEEEEvNT_6ParamsE --------------------------
	.section	.nv.constant0._ZN7cutlass13device_kernelIN5flash11enable_sm90INS1_16FlashAttnFwdSm90INS1_25CollectiveMainloopFwdSm90ILi2EN4cute5tupleIJNS5_1CILi1EEES8_S8_EEENS6_IJNS7_ILi192EEENS7_ILi160EEENS7_ILi64EEEEEELi64ENS_12float_e4m3_tEfNS_4arch4Sm90ELb0ELb1ELb1ELb1ELb0ELb1ELb0ELb1ELb1ELb0ELb0ELb0EEENS1_21CollectiveEpilogueFwdINS6_IJSA_SC_SB_EEES9_NS_10bfloat16_tESG_Li384ELb1ELb0ELb0ELb1EEENS1_36VarlenDynamicPersistentTileSchedulerILi192ELi160ELi384ELi128ELb0ELb0ELb1ELb1ELb0ELb1EEEEEEEEEvNT_6ParamsE,"a",@progbits
	.sectionflags	@""
	.align	4
.nv.constant0._ZN7cutlass13device_kernelIN5flash11enable_sm90INS1_16FlashAttnFwdSm90INS1_25CollectiveMainloopFwdSm90ILi2EN4cute5tupleIJNS5_1CILi1EEES8_S8_EEENS6_IJNS7_ILi192EEENS7_ILi160EEENS7_ILi64EEEEEELi64ENS_12float_e4m3_tEfNS_4arch4Sm90ELb0ELb1ELb1ELb1ELb0ELb1ELb0ELb1ELb1ELb0ELb0ELb0EEENS1_21CollectiveEpilogueFwdINS6_IJSA_SC_SB_EEES9_NS_10bfloat16_tESG_Li384ELb1ELb0ELb0ELb1EEENS1_36VarlenDynamicPersistentTileSchedulerILi192ELi160ELi384ELi128ELb0ELb0ELb1ELb1ELb0ELb1EEEEEEEEEvNT_6ParamsE:
	.zero		3200


//--------------------- .nv.constant0._ZN7cutlass13device_kernelIN5flash11enable_sm90INS1_16FlashAttnFwdSm90INS1_25CollectiveMainloopFwdSm90ILi2EN4cute5tupleIJNS5_1CILi1EEES8_S8_EEENS6_IJNS7_ILi192EEENS7_ILi160EEENS7_ILi64EEEEEELi64ENS_12float_e4m3_tEfNS_4arch4Sm90ELb1ELb0ELb1ELb0ELb0ELb0ELb0ELb1ELb1ELb0ELb0ELb0EEENS1_21CollectiveEpilogueFwdINS6_IJSA_SC_SB_EEES9_NS_10bfloat16_tESG_Li384ELb0ELb0ELb0ELb1EEENS1_30DynamicPersistentTileSchedulerILi384ELi128ELb0ELb0ELb1EEEEEEEEEvNT_6ParamsE --------------------------
	.section	.nv.constant0._ZN7cutlass13device_kernelIN5flash11enable_sm90INS1_16FlashAttnFwdSm90INS1_25CollectiveMainloopFwdSm90ILi2EN4cute5tupleIJNS5_1CILi1EEES8_S8_EEENS6_IJNS7_ILi192EEENS7_ILi160EEENS7_ILi64EEEEEELi64ENS_12float_e4m3_tEfNS_4arch4Sm90ELb1ELb0ELb1ELb0ELb0ELb0ELb0ELb1ELb1ELb0ELb0ELb0EEENS1_21CollectiveEpilogueFwdINS6_IJSA_SC_SB_EEES9_NS_10bfloat16_tESG_Li384ELb0ELb0ELb0ELb1EEENS1_30DynamicPersistentTileSchedulerILi384ELi128ELb0ELb0ELb1EEEEEEEEEvNT_6ParamsE,"a",@progbits
	.sectionflags	@""
	.align	4
.nv.constant0._ZN7cutlass13device_kernelIN5flash11enable_sm90INS1_16FlashAttnFwdSm90INS1_25CollectiveMainloopFwdSm90ILi2EN4cute5tupleIJNS5_1CILi1EEES8_S8_EEENS6_IJNS7_ILi192EEENS7_ILi160EEENS7_ILi64EEEEEELi64ENS_12float_e4m3_tEfNS_4arch4Sm90ELb1ELb0ELb1ELb0ELb0ELb0ELb0ELb1ELb1ELb0ELb0ELb0EEENS1_21CollectiveEpilogueFwdINS6_IJSA_SC_SB_EEES9_NS_10bfloat16_tESG_Li384ELb0ELb0ELb0ELb1EEENS1_30DynamicPersistentTileSchedulerILi384ELi128ELb0ELb0ELb1EEEEEEEEEvNT_6ParamsE:
	.zero		3584


//--------------------- .nv.constant0._ZN7cutlass13device_kernelIN5flash11enable_sm90INS1_16FlashAttnFwdSm90INS1_25CollectiveMainloopFwdSm90ILi2EN4cute5tupleIJNS5_1CILi1EEES8_S8_EEENS6_IJNS7_ILi192EEENS7_ILi160EEENS7_ILi64EEEEEELi64ENS_12float_e4m3_tEfNS_4arch4Sm90ELb1ELb0ELb1ELb1ELb0ELb0ELb0ELb1ELb1ELb0ELb0ELb0EEENS1_21CollectiveEpilogueFwdINS6_IJSA_SC_SB_EEES9_NS_10bfloat16_tESG_Li384ELb1ELb0ELb0ELb1EEENS1_36VarlenDynamicPersistentTileSchedulerILi192ELi160ELi384ELi128ELb0ELb0ELb1ELb1ELb1ELb1EEEEEEEEEvNT_6ParamsE --------------------------
	.section	.nv.constant0._ZN7cutlass13device_kernelIN5flash11enable_sm90INS1_16FlashAttnFwdSm90INS1_25CollectiveMainloopFwdSm90ILi2EN4cute5tupleIJNS5_1CILi1EEES8_S8_EEENS6_IJNS7_ILi192EEENS7_ILi160EEENS7_ILi64EEEEEELi64ENS_12float_e4m3_tEfNS_4arch4Sm90ELb1ELb0ELb1ELb1ELb0ELb0ELb0ELb1ELb1ELb0ELb0ELb0EEENS1_21CollectiveEpilogueFwdINS6_IJSA_SC_SB_EEES9_NS_10bfloat16_tESG_Li384ELb1ELb0ELb0ELb1EEENS1_36VarlenDynamicPersistentTileSchedulerILi192ELi160ELi384ELi128ELb0ELb0ELb1ELb1ELb1ELb1EEEEEEEEEvNT_6ParamsE,"a",@progbits
	.sectionflags	@""
	.align	4
.nv.constant0._ZN7cutlass13device_kernelIN5flash11enable_sm90INS1_16FlashAttnFwdSm90INS1_25CollectiveMainloopFwdSm90ILi2EN4cute5tupleIJNS5_1CILi1EEES8_S8_EEENS6_IJNS7_ILi192EEENS7_ILi160EEENS7_ILi64EEEEEELi64ENS_12float_e4m3_tEfNS_4arch4Sm90ELb1ELb0ELb1ELb1ELb0ELb0ELb0ELb1ELb1ELb0ELb0ELb0EEENS1_21CollectiveEpilogueFwdINS6_IJSA_SC_SB_EEES9_NS_10bfloat16_tESG_Li384ELb1ELb0ELb0ELb1EEENS1_36VarlenDynamicPersistentTileSchedulerILi192ELi160ELi384ELi128ELb0ELb0ELb1ELb1ELb1ELb1EEEEEEEEEvNT_6ParamsE:
	.zero		3200


//--------------------- .nv.constant0._ZN7cutlass13device_kernelIN5flash11enable_sm90INS1_16FlashAttnFwdSm90INS1_25CollectiveMainloopFwdSm90ILi2EN4cute5tupleIJNS5_1CILi1EEES8_S8_EEENS6_IJNS7_ILi192EEENS7_ILi160EEENS7_ILi64EEEEEELi64ENS_12float_e4m3_tEfNS_4arch4Sm90ELb1ELb0ELb1ELb1ELb0ELb1ELb0ELb1ELb1ELb0ELb0ELb0EEENS1_21CollectiveEpilogueFwdINS6_IJSA_SC_SB_EEES9_NS_10bfloat16_tESG_Li384ELb1ELb0ELb0ELb1EEENS1_36VarlenDynamicPersistentTileSchedulerILi192ELi160ELi384ELi128ELb0ELb0ELb1ELb1ELb1ELb1EEEEEEEEEvNT_6ParamsE --------------------------
	.section	.nv.constant0._ZN7cutlass13device_kernelIN5flash11enable_sm90INS1_16FlashAttnFwdSm90INS1_25CollectiveMainloopFwdSm90ILi2EN4cute5tupleIJNS5_1CILi1EEES8_S8_EEENS6_IJNS7_ILi192EEENS7_ILi160EEENS7_ILi64EEEEEELi64ENS_12float_e4m3_tEfNS_4arch4Sm90ELb1ELb0ELb1ELb1ELb0ELb1ELb0ELb1ELb1ELb0ELb0ELb0EEENS1_21CollectiveEpilogueFwdINS6_IJSA_SC_SB_EEES9_NS_10bfloat16_tESG_Li384ELb1ELb0ELb0ELb1EEENS1_36VarlenDynamicPersistentTileSchedulerILi192ELi160ELi384ELi128ELb0ELb0ELb1ELb1ELb1ELb1EEEEEEEEEvNT_6ParamsE,"a",@progbits
	.sectionflags	@""
	.align	4
.nv.constant0._ZN7cutlass13device_kernelIN5flash11enable_sm90INS1_16FlashAttnFwdSm90INS1_25CollectiveMainloopFwdSm90ILi2EN4cute5tupleIJNS5_1CILi1EEES8_S8_EEENS6_IJNS7_ILi192EEENS7_ILi160EEENS7_ILi64EEEEEELi64ENS_12float_e4m3_tEfNS_4arch4Sm90ELb1ELb0ELb1ELb1ELb0ELb1ELb0ELb1ELb1ELb0ELb0ELb0EEENS1_21CollectiveEpilogueFwdINS6_IJSA_SC_SB_EEES9_NS_10bfloat16_tESG_Li384ELb1ELb0ELb0ELb1EEENS1_36VarlenDynamicPersistentTileSchedulerILi192ELi160ELi384ELi128ELb0ELb0ELb1ELb1ELb1ELb1EEEEEEEEEvNT_6ParamsE:
	.zero		3200


//--------------------- SYMBOLS --------------------------

	.type		.nv.reservedSmem.offset0,@object
	.size		.nv.reservedSmem.offset0,0x4
	.type		__assertfail,@function
